//
// Generated by NVIDIA NVVM Compiler
//
// Compiler Build ID: CL-36424714
// Cuda compilation tools, release 13.0, V13.0.88
// Based on NVVM 20.0.0
//

.version 9.0
.target sm_100
.address_size 64

	// .globl	_Z18scatter_kernel_TMAPKh4descPKiiPhS1_
// _ZZ27scatter_kernel_TMA_pipelineILh2EEvPKh4descPKiiPhS2_E12shared_state has been demoted
.global .align 1 .b8 _ZN34_INTERNAL_855e0c81_4_k_cu_383922c34cuda3std3__45__cpo5beginE[1];
.global .align 1 .b8 _ZN34_INTERNAL_855e0c81_4_k_cu_383922c34cuda3std3__45__cpo3endE[1];
.global .align 1 .b8 _ZN34_INTERNAL_855e0c81_4_k_cu_383922c34cuda3std3__45__cpo6cbeginE[1];
.global .align 1 .b8 _ZN34_INTERNAL_855e0c81_4_k_cu_383922c34cuda3std3__45__cpo4cendE[1];
.global .align 1 .b8 _ZN34_INTERNAL_855e0c81_4_k_cu_383922c34cuda3std3__45__cpo6rbeginE[1];
.global .align 1 .b8 _ZN34_INTERNAL_855e0c81_4_k_cu_383922c34cuda3std3__45__cpo4rendE[1];
.global .align 1 .b8 _ZN34_INTERNAL_855e0c81_4_k_cu_383922c34cuda3std3__45__cpo7crbeginE[1];
.global .align 1 .b8 _ZN34_INTERNAL_855e0c81_4_k_cu_383922c34cuda3std3__45__cpo5crendE[1];
.global .align 1 .b8 _ZN34_INTERNAL_855e0c81_4_k_cu_383922c34cuda3std3__436_GLOBAL__N__855e0c81_4_k_cu_383922c36ignoreE[1];
.global .align 1 .b8 _ZN34_INTERNAL_855e0c81_4_k_cu_383922c34cuda3std3__419piecewise_constructE[1];
.global .align 1 .b8 _ZN34_INTERNAL_855e0c81_4_k_cu_383922c34cuda3std3__48in_placeE[1];
.global .align 1 .b8 _ZN34_INTERNAL_855e0c81_4_k_cu_383922c34cuda3std3__420unreachable_sentinelE[1];
.global .align 1 .b8 _ZN34_INTERNAL_855e0c81_4_k_cu_383922c34cuda3std3__47nulloptE[1];
.global .align 1 .b8 _ZN34_INTERNAL_855e0c81_4_k_cu_383922c34cuda3std3__48unexpectE[1];
.global .align 1 .b8 _ZN34_INTERNAL_855e0c81_4_k_cu_383922c34cuda3std6ranges3__45__cpo4swapE[1];
.global .align 1 .b8 _ZN34_INTERNAL_855e0c81_4_k_cu_383922c34cuda3std6ranges3__45__cpo9iter_moveE[1];
.global .align 1 .b8 _ZN34_INTERNAL_855e0c81_4_k_cu_383922c34cuda3std6ranges3__45__cpo5beginE[1];
.global .align 1 .b8 _ZN34_INTERNAL_855e0c81_4_k_cu_383922c34cuda3std6ranges3__45__cpo3endE[1];
.global .align 1 .b8 _ZN34_INTERNAL_855e0c81_4_k_cu_383922c34cuda3std6ranges3__45__cpo6cbeginE[1];
.global .align 1 .b8 _ZN34_INTERNAL_855e0c81_4_k_cu_383922c34cuda3std6ranges3__45__cpo4cendE[1];
.global .align 1 .b8 _ZN34_INTERNAL_855e0c81_4_k_cu_383922c34cuda3std6ranges3__45__cpo7advanceE[1];
.global .align 1 .b8 _ZN34_INTERNAL_855e0c81_4_k_cu_383922c34cuda3std6ranges3__45__cpo9iter_swapE[1];
.global .align 1 .b8 _ZN34_INTERNAL_855e0c81_4_k_cu_383922c34cuda3std6ranges3__45__cpo4nextE[1];
.global .align 1 .b8 _ZN34_INTERNAL_855e0c81_4_k_cu_383922c34cuda3std6ranges3__45__cpo4prevE[1];
.global .align 1 .b8 _ZN34_INTERNAL_855e0c81_4_k_cu_383922c34cuda3std6ranges3__45__cpo4dataE[1];
.global .align 1 .b8 _ZN34_INTERNAL_855e0c81_4_k_cu_383922c34cuda3std6ranges3__45__cpo5cdataE[1];
.global .align 1 .b8 _ZN34_INTERNAL_855e0c81_4_k_cu_383922c34cuda3std6ranges3__45__cpo4sizeE[1];
.global .align 1 .b8 _ZN34_INTERNAL_855e0c81_4_k_cu_383922c34cuda3std6ranges3__45__cpo5ssizeE[1];
.global .align 1 .b8 _ZN34_INTERNAL_855e0c81_4_k_cu_383922c34cuda3std6ranges3__45__cpo8distanceE[1];
.global .align 1 .b8 _ZN34_INTERNAL_855e0c81_4_k_cu_383922c36thrust24THRUST_300001_SM_1000_NS8cuda_cub3parE[1];
.global .align 1 .b8 _ZN34_INTERNAL_855e0c81_4_k_cu_383922c36thrust24THRUST_300001_SM_1000_NS8cuda_cub10par_nosyncE[1];
.global .align 1 .b8 _ZN34_INTERNAL_855e0c81_4_k_cu_383922c36thrust24THRUST_300001_SM_1000_NS6system6detail10sequential3seqE[1];
.global .align 1 .b8 _ZN34_INTERNAL_855e0c81_4_k_cu_383922c36thrust24THRUST_300001_SM_1000_NS6system3cpp3parE[1];
.global .align 1 .b8 _ZN34_INTERNAL_855e0c81_4_k_cu_383922c36thrust24THRUST_300001_SM_1000_NS12placeholders2_1E[1];
.global .align 1 .b8 _ZN34_INTERNAL_855e0c81_4_k_cu_383922c36thrust24THRUST_300001_SM_1000_NS12placeholders2_2E[1];
.global .align 1 .b8 _ZN34_INTERNAL_855e0c81_4_k_cu_383922c36thrust24THRUST_300001_SM_1000_NS12placeholders2_3E[1];
.global .align 1 .b8 _ZN34_INTERNAL_855e0c81_4_k_cu_383922c36thrust24THRUST_300001_SM_1000_NS12placeholders2_4E[1];
.global .align 1 .b8 _ZN34_INTERNAL_855e0c81_4_k_cu_383922c36thrust24THRUST_300001_SM_1000_NS12placeholders2_5E[1];
.global .align 1 .b8 _ZN34_INTERNAL_855e0c81_4_k_cu_383922c36thrust24THRUST_300001_SM_1000_NS12placeholders2_6E[1];
.global .align 1 .b8 _ZN34_INTERNAL_855e0c81_4_k_cu_383922c36thrust24THRUST_300001_SM_1000_NS12placeholders2_7E[1];
.global .align 1 .b8 _ZN34_INTERNAL_855e0c81_4_k_cu_383922c36thrust24THRUST_300001_SM_1000_NS12placeholders2_8E[1];
.global .align 1 .b8 _ZN34_INTERNAL_855e0c81_4_k_cu_383922c36thrust24THRUST_300001_SM_1000_NS12placeholders2_9E[1];
.global .align 1 .b8 _ZN34_INTERNAL_855e0c81_4_k_cu_383922c36thrust24THRUST_300001_SM_1000_NS12placeholders3_10E[1];
.global .align 1 .b8 _ZN34_INTERNAL_855e0c81_4_k_cu_383922c36thrust24THRUST_300001_SM_1000_NS3seqE[1];
.global .align 1 .b8 _ZN34_INTERNAL_855e0c81_4_k_cu_383922c36thrust24THRUST_300001_SM_1000_NS6deviceE[1];
.extern .shared .align 16 .b8 shared[];

.visible .entry _Z18scatter_kernel_TMAPKh4descPKiiPhS1_(
	.param .u64 .ptr .align 1 _Z18scatter_kernel_TMAPKh4descPKiiPhS1__param_0,
	.param .align 4 .b8 _Z18scatter_kernel_TMAPKh4descPKiiPhS1__param_1[16],
	.param .u64 .ptr .align 1 _Z18scatter_kernel_TMAPKh4descPKiiPhS1__param_2,
	.param .u32 _Z18scatter_kernel_TMAPKh4descPKiiPhS1__param_3,
	.param .u64 .ptr .align 1 _Z18scatter_kernel_TMAPKh4descPKiiPhS1__param_4,
	.param .align 4 .b8 _Z18scatter_kernel_TMAPKh4descPKiiPhS1__param_5[16]
)
{
	.reg .pred 	%p<67>;
	.reg .b16 	%rs<17>;
	.reg .b32 	%r<189>;
	.reg .b64 	%rd<183>;

	ld.param.u32 	%r29, [_Z18scatter_kernel_TMAPKh4descPKiiPhS1__param_5+12];
	ld.param.u32 	%r28, [_Z18scatter_kernel_TMAPKh4descPKiiPhS1__param_5+8];
	ld.param.u32 	%r27, [_Z18scatter_kernel_TMAPKh4descPKiiPhS1__param_5+4];
	ld.param.u32 	%r24, [_Z18scatter_kernel_TMAPKh4descPKiiPhS1__param_1+12];
	ld.param.u32 	%r23, [_Z18scatter_kernel_TMAPKh4descPKiiPhS1__param_1+8];
	ld.param.u64 	%rd97, [_Z18scatter_kernel_TMAPKh4descPKiiPhS1__param_0];
	ld.param.u32 	%r25, [_Z18scatter_kernel_TMAPKh4descPKiiPhS1__param_3];
	ld.param.u64 	%rd99, [_Z18scatter_kernel_TMAPKh4descPKiiPhS1__param_4];
	mov.u32 	%r1, %ctaid.x;
	setp.ge.s32 	%p1, %r1, %r25;
	@%p1 bra 	$L__BB0_82;
	cvt.u64.u32 	%rd160, %r1;
	mov.u32 	%r30, %ntid.x;
	mov.u32 	%r31, %ntid.y;
	mul.lo.s32 	%r32, %r30, %r31;
	mov.u32 	%r33, %ntid.z;
	mul.lo.s32 	%r34, %r32, %r33;
	mov.u32 	%r35, %tid.x;
	mov.u32 	%r36, %tid.y;
	mov.u32 	%r37, %tid.z;
	mad.lo.s32 	%r38, %r37, %r31, %r36;
	mad.lo.s32 	%r39, %r38, %r30, %r35;
	cvt.u64.u32 	%rd2, %r39;
	cvt.u64.u32 	%rd3, %r34;
	mov.u32 	%r40, shared;
	cvt.u64.u32 	%rd100, %r40;
	cvta.shared.u64 	%rd101, %rd100;
	cvt.u32.u64 	%r41, %rd101;
	neg.s32 	%r42, %r41;
	and.b32  	%r43, %r42, 7;
	cvt.u64.u32 	%rd4, %r43;
	add.s32 	%r2, %r40, %r43;
	and.b32  	%r44, %r42, 3;
	cvt.u64.u32 	%rd5, %r44;
	add.s32 	%r3, %r40, %r44;
	and.b32  	%r45, %r42, 15;
	cvt.u64.u32 	%rd6, %r45;
	add.s32 	%r4, %r40, %r45;
	mov.u32 	%r46, %nctaid.x;
	mov.u32 	%r47, %nctaid.y;
	mov.u32 	%r48, %nctaid.z;
	mul.lo.s32 	%r49, %r47, %r48;
	mul.wide.u32 	%rd7, %r49, %r46;
	add.s32 	%r5, %r40, %r39;
	cvta.to.global.u64 	%rd8, %rd97;
	cvta.to.global.u64 	%rd9, %rd99;
$L__BB0_2:
	setp.lt.s32 	%p2, %r27, 1;
	@%p2 bra 	$L__BB0_81;
	ld.param.u64 	%rd159, [_Z18scatter_kernel_TMAPKh4descPKiiPhS1__param_2];
	cvta.to.global.u64 	%rd102, %rd159;
	shl.b64 	%rd103, %rd160, 2;
	add.s64 	%rd104, %rd102, %rd103;
	ld.global.u32 	%r6, [%rd104];
	mov.b32 	%r187, 0;
$L__BB0_4:
	cvt.u32.u64 	%r52, %rd3;
	sub.s32 	%r53, %r27, %r187;
	min.u32 	%r54, %r53, %r52;
	cvt.s64.s32 	%rd11, %r187;
	cvt.s64.s32 	%rd105, %r23;
	cvt.s64.s32 	%rd106, %r24;
	mad.lo.s64 	%rd107, %rd160, %rd105, %rd106;
	add.s64 	%rd108, %rd107, %rd11;
	add.s64 	%rd12, %rd8, %rd108;
	add.s64 	%rd13, %rd97, %rd108;
	cvt.u64.u32 	%rd14, %r54;
	cvt.u32.u64 	%r8, %rd13;
	mov.u32 	%r55, shared;
	cvt.u64.u32 	%rd109, %r55;
	cvta.shared.u64 	%rd110, %rd109;
	cvt.u32.u64 	%r56, %rd110;
	xor.b32  	%r57, %r8, %r56;
	and.b32  	%r58, %r57, 8;
	sub.s32 	%r59, 16, %r58;
	and.b32  	%r60, %r57, 4;
	setp.eq.s32 	%p3, %r60, 0;
	selp.b32 	%r61, %r59, 4, %p3;
	and.b32  	%r62, %r57, 2;
	setp.eq.s32 	%p4, %r62, 0;
	selp.b32 	%r63, %r61, 2, %p4;
	and.b32  	%r64, %r57, 1;
	setp.eq.b32 	%p5, %r64, 1;
	selp.b32 	%r65, 1, %r63, %p5;
	setp.lt.u32 	%p6, %r54, %r65;
	add.s32 	%r66, %r65, -2;
	selp.b32 	%r67, -1, %r66, %p6;
	shf.l.wrap.b32 	%r51, %r67, %r67, 31;
	setp.gt.s32 	%p7, %r51, 2;
	@%p7 bra 	$L__BB0_16;
	setp.eq.s32 	%p10, %r51, 0;
	@%p10 bra 	$L__BB0_21;
	setp.eq.s32 	%p11, %r51, 1;
	@%p11 bra 	$L__BB0_7;
	bra.uni 	$L__BB0_18;
$L__BB0_7:
	cvt.u32.u64 	%r80, %rd2;
	neg.s32 	%r81, %r8;
	and.b32  	%r82, %r81, 3;
	cvt.u64.u32 	%rd20, %r82;
	setp.ge.u32 	%p18, %r80, %r82;
	@%p18 bra 	$L__BB0_10;
	mov.u64 	%rd163, %rd2;
$L__BB0_9:
	add.s64 	%rd119, %rd12, %rd163;
	ld.global.u8 	%rs3, [%rd119];
	cvt.u32.u64 	%r83, %rd163;
	mov.u32 	%r84, shared;
	add.s32 	%r85, %r84, %r83;
	st.shared.u8 	[%r85], %rs3;
	add.s64 	%rd163, %rd163, %rd3;
	setp.lt.u64 	%p19, %rd163, %rd20;
	@%p19 bra 	$L__BB0_9;
$L__BB0_10:
	cvt.u32.u64 	%r86, %rd20;
	sub.s64 	%rd23, %rd14, %rd20;
	mov.u32 	%r87, shared;
	add.s32 	%r9, %r87, %r86;
	shr.u64 	%rd24, %rd23, 2;
	setp.le.u64 	%p20, %rd24, %rd2;
	@%p20 bra 	$L__BB0_13;
	add.s64 	%rd25, %rd13, %rd20;
	mov.u64 	%rd164, %rd2;
$L__BB0_12:
	cvt.u32.u64 	%r89, %rd164;
	shl.b32 	%r90, %r89, 2;
	add.s32 	%r88, %r9, %r90;
	shl.b64 	%rd121, %rd164, 2;
	add.s64 	%rd120, %rd25, %rd121;
	// begin inline asm
	cp.async.ca.shared.global [%r88], [%rd120], 4, 4;
	// end inline asm
	add.s64 	%rd164, %rd164, %rd3;
	setp.lt.u64 	%p21, %rd164, %rd24;
	@%p21 bra 	$L__BB0_12;
$L__BB0_13:
	and.b64  	%rd28, %rd23, 3;
	setp.le.u64 	%p22, %rd28, %rd2;
	@%p22 bra 	$L__BB0_42;
	and.b64  	%rd122, %rd23, -4;
	or.b64  	%rd29, %rd122, %rd20;
	cvt.u32.u64 	%r10, %rd122;
	mov.u64 	%rd165, %rd2;
$L__BB0_15:
	add.s64 	%rd123, %rd165, %rd29;
	add.s64 	%rd124, %rd12, %rd123;
	ld.global.u8 	%rs4, [%rd124];
	cvt.u32.u64 	%r91, %rd165;
	add.s32 	%r92, %r91, %r10;
	add.s32 	%r93, %r9, %r92;
	st.shared.u8 	[%r93], %rs4;
	add.s64 	%rd165, %rd165, %rd3;
	setp.lt.u64 	%p23, %rd165, %rd28;
	@%p23 bra 	$L__BB0_15;
	bra.uni 	$L__BB0_42;
$L__BB0_16:
	setp.eq.s32 	%p8, %r51, 3;
	@%p8 bra 	$L__BB0_24;
	setp.eq.s32 	%p9, %r51, 7;
	@%p9 bra 	$L__BB0_33;
$L__BB0_18:
	cvt.u32.u64 	%r112, %rd2;
	cvt.u32.u64 	%r113, %rd14;
	setp.ge.u32 	%p32, %r112, %r113;
	@%p32 bra 	$L__BB0_42;
	mov.u64 	%rd161, %rd2;
$L__BB0_20:
	add.s64 	%rd133, %rd12, %rd161;
	ld.global.u8 	%rs8, [%rd133];
	cvt.u32.u64 	%r114, %rd161;
	add.s32 	%r116, %r55, %r114;
	st.shared.u8 	[%r116], %rs8;
	add.s64 	%rd161, %rd161, %rd3;
	setp.lt.u64 	%p33, %rd161, %rd14;
	@%p33 bra 	$L__BB0_20;
	bra.uni 	$L__BB0_42;
$L__BB0_21:
	shr.u64 	%rd17, %rd14, 1;
	setp.le.u64 	%p24, %rd17, %rd2;
	@%p24 bra 	$L__BB0_42;
	mov.u64 	%rd162, %rd2;
$L__BB0_23:
	shl.b64 	%rd125, %rd162, 1;
	add.s64 	%rd126, %rd12, %rd125;
	ld.global.u16 	%rs5, [%rd126];
	cvt.u32.u64 	%r94, %rd162;
	shl.b32 	%r95, %r94, 1;
	add.s32 	%r97, %r55, %r95;
	st.shared.u16 	[%r97], %rs5;
	add.s64 	%rd162, %rd162, %rd3;
	setp.lt.u64 	%p25, %rd162, %rd17;
	@%p25 bra 	$L__BB0_23;
	bra.uni 	$L__BB0_42;
$L__BB0_24:
	cvt.u32.u64 	%r68, %rd2;
	neg.s32 	%r69, %r8;
	and.b32  	%r70, %r69, 7;
	cvt.u64.u32 	%rd32, %r70;
	setp.ge.u32 	%p12, %r68, %r70;
	@%p12 bra 	$L__BB0_27;
	add.s64 	%rd33, %rd12, %rd2;
	mov.b64 	%rd166, 0;
	mov.u32 	%r188, %r5;
$L__BB0_26:
	cvt.u32.u64 	%r71, %rd3;
	add.s64 	%rd112, %rd33, %rd166;
	ld.global.u8 	%rs1, [%rd112];
	st.shared.u8 	[%r188], %rs1;
	add.s64 	%rd166, %rd166, %rd3;
	add.s64 	%rd113, %rd2, %rd166;
	add.s32 	%r188, %r188, %r71;
	setp.lt.u64 	%p13, %rd113, %rd32;
	@%p13 bra 	$L__BB0_26;
$L__BB0_27:
	cvt.u32.u64 	%r72, %rd32;
	sub.s64 	%rd36, %rd14, %rd32;
	mov.u32 	%r73, shared;
	add.s32 	%r13, %r73, %r72;
	shr.u64 	%rd37, %rd36, 3;
	setp.le.u64 	%p14, %rd37, %rd2;
	@%p14 bra 	$L__BB0_30;
	add.s64 	%rd38, %rd13, %rd32;
	mov.u64 	%rd167, %rd2;
$L__BB0_29:
	cvt.u32.u64 	%r75, %rd167;
	shl.b32 	%r76, %r75, 3;
	add.s32 	%r74, %r13, %r76;
	shl.b64 	%rd115, %rd167, 3;
	add.s64 	%rd114, %rd38, %rd115;
	// begin inline asm
	cp.async.ca.shared.global [%r74], [%rd114], 8, 8;
	// end inline asm
	add.s64 	%rd167, %rd167, %rd3;
	setp.lt.u64 	%p15, %rd167, %rd37;
	@%p15 bra 	$L__BB0_29;
$L__BB0_30:
	and.b64  	%rd41, %rd36, 7;
	setp.le.u64 	%p16, %rd41, %rd2;
	@%p16 bra 	$L__BB0_42;
	and.b64  	%rd116, %rd36, -8;
	or.b64  	%rd42, %rd116, %rd32;
	cvt.u32.u64 	%r14, %rd116;
	mov.u64 	%rd168, %rd2;
$L__BB0_32:
	add.s64 	%rd117, %rd168, %rd42;
	add.s64 	%rd118, %rd12, %rd117;
	ld.global.u8 	%rs2, [%rd118];
	cvt.u32.u64 	%r77, %rd168;
	add.s32 	%r78, %r77, %r14;
	add.s32 	%r79, %r13, %r78;
	st.shared.u8 	[%r79], %rs2;
	add.s64 	%rd168, %rd168, %rd3;
	setp.lt.u64 	%p17, %rd168, %rd41;
	@%p17 bra 	$L__BB0_32;
	bra.uni 	$L__BB0_42;
$L__BB0_33:
	cvt.u32.u64 	%r98, %rd2;
	neg.s32 	%r99, %r8;
	and.b32  	%r100, %r99, 15;
	cvt.u64.u32 	%rd45, %r100;
	setp.ge.u32 	%p26, %r98, %r100;
	@%p26 bra 	$L__BB0_36;
	mov.u64 	%rd169, %rd2;
$L__BB0_35:
	add.s64 	%rd127, %rd12, %rd169;
	ld.global.u8 	%rs6, [%rd127];
	cvt.u32.u64 	%r101, %rd169;
	mov.u32 	%r102, shared;
	add.s32 	%r103, %r102, %r101;
	st.shared.u8 	[%r103], %rs6;
	add.s64 	%rd169, %rd169, %rd3;
	setp.lt.u64 	%p27, %rd169, %rd45;
	@%p27 bra 	$L__BB0_35;
$L__BB0_36:
	cvt.u32.u64 	%r104, %rd45;
	sub.s64 	%rd48, %rd14, %rd45;
	mov.u32 	%r105, shared;
	add.s32 	%r15, %r105, %r104;
	shr.u64 	%rd49, %rd48, 4;
	setp.le.u64 	%p28, %rd49, %rd2;
	@%p28 bra 	$L__BB0_39;
	add.s64 	%rd50, %rd13, %rd45;
	mov.u64 	%rd170, %rd2;
$L__BB0_38:
	cvt.u32.u64 	%r107, %rd170;
	shl.b32 	%r108, %r107, 4;
	add.s32 	%r106, %r15, %r108;
	shl.b64 	%rd129, %rd170, 4;
	add.s64 	%rd128, %rd50, %rd129;
	// begin inline asm
	cp.async.cg.shared.global [%r106], [%rd128], 16, 16;
	// end inline asm
	add.s64 	%rd170, %rd170, %rd3;
	setp.lt.u64 	%p29, %rd170, %rd49;
	@%p29 bra 	$L__BB0_38;
$L__BB0_39:
	and.b64  	%rd53, %rd48, 15;
	setp.le.u64 	%p30, %rd53, %rd2;
	@%p30 bra 	$L__BB0_42;
	and.b64  	%rd130, %rd48, -16;
	or.b64  	%rd54, %rd130, %rd45;
	cvt.u32.u64 	%r16, %rd130;
	mov.u64 	%rd171, %rd2;
$L__BB0_41:
	add.s64 	%rd131, %rd171, %rd54;
	add.s64 	%rd132, %rd12, %rd131;
	ld.global.u8 	%rs7, [%rd132];
	cvt.u32.u64 	%r109, %rd171;
	add.s32 	%r110, %r109, %r16;
	add.s32 	%r111, %r15, %r110;
	st.shared.u8 	[%r111], %rs7;
	add.s64 	%rd171, %rd171, %rd3;
	setp.lt.u64 	%p31, %rd171, %rd53;
	@%p31 bra 	$L__BB0_41;
$L__BB0_42:
	cvt.u32.u64 	%r118, %rd14;
	// begin inline asm
	cp.async.commit_group;
	// end inline asm
	// begin inline asm
	cp.async.wait_group 0;
	// end inline asm
	barrier.sync 	0;
	mul.wide.s32 	%rd134, %r6, %r28;
	cvt.s64.s32 	%rd135, %r29;
	add.s64 	%rd136, %rd134, %rd135;
	add.s64 	%rd137, %rd136, %rd11;
	add.s64 	%rd57, %rd9, %rd137;
	cvt.u32.u64 	%r119, %rd137;
	cvt.u32.u64 	%r120, %rd99;
	add.s32 	%r121, %r120, %r119;
	mov.u32 	%r122, shared;
	cvt.u64.u32 	%rd138, %r122;
	cvta.shared.u64 	%rd139, %rd138;
	cvt.u32.u64 	%r123, %rd139;
	xor.b32  	%r124, %r121, %r123;
	and.b32  	%r125, %r124, 8;
	sub.s32 	%r126, 16, %r125;
	and.b32  	%r127, %r124, 4;
	setp.eq.s32 	%p34, %r127, 0;
	selp.b32 	%r128, %r126, 4, %p34;
	and.b32  	%r129, %r124, 2;
	setp.eq.s32 	%p35, %r129, 0;
	selp.b32 	%r130, %r128, 2, %p35;
	and.b32  	%r131, %r124, 1;
	setp.eq.b32 	%p36, %r131, 1;
	selp.b32 	%r132, 1, %r130, %p36;
	setp.lt.u32 	%p37, %r118, %r132;
	add.s32 	%r133, %r132, -2;
	selp.b32 	%r134, -1, %r133, %p37;
	shf.l.wrap.b32 	%r117, %r134, %r134, 31;
	setp.gt.s32 	%p38, %r117, 2;
	@%p38 bra 	$L__BB0_54;
	setp.eq.s32 	%p41, %r117, 0;
	@%p41 bra 	$L__BB0_59;
	setp.eq.s32 	%p42, %r117, 1;
	@%p42 bra 	$L__BB0_45;
	bra.uni 	$L__BB0_56;
$L__BB0_45:
	cvt.u32.u64 	%r148, %rd2;
	cvt.u32.u64 	%r149, %rd5;
	setp.ge.u32 	%p49, %r148, %r149;
	@%p49 bra 	$L__BB0_48;
	mov.u64 	%rd174, %rd2;
$L__BB0_47:
	cvt.u32.u64 	%r150, %rd174;
	add.s32 	%r152, %r122, %r150;
	ld.shared.u8 	%rs11, [%r152];
	add.s64 	%rd145, %rd57, %rd174;
	st.global.u8 	[%rd145], %rs11;
	add.s64 	%rd174, %rd174, %rd3;
	setp.lt.u64 	%p50, %rd174, %rd5;
	@%p50 bra 	$L__BB0_47;
$L__BB0_48:
	sub.s64 	%rd65, %rd14, %rd5;
	add.s64 	%rd66, %rd57, %rd5;
	shr.u64 	%rd67, %rd65, 2;
	setp.le.u64 	%p51, %rd67, %rd2;
	@%p51 bra 	$L__BB0_51;
	mov.u64 	%rd175, %rd2;
$L__BB0_50:
	shl.b64 	%rd146, %rd175, 2;
	add.s64 	%rd147, %rd66, %rd146;
	cvt.u32.u64 	%r153, %rd175;
	shl.b32 	%r154, %r153, 2;
	add.s32 	%r155, %r3, %r154;
	ld.shared.u32 	%r156, [%r155];
	st.global.u32 	[%rd147], %r156;
	add.s64 	%rd175, %rd175, %rd3;
	setp.lt.u64 	%p52, %rd175, %rd67;
	@%p52 bra 	$L__BB0_50;
$L__BB0_51:
	and.b64  	%rd70, %rd65, -4;
	and.b64  	%rd71, %rd65, 3;
	setp.le.u64 	%p53, %rd71, %rd2;
	@%p53 bra 	$L__BB0_80;
	cvt.u32.u64 	%r17, %rd70;
	mov.u64 	%rd176, %rd2;
$L__BB0_53:
	cvt.u32.u64 	%r157, %rd176;
	add.s32 	%r158, %r157, %r17;
	add.s32 	%r159, %r3, %r158;
	ld.shared.u8 	%rs12, [%r159];
	add.s64 	%rd148, %rd176, %rd70;
	add.s64 	%rd149, %rd66, %rd148;
	st.global.u8 	[%rd149], %rs12;
	add.s64 	%rd176, %rd176, %rd3;
	setp.lt.u64 	%p54, %rd176, %rd71;
	@%p54 bra 	$L__BB0_53;
	bra.uni 	$L__BB0_80;
$L__BB0_54:
	setp.eq.s32 	%p39, %r117, 3;
	@%p39 bra 	$L__BB0_62;
	setp.eq.s32 	%p40, %r117, 7;
	@%p40 bra 	$L__BB0_71;
$L__BB0_56:
	cvt.u32.u64 	%r180, %rd2;
	setp.ge.u32 	%p63, %r180, %r118;
	@%p63 bra 	$L__BB0_80;
	mov.u64 	%rd172, %rd2;
$L__BB0_58:
	cvt.u32.u64 	%r181, %rd172;
	add.s32 	%r183, %r122, %r181;
	ld.shared.u8 	%rs16, [%r183];
	add.s64 	%rd157, %rd57, %rd172;
	st.global.u8 	[%rd157], %rs16;
	add.s64 	%rd172, %rd172, %rd3;
	setp.lt.u64 	%p64, %rd172, %rd14;
	@%p64 bra 	$L__BB0_58;
	bra.uni 	$L__BB0_80;
$L__BB0_59:
	shr.u64 	%rd60, %rd14, 1;
	setp.le.u64 	%p55, %rd60, %rd2;
	@%p55 bra 	$L__BB0_80;
	mov.u64 	%rd173, %rd2;
$L__BB0_61:
	cvt.u32.u64 	%r160, %rd173;
	shl.b32 	%r161, %r160, 1;
	add.s32 	%r163, %r122, %r161;
	ld.shared.u16 	%rs13, [%r163];
	shl.b64 	%rd150, %rd173, 1;
	add.s64 	%rd151, %rd57, %rd150;
	st.global.u16 	[%rd151], %rs13;
	add.s64 	%rd173, %rd173, %rd3;
	setp.lt.u64 	%p56, %rd173, %rd60;
	@%p56 bra 	$L__BB0_61;
	bra.uni 	$L__BB0_80;
$L__BB0_62:
	cvt.u32.u64 	%r135, %rd2;
	cvt.u32.u64 	%r136, %rd4;
	setp.ge.u32 	%p43, %r135, %r136;
	@%p43 bra 	$L__BB0_65;
	mov.u64 	%rd177, %rd2;
$L__BB0_64:
	cvt.u32.u64 	%r137, %rd177;
	add.s32 	%r139, %r122, %r137;
	ld.shared.u8 	%rs9, [%r139];
	add.s64 	%rd140, %rd57, %rd177;
	st.global.u8 	[%rd140], %rs9;
	add.s64 	%rd177, %rd177, %rd3;
	setp.lt.u64 	%p44, %rd177, %rd4;
	@%p44 bra 	$L__BB0_64;
$L__BB0_65:
	sub.s64 	%rd76, %rd14, %rd4;
	add.s64 	%rd77, %rd57, %rd4;
	shr.u64 	%rd78, %rd76, 3;
	setp.le.u64 	%p45, %rd78, %rd2;
	@%p45 bra 	$L__BB0_68;
	mov.u64 	%rd178, %rd2;
$L__BB0_67:
	shl.b64 	%rd141, %rd178, 3;
	add.s64 	%rd142, %rd77, %rd141;
	cvt.u32.u64 	%r140, %rd178;
	shl.b32 	%r141, %r140, 3;
	add.s32 	%r142, %r2, %r141;
	ld.shared.v2.u32 	{%r143, %r144}, [%r142];
	st.global.v2.u32 	[%rd142], {%r143, %r144};
	add.s64 	%rd178, %rd178, %rd3;
	setp.lt.u64 	%p46, %rd178, %rd78;
	@%p46 bra 	$L__BB0_67;
$L__BB0_68:
	and.b64  	%rd81, %rd76, -8;
	and.b64  	%rd82, %rd76, 7;
	setp.le.u64 	%p47, %rd82, %rd2;
	@%p47 bra 	$L__BB0_80;
	cvt.u32.u64 	%r18, %rd81;
	mov.u64 	%rd179, %rd2;
$L__BB0_70:
	cvt.u32.u64 	%r145, %rd179;
	add.s32 	%r146, %r145, %r18;
	add.s32 	%r147, %r2, %r146;
	ld.shared.u8 	%rs10, [%r147];
	add.s64 	%rd143, %rd179, %rd81;
	add.s64 	%rd144, %rd77, %rd143;
	st.global.u8 	[%rd144], %rs10;
	add.s64 	%rd179, %rd179, %rd3;
	setp.lt.u64 	%p48, %rd179, %rd82;
	@%p48 bra 	$L__BB0_70;
	bra.uni 	$L__BB0_80;
$L__BB0_71:
	cvt.u32.u64 	%r164, %rd6;
	cvt.u32.u64 	%r165, %rd2;
	setp.ge.u32 	%p57, %r165, %r164;
	@%p57 bra 	$L__BB0_74;
	mov.u64 	%rd180, %rd2;
$L__BB0_73:
	cvt.u32.u64 	%r166, %rd180;
	add.s32 	%r168, %r122, %r166;
	ld.shared.u8 	%rs14, [%r168];
	add.s64 	%rd152, %rd57, %rd180;
	st.global.u8 	[%rd152], %rs14;
	add.s64 	%rd180, %rd180, %rd3;
	setp.lt.u64 	%p58, %rd180, %rd6;
	@%p58 bra 	$L__BB0_73;
$L__BB0_74:
	sub.s64 	%rd87, %rd14, %rd6;
	add.s64 	%rd88, %rd57, %rd6;
	shr.u64 	%rd89, %rd87, 4;
	setp.le.u64 	%p59, %rd89, %rd2;
	@%p59 bra 	$L__BB0_77;
	mov.u64 	%rd181, %rd2;
$L__BB0_76:
	shl.b64 	%rd153, %rd181, 4;
	add.s64 	%rd154, %rd88, %rd153;
	cvt.u32.u64 	%r169, %rd181;
	shl.b32 	%r170, %r169, 4;
	add.s32 	%r171, %r4, %r170;
	ld.shared.v4.u32 	{%r172, %r173, %r174, %r175}, [%r171];
	st.global.v4.u32 	[%rd154], {%r172, %r173, %r174, %r175};
	add.s64 	%rd181, %rd181, %rd3;
	setp.lt.u64 	%p60, %rd181, %rd89;
	@%p60 bra 	$L__BB0_76;
$L__BB0_77:
	and.b64  	%rd92, %rd87, -16;
	and.b64  	%rd93, %rd87, 15;
	setp.le.u64 	%p61, %rd93, %rd2;
	@%p61 bra 	$L__BB0_80;
	cvt.u32.u64 	%r19, %rd92;
	mov.u64 	%rd182, %rd2;
$L__BB0_79:
	cvt.u32.u64 	%r176, %rd182;
	add.s32 	%r177, %r176, %r19;
	add.s32 	%r178, %r4, %r177;
	ld.shared.u8 	%rs15, [%r178];
	add.s64 	%rd155, %rd182, %rd92;
	add.s64 	%rd156, %rd88, %rd155;
	st.global.u8 	[%rd156], %rs15;
	add.s64 	%rd182, %rd182, %rd3;
	setp.lt.u64 	%p62, %rd182, %rd93;
	@%p62 bra 	$L__BB0_79;
$L__BB0_80:
	cvt.u32.u64 	%r184, %rd3;
	cvt.u32.u64 	%r185, %rd11;
	// begin inline asm
	cp.async.commit_group;
	// end inline asm
	// begin inline asm
	cp.async.wait_group 0;
	// end inline asm
	barrier.sync 	0;
	add.s32 	%r187, %r185, %r184;
	setp.lt.s32 	%p65, %r187, %r27;
	@%p65 bra 	$L__BB0_4;
$L__BB0_81:
	ld.param.u32 	%r186, [_Z18scatter_kernel_TMAPKh4descPKiiPhS1__param_3];
	add.s64 	%rd160, %rd160, %rd7;
	cvt.s64.s32 	%rd158, %r186;
	setp.lt.s64 	%p66, %rd160, %rd158;
	@%p66 bra 	$L__BB0_2;
$L__BB0_82:
	ret;

}
	// .globl	_Z27scatter_kernel_TMA_pipelineILh2EEvPKh4descPKiiPhS2_
.visible .entry _Z27scatter_kernel_TMA_pipelineILh2EEvPKh4descPKiiPhS2_(
	.param .u64 .ptr .align 1 _Z27scatter_kernel_TMA_pipelineILh2EEvPKh4descPKiiPhS2__param_0,
	.param .align 4 .b8 _Z27scatter_kernel_TMA_pipelineILh2EEvPKh4descPKiiPhS2__param_1[16],
	.param .u64 .ptr .align 1 _Z27scatter_kernel_TMA_pipelineILh2EEvPKh4descPKiiPhS2__param_2,
	.param .u32 _Z27scatter_kernel_TMA_pipelineILh2EEvPKh4descPKiiPhS2__param_3,
	.param .u64 .ptr .align 1 _Z27scatter_kernel_TMA_pipelineILh2EEvPKh4descPKiiPhS2__param_4,
	.param .align 4 .b8 _Z27scatter_kernel_TMA_pipelineILh2EEvPKh4descPKiiPhS2__param_5[16]
)
{
	.local .align 8 .b8 	__local_depot1[8];
	.reg .b64 	%SP;
	.reg .b64 	%SPL;
	.reg .pred 	%p<159>;
	.reg .b16 	%rs<286>;
	.reg .b32 	%r<419>;
	.reg .b64 	%rd<774>;
	// demoted variable
	.shared .align 8 .b8 _ZZ27scatter_kernel_TMA_pipelineILh2EEvPKh4descPKiiPhS2_E12shared_state[40];
	mov.u64 	%SPL, __local_depot1;
	ld.param.u32 	%r160, [_Z27scatter_kernel_TMA_pipelineILh2EEvPKh4descPKiiPhS2__param_5+12];
	ld.param.u32 	%r159, [_Z27scatter_kernel_TMA_pipelineILh2EEvPKh4descPKiiPhS2__param_5+8];
	ld.param.u32 	%r158, [_Z27scatter_kernel_TMA_pipelineILh2EEvPKh4descPKiiPhS2__param_5+4];
	ld.param.u32 	%r155, [_Z27scatter_kernel_TMA_pipelineILh2EEvPKh4descPKiiPhS2__param_1+12];
	ld.param.u32 	%r154, [_Z27scatter_kernel_TMA_pipelineILh2EEvPKh4descPKiiPhS2__param_1+8];
	ld.param.u32 	%r156, [_Z27scatter_kernel_TMA_pipelineILh2EEvPKh4descPKiiPhS2__param_3];
	add.u64 	%rd1, %SPL, 0;
	mov.u32 	%r161, %ntid.x;
	mov.u32 	%r162, %ntid.y;
	mul.lo.s32 	%r163, %r161, %r162;
	mov.u32 	%r164, %ntid.z;
	mul.lo.s32 	%r2, %r163, %r164;
	mov.b32 	%r165, 0;
	st.local.v2.u32 	[%rd1], {%r165, %r2};
	mov.u32 	%r166, %tid.x;
	mov.u32 	%r167, %tid.y;
	mov.u32 	%r168, %tid.z;
	mad.lo.s32 	%r169, %r168, %r162, %r167;
	mul.lo.s32 	%r170, %r169, %r161;
	or.b32  	%r171, %r170, %r166;
	setp.ne.s32 	%p1, %r171, 0;
	@%p1 bra 	$L__BB1_2;
	mov.u32 	%r174, _ZZ27scatter_kernel_TMA_pipelineILh2EEvPKh4descPKiiPhS2_E12shared_state;
	add.s32 	%r172, %r174, 8;
	// begin inline asm
	mbarrier.init.shared.b64 [%r172], %r2;
	// end inline asm
	// begin inline asm
	mbarrier.init.shared.b64 [%r174], %r2;
	// end inline asm
	add.s32 	%r176, %r174, 24;
	// begin inline asm
	mbarrier.init.shared.b64 [%r176], %r2;
	// end inline asm
	add.s32 	%r178, %r174, 16;
	// begin inline asm
	mbarrier.init.shared.b64 [%r178], %r2;
	// end inline asm
	cvt.u64.u32 	%rd260, %r174;
	cvta.shared.u64 	%rd261, %rd260;
	add.s64 	%rd259, %rd261, 32;
	// begin inline asm
	st.relaxed.cta.b32 [%rd259],%r2;
	// end inline asm
$L__BB1_2:
	barrier.sync 	0;
	cvt.s64.s32 	%rd2, %r156;
	mov.u32 	%r181, %nctaid.x;
	mov.u32 	%r182, %nctaid.y;
	mov.u32 	%r183, %nctaid.z;
	mul.lo.s32 	%r184, %r182, %r183;
	mul.wide.u32 	%rd3, %r184, %r181;
	or.b64  	%rd262, %rd2, %rd3;
	and.b64  	%rd263, %rd262, -4294967296;
	setp.ne.s64 	%p2, %rd263, 0;
	@%p2 bra 	$L__BB1_4;
	cvt.u32.u64 	%r185, %rd3;
	cvt.u32.u64 	%r186, %rd2;
	div.u32 	%r187, %r186, %r185;
	mul.lo.s32 	%r188, %r187, %r185;
	sub.s32 	%r189, %r186, %r188;
	cvt.u64.u32 	%rd766, %r187;
	cvt.u64.u32 	%rd767, %r189;
	bra.uni 	$L__BB1_5;
$L__BB1_4:
	div.u64 	%rd766, %rd2, %rd3;
	mul.lo.s64 	%rd264, %rd766, %rd3;
	sub.s64 	%rd767, %rd2, %rd264;
$L__BB1_5:
	mov.u32 	%r190, %ctaid.x;
	cvt.u64.u32 	%rd265, %r190;
	setp.gt.u64 	%p3, %rd767, %rd265;
	selp.u64 	%rd266, 1, 0, %p3;
	cvt.u32.u64 	%r191, %rd266;
	cvt.u32.u64 	%r192, %rd766;
	add.s32 	%r193, %r192, %r191;
	add.s32 	%r194, %r2, %r158;
	add.s32 	%r195, %r194, -1;
	div.u32 	%r3, %r195, %r2;
	mul.lo.s32 	%r4, %r3, %r193;
	setp.lt.s32 	%p4, %r4, 1;
	@%p4 bra 	$L__BB1_167;
	mov.u32 	%r197, %ntid.x;
	mov.u32 	%r198, %ntid.y;
	mul.lo.s32 	%r199, %r197, %r198;
	mov.u32 	%r200, %ntid.z;
	mul.lo.s32 	%r5, %r199, %r200;
	cvt.u64.u32 	%rd10, %r5;
	mov.u32 	%r201, %tid.x;
	mov.u32 	%r202, %tid.z;
	mov.u32 	%r203, %tid.y;
	mad.lo.s32 	%r204, %r202, %r198, %r203;
	mad.lo.s32 	%r205, %r204, %r197, %r201;
	cvt.u64.u32 	%rd11, %r205;
	add.s64 	%rd12, %rd10, %rd11;
	add.s64 	%rd13, %rd12, %rd10;
	add.s64 	%rd14, %rd13, %rd10;
	add.s64 	%rd15, %rd14, %rd10;
	add.s64 	%rd267, %rd15, %rd10;
	add.s64 	%rd268, %rd267, %rd10;
	add.s64 	%rd269, %rd268, %rd10;
	add.s64 	%rd270, %rd269, %rd10;
	add.s64 	%rd271, %rd270, %rd10;
	add.s64 	%rd272, %rd271, %rd10;
	add.s64 	%rd273, %rd272, %rd10;
	add.s64 	%rd274, %rd273, %rd10;
	add.s64 	%rd16, %rd274, %rd10;
	add.s64 	%rd17, %rd16, %rd10;
	add.s64 	%rd18, %rd17, %rd10;
	add.s64 	%rd19, %rd18, %rd10;
	add.s64 	%rd20, %rd19, %rd10;
	add.s64 	%rd21, %rd20, %rd10;
	add.s64 	%rd22, %rd21, %rd10;
	add.s64 	%rd23, %rd22, %rd10;
	add.s64 	%rd24, %rd23, %rd10;
	add.s64 	%rd25, %rd24, %rd10;
	add.s64 	%rd26, %rd25, %rd10;
	add.s64 	%rd27, %rd26, %rd10;
	add.s64 	%rd28, %rd27, %rd10;
	add.s64 	%rd29, %rd28, %rd10;
	add.s64 	%rd30, %rd29, %rd10;
	add.s64 	%rd31, %rd30, %rd10;
	add.s64 	%rd275, %rd31, %rd10;
	add.s64 	%rd276, %rd275, %rd10;
	add.s64 	%rd277, %rd276, %rd10;
	add.s64 	%rd278, %rd277, %rd10;
	add.s64 	%rd279, %rd278, %rd10;
	add.s64 	%rd280, %rd279, %rd10;
	add.s64 	%rd281, %rd280, %rd10;
	add.s64 	%rd282, %rd281, %rd10;
	add.s64 	%rd283, %rd282, %rd10;
	add.s64 	%rd284, %rd283, %rd10;
	add.s64 	%rd285, %rd284, %rd10;
	add.s64 	%rd286, %rd285, %rd10;
	add.s64 	%rd287, %rd286, %rd10;
	add.s64 	%rd288, %rd287, %rd10;
	add.s64 	%rd289, %rd288, %rd10;
	add.s64 	%rd290, %rd289, %rd10;
	add.s64 	%rd32, %rd290, %rd10;
	add.s64 	%rd33, %rd32, %rd10;
	add.s64 	%rd34, %rd33, %rd10;
	add.s64 	%rd35, %rd34, %rd10;
	add.s64 	%rd36, %rd35, %rd10;
	add.s64 	%rd37, %rd36, %rd10;
	add.s64 	%rd38, %rd37, %rd10;
	add.s64 	%rd39, %rd38, %rd10;
	add.s64 	%rd40, %rd39, %rd10;
	add.s64 	%rd41, %rd40, %rd10;
	add.s64 	%rd42, %rd41, %rd10;
	add.s64 	%rd43, %rd42, %rd10;
	add.s64 	%rd44, %rd43, %rd10;
	add.s64 	%rd45, %rd44, %rd10;
	add.s64 	%rd46, %rd45, %rd10;
	add.s64 	%rd47, %rd46, %rd10;
	add.s64 	%rd48, %rd47, %rd10;
	add.s64 	%rd49, %rd48, %rd10;
	mov.b16 	%rs284, 5;
	mov.b16 	%rs285, 0;
	mov.b32 	%r413, 0;
	mov.u32 	%r417, %r413;
	mov.u16 	%rs280, %rs285;
$L__BB1_7:
	mov.u32 	%r206, %nctaid.y;
	mov.u32 	%r207, %nctaid.z;
	mul.lo.s32 	%r208, %r206, %r207;
	mov.u32 	%r209, %nctaid.x;
	mul.wide.u32 	%rd50, %r208, %r209;
	mov.u32 	%r210, %ctaid.x;
	cvt.u64.u32 	%rd51, %r210;
	add.s32 	%r8, %r413, 2;
	min.s32 	%r211, %r4, %r8;
	setp.le.s32 	%p5, %r211, %r417;
	@%p5 bra 	$L__BB1_87;
$L__BB1_8:
	div.s32 	%r213, %r417, %r3;
	cvt.s64.s32 	%rd292, %r213;
	mad.lo.s64 	%rd293, %rd50, %rd292, %rd51;
	mul.lo.s32 	%r214, %r213, %r3;
	sub.s32 	%r215, %r417, %r214;
	mul.lo.s32 	%r216, %r215, %r5;
	sub.s32 	%r11, %r158, %r216;
	cvt.s64.s32 	%rd294, %r154;
	cvt.s64.s32 	%rd295, %r216;
	cvt.s64.s32 	%rd296, %r155;
	add.s64 	%rd297, %rd295, %rd296;
	mad.lo.s64 	%rd52, %rd293, %rd294, %rd297;
	and.b16  	%rs14, %rs285, 255;
	mul.wide.u16 	%r217, %rs14, 16;
	cvt.u32.u16 	%r218, %rs284;
	// begin inline asm
	mov.u64 %rd291, %globaltimer;
	// end inline asm
	mov.u32 	%r219, _ZZ27scatter_kernel_TMA_pipelineILh2EEvPKh4descPKiiPhS2_E12shared_state;
	add.s32 	%r220, %r219, %r217;
	add.s32 	%r12, %r220, 8;
	and.b32  	%r13, %r218, 1;
	mov.b32 	%r416, 0;
$L__BB1_9:
	// begin inline asm
	{
	.reg .pred p;
	mbarrier.try_wait.parity.shared.b64 p, [%r12], %r13;
	selp.b32 %r221, 1, 0, p;
	}
	// end inline asm
	setp.ne.s32 	%p6, %r221, 0;
	@%p6 bra 	$L__BB1_16;
	setp.gt.s32 	%p156, %r416, 15;
	@%p156 bra 	$L__BB1_12;
	add.s32 	%r416, %r416, 1;
	bra.uni 	$L__BB1_9;
$L__BB1_12:
	// begin inline asm
	mov.u64 %rd758, %globaltimer;
	// end inline asm
	sub.s64 	%rd54, %rd758, %rd291;
	setp.lt.s64 	%p157, %rd54, 4000000;
	@%p157 bra 	$L__BB1_14;
	mov.b32 	%r411, 1000000;
	// begin inline asm
	nanosleep.u32 %r411;
	// end inline asm
	bra.uni 	$L__BB1_9;
$L__BB1_14:
	setp.lt.s64 	%p158, %rd54, 40000;
	@%p158 bra 	$L__BB1_9;
	shr.s64 	%rd759, %rd54, 63;
	shr.u64 	%rd760, %rd759, 62;
	add.s64 	%rd761, %rd54, %rd760;
	shr.u64 	%rd762, %rd761, 2;
	cvt.u32.u64 	%r412, %rd762;
	// begin inline asm
	nanosleep.u32 %r412;
	// end inline asm
	bra.uni 	$L__BB1_9;
$L__BB1_16:
	min.u32 	%r224, %r11, %r5;
	cvt.u32.u64 	%r225, %rd11;
	shr.u32 	%r226, %r417, 31;
	add.s32 	%r227, %r417, %r226;
	and.b32  	%r228, %r227, -2;
	sub.s32 	%r229, %r417, %r228;
	mul.wide.s32 	%rd298, %r229, 4;
	add.s64 	%rd299, %rd1, %rd298;
	ld.local.u32 	%r16, [%rd299];
	cvt.u64.u32 	%rd55, %r224;
	setp.ge.u32 	%p7, %r225, %r224;
	@%p7 bra 	$L__BB1_86;
	max.u64 	%rd300, %rd55, %rd12;
	sub.s64 	%rd301, %rd300, %rd12;
	setp.lt.u64 	%p8, %rd12, %rd55;
	selp.u64 	%rd56, 1, 0, %p8;
	selp.s64 	%rd302, -1, 0, %p8;
	add.s64 	%rd57, %rd301, %rd302;
	and.b64  	%rd303, %rd57, -4294967296;
	setp.ne.s64 	%p9, %rd303, 0;
	@%p9 bra 	$L__BB1_19;
	cvt.u32.u64 	%r230, %rd10;
	cvt.u32.u64 	%r231, %rd57;
	div.u32 	%r232, %r231, %r230;
	cvt.u64.u32 	%rd768, %r232;
	bra.uni 	$L__BB1_20;
$L__BB1_19:
	div.u64 	%rd768, %rd57, %rd10;
$L__BB1_20:
	ld.param.u64 	%rd763, [_Z27scatter_kernel_TMA_pipelineILh2EEvPKh4descPKiiPhS2__param_0];
	cvta.to.global.u64 	%rd61, %rd763;
	selp.b64 	%rd304, 2, 1, %p8;
	add.s64 	%rd305, %rd304, %rd768;
	add.s64 	%rd62, %rd768, %rd56;
	and.b64  	%rd63, %rd305, 63;
	setp.eq.s64 	%p11, %rd63, 0;
	mov.u64 	%rd769, %rd11;
	@%p11 bra 	$L__BB1_84;
	cvt.u32.u64 	%r233, %rd11;
	add.s64 	%rd306, %rd52, %rd11;
	add.s64 	%rd64, %rd61, %rd306;
	ld.global.u8 	%rs15, [%rd64];
	add.s32 	%r234, %r16, %r233;
	mov.u32 	%r235, shared;
	add.s32 	%r17, %r235, %r234;
	st.shared.u8 	[%r17], %rs15;
	setp.eq.s64 	%p12, %rd63, 1;
	mov.u64 	%rd769, %rd12;
	@%p12 bra 	$L__BB1_84;
	add.s64 	%rd65, %rd64, %rd10;
	ld.global.u8 	%rs16, [%rd65];
	add.s32 	%r18, %r17, %r5;
	st.shared.u8 	[%r18], %rs16;
	setp.eq.s64 	%p13, %rd63, 2;
	mov.u64 	%rd769, %rd13;
	@%p13 bra 	$L__BB1_84;
	add.s64 	%rd66, %rd65, %rd10;
	ld.global.u8 	%rs17, [%rd66];
	add.s32 	%r19, %r18, %r5;
	st.shared.u8 	[%r19], %rs17;
	setp.eq.s64 	%p14, %rd63, 3;
	mov.u64 	%rd769, %rd14;
	@%p14 bra 	$L__BB1_84;
	add.s64 	%rd67, %rd66, %rd10;
	ld.global.u8 	%rs18, [%rd67];
	add.s32 	%r20, %r19, %r5;
	st.shared.u8 	[%r20], %rs18;
	setp.eq.s64 	%p15, %rd63, 4;
	mov.u64 	%rd769, %rd15;
	@%p15 bra 	$L__BB1_84;
	add.s64 	%rd769, %rd15, %rd10;
	add.s64 	%rd69, %rd67, %rd10;
	ld.global.u8 	%rs19, [%rd69];
	add.s32 	%r21, %r20, %r5;
	st.shared.u8 	[%r21], %rs19;
	setp.eq.s64 	%p16, %rd63, 5;
	@%p16 bra 	$L__BB1_84;
	add.s64 	%rd307, %rd15, %rd10;
	add.s64 	%rd769, %rd307, %rd10;
	add.s64 	%rd71, %rd69, %rd10;
	ld.global.u8 	%rs20, [%rd71];
	add.s32 	%r22, %r21, %r5;
	st.shared.u8 	[%r22], %rs20;
	setp.eq.s64 	%p17, %rd63, 6;
	@%p17 bra 	$L__BB1_84;
	add.s64 	%rd308, %rd15, %rd10;
	add.s64 	%rd309, %rd308, %rd10;
	add.s64 	%rd769, %rd309, %rd10;
	add.s64 	%rd73, %rd71, %rd10;
	ld.global.u8 	%rs21, [%rd73];
	add.s32 	%r23, %r22, %r5;
	st.shared.u8 	[%r23], %rs21;
	setp.eq.s64 	%p18, %rd63, 7;
	@%p18 bra 	$L__BB1_84;
	add.s64 	%rd310, %rd15, %rd10;
	add.s64 	%rd311, %rd310, %rd10;
	add.s64 	%rd312, %rd311, %rd10;
	add.s64 	%rd769, %rd312, %rd10;
	add.s64 	%rd75, %rd73, %rd10;
	ld.global.u8 	%rs22, [%rd75];
	add.s32 	%r24, %r23, %r5;
	st.shared.u8 	[%r24], %rs22;
	setp.eq.s64 	%p19, %rd63, 8;
	@%p19 bra 	$L__BB1_84;
	add.s64 	%rd313, %rd15, %rd10;
	add.s64 	%rd314, %rd313, %rd10;
	add.s64 	%rd315, %rd314, %rd10;
	add.s64 	%rd316, %rd315, %rd10;
	add.s64 	%rd769, %rd316, %rd10;
	add.s64 	%rd77, %rd75, %rd10;
	ld.global.u8 	%rs23, [%rd77];
	add.s32 	%r25, %r24, %r5;
	st.shared.u8 	[%r25], %rs23;
	setp.eq.s64 	%p20, %rd63, 9;
	@%p20 bra 	$L__BB1_84;
	add.s64 	%rd317, %rd15, %rd10;
	add.s64 	%rd318, %rd317, %rd10;
	add.s64 	%rd319, %rd318, %rd10;
	add.s64 	%rd320, %rd319, %rd10;
	add.s64 	%rd321, %rd320, %rd10;
	add.s64 	%rd769, %rd321, %rd10;
	add.s64 	%rd79, %rd77, %rd10;
	ld.global.u8 	%rs24, [%rd79];
	add.s32 	%r26, %r25, %r5;
	st.shared.u8 	[%r26], %rs24;
	setp.eq.s64 	%p21, %rd63, 10;
	@%p21 bra 	$L__BB1_84;
	add.s64 	%rd322, %rd15, %rd10;
	add.s64 	%rd323, %rd322, %rd10;
	add.s64 	%rd324, %rd323, %rd10;
	add.s64 	%rd325, %rd324, %rd10;
	add.s64 	%rd326, %rd325, %rd10;
	add.s64 	%rd327, %rd326, %rd10;
	add.s64 	%rd769, %rd327, %rd10;
	add.s64 	%rd81, %rd79, %rd10;
	ld.global.u8 	%rs25, [%rd81];
	add.s32 	%r27, %r26, %r5;
	st.shared.u8 	[%r27], %rs25;
	setp.eq.s64 	%p22, %rd63, 11;
	@%p22 bra 	$L__BB1_84;
	add.s64 	%rd328, %rd15, %rd10;
	add.s64 	%rd329, %rd328, %rd10;
	add.s64 	%rd330, %rd329, %rd10;
	add.s64 	%rd331, %rd330, %rd10;
	add.s64 	%rd332, %rd331, %rd10;
	add.s64 	%rd333, %rd332, %rd10;
	add.s64 	%rd334, %rd333, %rd10;
	add.s64 	%rd769, %rd334, %rd10;
	add.s64 	%rd83, %rd81, %rd10;
	ld.global.u8 	%rs26, [%rd83];
	add.s32 	%r28, %r27, %r5;
	st.shared.u8 	[%r28], %rs26;
	setp.eq.s64 	%p23, %rd63, 12;
	@%p23 bra 	$L__BB1_84;
	add.s64 	%rd84, %rd83, %rd10;
	ld.global.u8 	%rs27, [%rd84];
	add.s32 	%r29, %r28, %r5;
	st.shared.u8 	[%r29], %rs27;
	setp.eq.s64 	%p24, %rd63, 13;
	mov.u64 	%rd769, %rd16;
	@%p24 bra 	$L__BB1_84;
	add.s64 	%rd85, %rd84, %rd10;
	ld.global.u8 	%rs28, [%rd85];
	add.s32 	%r30, %r29, %r5;
	st.shared.u8 	[%r30], %rs28;
	setp.eq.s64 	%p25, %rd63, 14;
	mov.u64 	%rd769, %rd17;
	@%p25 bra 	$L__BB1_84;
	add.s64 	%rd86, %rd85, %rd10;
	ld.global.u8 	%rs29, [%rd86];
	add.s32 	%r31, %r30, %r5;
	st.shared.u8 	[%r31], %rs29;
	setp.eq.s64 	%p26, %rd63, 15;
	mov.u64 	%rd769, %rd18;
	@%p26 bra 	$L__BB1_84;
	add.s64 	%rd87, %rd86, %rd10;
	ld.global.u8 	%rs30, [%rd87];
	add.s32 	%r32, %r31, %r5;
	st.shared.u8 	[%r32], %rs30;
	setp.eq.s64 	%p27, %rd63, 16;
	mov.u64 	%rd769, %rd19;
	@%p27 bra 	$L__BB1_84;
	add.s64 	%rd88, %rd87, %rd10;
	ld.global.u8 	%rs31, [%rd88];
	add.s32 	%r33, %r32, %r5;
	st.shared.u8 	[%r33], %rs31;
	setp.eq.s64 	%p28, %rd63, 17;
	mov.u64 	%rd769, %rd20;
	@%p28 bra 	$L__BB1_84;
	add.s64 	%rd89, %rd88, %rd10;
	ld.global.u8 	%rs32, [%rd89];
	add.s32 	%r34, %r33, %r5;
	st.shared.u8 	[%r34], %rs32;
	setp.eq.s64 	%p29, %rd63, 18;
	mov.u64 	%rd769, %rd21;
	@%p29 bra 	$L__BB1_84;
	add.s64 	%rd90, %rd89, %rd10;
	ld.global.u8 	%rs33, [%rd90];
	add.s32 	%r35, %r34, %r5;
	st.shared.u8 	[%r35], %rs33;
	setp.eq.s64 	%p30, %rd63, 19;
	mov.u64 	%rd769, %rd22;
	@%p30 bra 	$L__BB1_84;
	add.s64 	%rd91, %rd90, %rd10;
	ld.global.u8 	%rs34, [%rd91];
	add.s32 	%r36, %r35, %r5;
	st.shared.u8 	[%r36], %rs34;
	setp.eq.s64 	%p31, %rd63, 20;
	mov.u64 	%rd769, %rd23;
	@%p31 bra 	$L__BB1_84;
	add.s64 	%rd92, %rd91, %rd10;
	ld.global.u8 	%rs35, [%rd92];
	add.s32 	%r37, %r36, %r5;
	st.shared.u8 	[%r37], %rs35;
	setp.eq.s64 	%p32, %rd63, 21;
	mov.u64 	%rd769, %rd24;
	@%p32 bra 	$L__BB1_84;
	add.s64 	%rd93, %rd92, %rd10;
	ld.global.u8 	%rs36, [%rd93];
	add.s32 	%r38, %r37, %r5;
	st.shared.u8 	[%r38], %rs36;
	setp.eq.s64 	%p33, %rd63, 22;
	mov.u64 	%rd769, %rd25;
	@%p33 bra 	$L__BB1_84;
	add.s64 	%rd94, %rd93, %rd10;
	ld.global.u8 	%rs37, [%rd94];
	add.s32 	%r39, %r38, %r5;
	st.shared.u8 	[%r39], %rs37;
	setp.eq.s64 	%p34, %rd63, 23;
	mov.u64 	%rd769, %rd26;
	@%p34 bra 	$L__BB1_84;
	add.s64 	%rd95, %rd94, %rd10;
	ld.global.u8 	%rs38, [%rd95];
	add.s32 	%r40, %r39, %r5;
	st.shared.u8 	[%r40], %rs38;
	setp.eq.s64 	%p35, %rd63, 24;
	mov.u64 	%rd769, %rd27;
	@%p35 bra 	$L__BB1_84;
	add.s64 	%rd96, %rd95, %rd10;
	ld.global.u8 	%rs39, [%rd96];
	add.s32 	%r41, %r40, %r5;
	st.shared.u8 	[%r41], %rs39;
	setp.eq.s64 	%p36, %rd63, 25;
	mov.u64 	%rd769, %rd28;
	@%p36 bra 	$L__BB1_84;
	add.s64 	%rd97, %rd96, %rd10;
	ld.global.u8 	%rs40, [%rd97];
	add.s32 	%r42, %r41, %r5;
	st.shared.u8 	[%r42], %rs40;
	setp.eq.s64 	%p37, %rd63, 26;
	mov.u64 	%rd769, %rd29;
	@%p37 bra 	$L__BB1_84;
	add.s64 	%rd98, %rd97, %rd10;
	ld.global.u8 	%rs41, [%rd98];
	add.s32 	%r43, %r42, %r5;
	st.shared.u8 	[%r43], %rs41;
	setp.eq.s64 	%p38, %rd63, 27;
	mov.u64 	%rd769, %rd30;
	@%p38 bra 	$L__BB1_84;
	add.s64 	%rd99, %rd98, %rd10;
	ld.global.u8 	%rs42, [%rd99];
	add.s32 	%r44, %r43, %r5;
	st.shared.u8 	[%r44], %rs42;
	setp.eq.s64 	%p39, %rd63, 28;
	mov.u64 	%rd769, %rd31;
	@%p39 bra 	$L__BB1_84;
	add.s64 	%rd769, %rd31, %rd10;
	add.s64 	%rd101, %rd99, %rd10;
	ld.global.u8 	%rs43, [%rd101];
	add.s32 	%r45, %r44, %r5;
	st.shared.u8 	[%r45], %rs43;
	setp.eq.s64 	%p40, %rd63, 29;
	@%p40 bra 	$L__BB1_84;
	add.s64 	%rd335, %rd31, %rd10;
	add.s64 	%rd769, %rd335, %rd10;
	add.s64 	%rd103, %rd101, %rd10;
	ld.global.u8 	%rs44, [%rd103];
	add.s32 	%r46, %r45, %r5;
	st.shared.u8 	[%r46], %rs44;
	setp.eq.s64 	%p41, %rd63, 30;
	@%p41 bra 	$L__BB1_84;
	add.s64 	%rd336, %rd31, %rd10;
	add.s64 	%rd337, %rd336, %rd10;
	add.s64 	%rd769, %rd337, %rd10;
	add.s64 	%rd105, %rd103, %rd10;
	ld.global.u8 	%rs45, [%rd105];
	add.s32 	%r47, %r46, %r5;
	st.shared.u8 	[%r47], %rs45;
	setp.eq.s64 	%p42, %rd63, 31;
	@%p42 bra 	$L__BB1_84;
	add.s64 	%rd338, %rd31, %rd10;
	add.s64 	%rd339, %rd338, %rd10;
	add.s64 	%rd340, %rd339, %rd10;
	add.s64 	%rd769, %rd340, %rd10;
	add.s64 	%rd107, %rd105, %rd10;
	ld.global.u8 	%rs46, [%rd107];
	add.s32 	%r48, %r47, %r5;
	st.shared.u8 	[%r48], %rs46;
	setp.eq.s64 	%p43, %rd63, 32;
	@%p43 bra 	$L__BB1_84;
	add.s64 	%rd341, %rd31, %rd10;
	add.s64 	%rd342, %rd341, %rd10;
	add.s64 	%rd343, %rd342, %rd10;
	add.s64 	%rd344, %rd343, %rd10;
	add.s64 	%rd769, %rd344, %rd10;
	add.s64 	%rd109, %rd107, %rd10;
	ld.global.u8 	%rs47, [%rd109];
	add.s32 	%r49, %r48, %r5;
	st.shared.u8 	[%r49], %rs47;
	setp.eq.s64 	%p44, %rd63, 33;
	@%p44 bra 	$L__BB1_84;
	add.s64 	%rd345, %rd31, %rd10;
	add.s64 	%rd346, %rd345, %rd10;
	add.s64 	%rd347, %rd346, %rd10;
	add.s64 	%rd348, %rd347, %rd10;
	add.s64 	%rd349, %rd348, %rd10;
	add.s64 	%rd769, %rd349, %rd10;
	add.s64 	%rd111, %rd109, %rd10;
	ld.global.u8 	%rs48, [%rd111];
	add.s32 	%r50, %r49, %r5;
	st.shared.u8 	[%r50], %rs48;
	setp.eq.s64 	%p45, %rd63, 34;
	@%p45 bra 	$L__BB1_84;
	add.s64 	%rd350, %rd31, %rd10;
	add.s64 	%rd351, %rd350, %rd10;
	add.s64 	%rd352, %rd351, %rd10;
	add.s64 	%rd353, %rd352, %rd10;
	add.s64 	%rd354, %rd353, %rd10;
	add.s64 	%rd355, %rd354, %rd10;
	add.s64 	%rd769, %rd355, %rd10;
	add.s64 	%rd113, %rd111, %rd10;
	ld.global.u8 	%rs49, [%rd113];
	add.s32 	%r51, %r50, %r5;
	st.shared.u8 	[%r51], %rs49;
	setp.eq.s64 	%p46, %rd63, 35;
	@%p46 bra 	$L__BB1_84;
	add.s64 	%rd356, %rd31, %rd10;
	add.s64 	%rd357, %rd356, %rd10;
	add.s64 	%rd358, %rd357, %rd10;
	add.s64 	%rd359, %rd358, %rd10;
	add.s64 	%rd360, %rd359, %rd10;
	add.s64 	%rd361, %rd360, %rd10;
	add.s64 	%rd362, %rd361, %rd10;
	add.s64 	%rd769, %rd362, %rd10;
	add.s64 	%rd115, %rd113, %rd10;
	ld.global.u8 	%rs50, [%rd115];
	add.s32 	%r52, %r51, %r5;
	st.shared.u8 	[%r52], %rs50;
	setp.eq.s64 	%p47, %rd63, 36;
	@%p47 bra 	$L__BB1_84;
	add.s64 	%rd363, %rd31, %rd10;
	add.s64 	%rd364, %rd363, %rd10;
	add.s64 	%rd365, %rd364, %rd10;
	add.s64 	%rd366, %rd365, %rd10;
	add.s64 	%rd367, %rd366, %rd10;
	add.s64 	%rd368, %rd367, %rd10;
	add.s64 	%rd369, %rd368, %rd10;
	add.s64 	%rd370, %rd369, %rd10;
	add.s64 	%rd769, %rd370, %rd10;
	add.s64 	%rd117, %rd115, %rd10;
	ld.global.u8 	%rs51, [%rd117];
	add.s32 	%r53, %r52, %r5;
	st.shared.u8 	[%r53], %rs51;
	setp.eq.s64 	%p48, %rd63, 37;
	@%p48 bra 	$L__BB1_84;
	add.s64 	%rd371, %rd31, %rd10;
	add.s64 	%rd372, %rd371, %rd10;
	add.s64 	%rd373, %rd372, %rd10;
	add.s64 	%rd374, %rd373, %rd10;
	add.s64 	%rd375, %rd374, %rd10;
	add.s64 	%rd376, %rd375, %rd10;
	add.s64 	%rd377, %rd376, %rd10;
	add.s64 	%rd378, %rd377, %rd10;
	add.s64 	%rd379, %rd378, %rd10;
	add.s64 	%rd769, %rd379, %rd10;
	add.s64 	%rd119, %rd117, %rd10;
	ld.global.u8 	%rs52, [%rd119];
	add.s32 	%r54, %r53, %r5;
	st.shared.u8 	[%r54], %rs52;
	setp.eq.s64 	%p49, %rd63, 38;
	@%p49 bra 	$L__BB1_84;
	add.s64 	%rd380, %rd31, %rd10;
	add.s64 	%rd381, %rd380, %rd10;
	add.s64 	%rd382, %rd381, %rd10;
	add.s64 	%rd383, %rd382, %rd10;
	add.s64 	%rd384, %rd383, %rd10;
	add.s64 	%rd385, %rd384, %rd10;
	add.s64 	%rd386, %rd385, %rd10;
	add.s64 	%rd387, %rd386, %rd10;
	add.s64 	%rd388, %rd387, %rd10;
	add.s64 	%rd389, %rd388, %rd10;
	add.s64 	%rd769, %rd389, %rd10;
	add.s64 	%rd121, %rd119, %rd10;
	ld.global.u8 	%rs53, [%rd121];
	add.s32 	%r55, %r54, %r5;
	st.shared.u8 	[%r55], %rs53;
	setp.eq.s64 	%p50, %rd63, 39;
	@%p50 bra 	$L__BB1_84;
	add.s64 	%rd390, %rd31, %rd10;
	add.s64 	%rd391, %rd390, %rd10;
	add.s64 	%rd392, %rd391, %rd10;
	add.s64 	%rd393, %rd392, %rd10;
	add.s64 	%rd394, %rd393, %rd10;
	add.s64 	%rd395, %rd394, %rd10;
	add.s64 	%rd396, %rd395, %rd10;
	add.s64 	%rd397, %rd396, %rd10;
	add.s64 	%rd398, %rd397, %rd10;
	add.s64 	%rd399, %rd398, %rd10;
	add.s64 	%rd400, %rd399, %rd10;
	add.s64 	%rd769, %rd400, %rd10;
	add.s64 	%rd123, %rd121, %rd10;
	ld.global.u8 	%rs54, [%rd123];
	add.s32 	%r56, %r55, %r5;
	st.shared.u8 	[%r56], %rs54;
	setp.eq.s64 	%p51, %rd63, 40;
	@%p51 bra 	$L__BB1_84;
	add.s64 	%rd401, %rd31, %rd10;
	add.s64 	%rd402, %rd401, %rd10;
	add.s64 	%rd403, %rd402, %rd10;
	add.s64 	%rd404, %rd403, %rd10;
	add.s64 	%rd405, %rd404, %rd10;
	add.s64 	%rd406, %rd405, %rd10;
	add.s64 	%rd407, %rd406, %rd10;
	add.s64 	%rd408, %rd407, %rd10;
	add.s64 	%rd409, %rd408, %rd10;
	add.s64 	%rd410, %rd409, %rd10;
	add.s64 	%rd411, %rd410, %rd10;
	add.s64 	%rd412, %rd411, %rd10;
	add.s64 	%rd769, %rd412, %rd10;
	add.s64 	%rd125, %rd123, %rd10;
	ld.global.u8 	%rs55, [%rd125];
	add.s32 	%r57, %r56, %r5;
	st.shared.u8 	[%r57], %rs55;
	setp.eq.s64 	%p52, %rd63, 41;
	@%p52 bra 	$L__BB1_84;
	add.s64 	%rd413, %rd31, %rd10;
	add.s64 	%rd414, %rd413, %rd10;
	add.s64 	%rd415, %rd414, %rd10;
	add.s64 	%rd416, %rd415, %rd10;
	add.s64 	%rd417, %rd416, %rd10;
	add.s64 	%rd418, %rd417, %rd10;
	add.s64 	%rd419, %rd418, %rd10;
	add.s64 	%rd420, %rd419, %rd10;
	add.s64 	%rd421, %rd420, %rd10;
	add.s64 	%rd422, %rd421, %rd10;
	add.s64 	%rd423, %rd422, %rd10;
	add.s64 	%rd424, %rd423, %rd10;
	add.s64 	%rd425, %rd424, %rd10;
	add.s64 	%rd769, %rd425, %rd10;
	add.s64 	%rd127, %rd125, %rd10;
	ld.global.u8 	%rs56, [%rd127];
	add.s32 	%r58, %r57, %r5;
	st.shared.u8 	[%r58], %rs56;
	setp.eq.s64 	%p53, %rd63, 42;
	@%p53 bra 	$L__BB1_84;
	add.s64 	%rd426, %rd31, %rd10;
	add.s64 	%rd427, %rd426, %rd10;
	add.s64 	%rd428, %rd427, %rd10;
	add.s64 	%rd429, %rd428, %rd10;
	add.s64 	%rd430, %rd429, %rd10;
	add.s64 	%rd431, %rd430, %rd10;
	add.s64 	%rd432, %rd431, %rd10;
	add.s64 	%rd433, %rd432, %rd10;
	add.s64 	%rd434, %rd433, %rd10;
	add.s64 	%rd435, %rd434, %rd10;
	add.s64 	%rd436, %rd435, %rd10;
	add.s64 	%rd437, %rd436, %rd10;
	add.s64 	%rd438, %rd437, %rd10;
	add.s64 	%rd439, %rd438, %rd10;
	add.s64 	%rd769, %rd439, %rd10;
	add.s64 	%rd129, %rd127, %rd10;
	ld.global.u8 	%rs57, [%rd129];
	add.s32 	%r59, %r58, %r5;
	st.shared.u8 	[%r59], %rs57;
	setp.eq.s64 	%p54, %rd63, 43;
	@%p54 bra 	$L__BB1_84;
	add.s64 	%rd440, %rd31, %rd10;
	add.s64 	%rd441, %rd440, %rd10;
	add.s64 	%rd442, %rd441, %rd10;
	add.s64 	%rd443, %rd442, %rd10;
	add.s64 	%rd444, %rd443, %rd10;
	add.s64 	%rd445, %rd444, %rd10;
	add.s64 	%rd446, %rd445, %rd10;
	add.s64 	%rd447, %rd446, %rd10;
	add.s64 	%rd448, %rd447, %rd10;
	add.s64 	%rd449, %rd448, %rd10;
	add.s64 	%rd450, %rd449, %rd10;
	add.s64 	%rd451, %rd450, %rd10;
	add.s64 	%rd452, %rd451, %rd10;
	add.s64 	%rd453, %rd452, %rd10;
	add.s64 	%rd454, %rd453, %rd10;
	add.s64 	%rd769, %rd454, %rd10;
	add.s64 	%rd131, %rd129, %rd10;
	ld.global.u8 	%rs58, [%rd131];
	add.s32 	%r60, %r59, %r5;
	st.shared.u8 	[%r60], %rs58;
	setp.eq.s64 	%p55, %rd63, 44;
	@%p55 bra 	$L__BB1_84;
	add.s64 	%rd132, %rd131, %rd10;
	ld.global.u8 	%rs59, [%rd132];
	add.s32 	%r61, %r60, %r5;
	st.shared.u8 	[%r61], %rs59;
	setp.eq.s64 	%p56, %rd63, 45;
	mov.u64 	%rd769, %rd32;
	@%p56 bra 	$L__BB1_84;
	add.s64 	%rd133, %rd132, %rd10;
	ld.global.u8 	%rs60, [%rd133];
	add.s32 	%r62, %r61, %r5;
	st.shared.u8 	[%r62], %rs60;
	setp.eq.s64 	%p57, %rd63, 46;
	mov.u64 	%rd769, %rd33;
	@%p57 bra 	$L__BB1_84;
	add.s64 	%rd134, %rd133, %rd10;
	ld.global.u8 	%rs61, [%rd134];
	add.s32 	%r63, %r62, %r5;
	st.shared.u8 	[%r63], %rs61;
	setp.eq.s64 	%p58, %rd63, 47;
	mov.u64 	%rd769, %rd34;
	@%p58 bra 	$L__BB1_84;
	add.s64 	%rd135, %rd134, %rd10;
	ld.global.u8 	%rs62, [%rd135];
	add.s32 	%r64, %r63, %r5;
	st.shared.u8 	[%r64], %rs62;
	setp.eq.s64 	%p59, %rd63, 48;
	mov.u64 	%rd769, %rd35;
	@%p59 bra 	$L__BB1_84;
	add.s64 	%rd136, %rd135, %rd10;
	ld.global.u8 	%rs63, [%rd136];
	add.s32 	%r65, %r64, %r5;
	st.shared.u8 	[%r65], %rs63;
	setp.eq.s64 	%p60, %rd63, 49;
	mov.u64 	%rd769, %rd36;
	@%p60 bra 	$L__BB1_84;
	add.s64 	%rd137, %rd136, %rd10;
	ld.global.u8 	%rs64, [%rd137];
	add.s32 	%r66, %r65, %r5;
	st.shared.u8 	[%r66], %rs64;
	setp.eq.s64 	%p61, %rd63, 50;
	mov.u64 	%rd769, %rd37;
	@%p61 bra 	$L__BB1_84;
	add.s64 	%rd138, %rd137, %rd10;
	ld.global.u8 	%rs65, [%rd138];
	add.s32 	%r67, %r66, %r5;
	st.shared.u8 	[%r67], %rs65;
	setp.eq.s64 	%p62, %rd63, 51;
	mov.u64 	%rd769, %rd38;
	@%p62 bra 	$L__BB1_84;
	add.s64 	%rd139, %rd138, %rd10;
	ld.global.u8 	%rs66, [%rd139];
	add.s32 	%r68, %r67, %r5;
	st.shared.u8 	[%r68], %rs66;
	setp.eq.s64 	%p63, %rd63, 52;
	mov.u64 	%rd769, %rd39;
	@%p63 bra 	$L__BB1_84;
	add.s64 	%rd140, %rd139, %rd10;
	ld.global.u8 	%rs67, [%rd140];
	add.s32 	%r69, %r68, %r5;
	st.shared.u8 	[%r69], %rs67;
	setp.eq.s64 	%p64, %rd63, 53;
	mov.u64 	%rd769, %rd40;
	@%p64 bra 	$L__BB1_84;
	add.s64 	%rd141, %rd140, %rd10;
	ld.global.u8 	%rs68, [%rd141];
	add.s32 	%r70, %r69, %r5;
	st.shared.u8 	[%r70], %rs68;
	setp.eq.s64 	%p65, %rd63, 54;
	mov.u64 	%rd769, %rd41;
	@%p65 bra 	$L__BB1_84;
	add.s64 	%rd142, %rd141, %rd10;
	ld.global.u8 	%rs69, [%rd142];
	add.s32 	%r71, %r70, %r5;
	st.shared.u8 	[%r71], %rs69;
	setp.eq.s64 	%p66, %rd63, 55;
	mov.u64 	%rd769, %rd42;
	@%p66 bra 	$L__BB1_84;
	add.s64 	%rd143, %rd142, %rd10;
	ld.global.u8 	%rs70, [%rd143];
	add.s32 	%r72, %r71, %r5;
	st.shared.u8 	[%r72], %rs70;
	setp.eq.s64 	%p67, %rd63, 56;
	mov.u64 	%rd769, %rd43;
	@%p67 bra 	$L__BB1_84;
	add.s64 	%rd144, %rd143, %rd10;
	ld.global.u8 	%rs71, [%rd144];
	add.s32 	%r73, %r72, %r5;
	st.shared.u8 	[%r73], %rs71;
	setp.eq.s64 	%p68, %rd63, 57;
	mov.u64 	%rd769, %rd44;
	@%p68 bra 	$L__BB1_84;
	add.s64 	%rd145, %rd144, %rd10;
	ld.global.u8 	%rs72, [%rd145];
	add.s32 	%r74, %r73, %r5;
	st.shared.u8 	[%r74], %rs72;
	setp.eq.s64 	%p69, %rd63, 58;
	mov.u64 	%rd769, %rd45;
	@%p69 bra 	$L__BB1_84;
	add.s64 	%rd146, %rd145, %rd10;
	ld.global.u8 	%rs73, [%rd146];
	add.s32 	%r75, %r74, %r5;
	st.shared.u8 	[%r75], %rs73;
	setp.eq.s64 	%p70, %rd63, 59;
	mov.u64 	%rd769, %rd46;
	@%p70 bra 	$L__BB1_84;
	add.s64 	%rd147, %rd146, %rd10;
	ld.global.u8 	%rs74, [%rd147];
	add.s32 	%r76, %r75, %r5;
	st.shared.u8 	[%r76], %rs74;
	setp.eq.s64 	%p71, %rd63, 60;
	mov.u64 	%rd769, %rd47;
	@%p71 bra 	$L__BB1_84;
	add.s64 	%rd148, %rd147, %rd10;
	ld.global.u8 	%rs75, [%rd148];
	add.s32 	%r77, %r76, %r5;
	st.shared.u8 	[%r77], %rs75;
	setp.eq.s64 	%p72, %rd63, 61;
	mov.u64 	%rd769, %rd48;
	@%p72 bra 	$L__BB1_84;
	add.s64 	%rd149, %rd148, %rd10;
	ld.global.u8 	%rs76, [%rd149];
	add.s32 	%r78, %r77, %r5;
	st.shared.u8 	[%r78], %rs76;
	setp.eq.s64 	%p73, %rd63, 62;
	mov.u64 	%rd769, %rd49;
	@%p73 bra 	$L__BB1_84;
	add.s64 	%rd769, %rd49, %rd10;
	add.s64 	%rd455, %rd149, %rd10;
	ld.global.u8 	%rs77, [%rd455];
	add.s32 	%r236, %r78, %r5;
	st.shared.u8 	[%r236], %rs77;
$L__BB1_84:
	setp.lt.u64 	%p74, %rd62, 63;
	@%p74 bra 	$L__BB1_86;
$L__BB1_85:
	.pragma "nounroll";
	add.s64 	%rd456, %rd52, %rd769;
	add.s64 	%rd457, %rd61, %rd456;
	ld.global.u8 	%rs78, [%rd457];
	cvt.u32.u64 	%r237, %rd769;
	add.s32 	%r238, %r16, %r237;
	mov.u32 	%r239, shared;
	add.s32 	%r240, %r239, %r238;
	st.shared.u8 	[%r240], %rs78;
	add.s64 	%rd458, %rd457, %rd10;
	ld.global.u8 	%rs79, [%rd458];
	add.s32 	%r241, %r240, %r5;
	st.shared.u8 	[%r241], %rs79;
	add.s64 	%rd459, %rd458, %rd10;
	ld.global.u8 	%rs80, [%rd459];
	add.s32 	%r242, %r241, %r5;
	st.shared.u8 	[%r242], %rs80;
	add.s64 	%rd460, %rd459, %rd10;
	ld.global.u8 	%rs81, [%rd460];
	add.s32 	%r243, %r242, %r5;
	st.shared.u8 	[%r243], %rs81;
	add.s64 	%rd461, %rd460, %rd10;
	ld.global.u8 	%rs82, [%rd461];
	add.s32 	%r244, %r243, %r5;
	st.shared.u8 	[%r244], %rs82;
	add.s64 	%rd462, %rd461, %rd10;
	ld.global.u8 	%rs83, [%rd462];
	add.s32 	%r245, %r244, %r5;
	st.shared.u8 	[%r245], %rs83;
	add.s64 	%rd463, %rd462, %rd10;
	ld.global.u8 	%rs84, [%rd463];
	add.s32 	%r246, %r245, %r5;
	st.shared.u8 	[%r246], %rs84;
	add.s64 	%rd464, %rd463, %rd10;
	ld.global.u8 	%rs85, [%rd464];
	add.s32 	%r247, %r246, %r5;
	st.shared.u8 	[%r247], %rs85;
	add.s64 	%rd465, %rd464, %rd10;
	ld.global.u8 	%rs86, [%rd465];
	add.s32 	%r248, %r247, %r5;
	st.shared.u8 	[%r248], %rs86;
	add.s64 	%rd466, %rd465, %rd10;
	ld.global.u8 	%rs87, [%rd466];
	add.s32 	%r249, %r248, %r5;
	st.shared.u8 	[%r249], %rs87;
	add.s64 	%rd467, %rd466, %rd10;
	ld.global.u8 	%rs88, [%rd467];
	add.s32 	%r250, %r249, %r5;
	st.shared.u8 	[%r250], %rs88;
	add.s64 	%rd468, %rd467, %rd10;
	ld.global.u8 	%rs89, [%rd468];
	add.s32 	%r251, %r250, %r5;
	st.shared.u8 	[%r251], %rs89;
	add.s64 	%rd469, %rd468, %rd10;
	ld.global.u8 	%rs90, [%rd469];
	add.s32 	%r252, %r251, %r5;
	st.shared.u8 	[%r252], %rs90;
	add.s64 	%rd470, %rd469, %rd10;
	ld.global.u8 	%rs91, [%rd470];
	add.s32 	%r253, %r252, %r5;
	st.shared.u8 	[%r253], %rs91;
	add.s64 	%rd471, %rd470, %rd10;
	ld.global.u8 	%rs92, [%rd471];
	add.s32 	%r254, %r253, %r5;
	st.shared.u8 	[%r254], %rs92;
	add.s64 	%rd472, %rd471, %rd10;
	ld.global.u8 	%rs93, [%rd472];
	add.s32 	%r255, %r254, %r5;
	st.shared.u8 	[%r255], %rs93;
	add.s64 	%rd473, %rd472, %rd10;
	ld.global.u8 	%rs94, [%rd473];
	add.s32 	%r256, %r255, %r5;
	st.shared.u8 	[%r256], %rs94;
	add.s64 	%rd474, %rd473, %rd10;
	ld.global.u8 	%rs95, [%rd474];
	add.s32 	%r257, %r256, %r5;
	st.shared.u8 	[%r257], %rs95;
	add.s64 	%rd475, %rd474, %rd10;
	ld.global.u8 	%rs96, [%rd475];
	add.s32 	%r258, %r257, %r5;
	st.shared.u8 	[%r258], %rs96;
	add.s64 	%rd476, %rd475, %rd10;
	ld.global.u8 	%rs97, [%rd476];
	add.s32 	%r259, %r258, %r5;
	st.shared.u8 	[%r259], %rs97;
	add.s64 	%rd477, %rd476, %rd10;
	ld.global.u8 	%rs98, [%rd477];
	add.s32 	%r260, %r259, %r5;
	st.shared.u8 	[%r260], %rs98;
	add.s64 	%rd478, %rd477, %rd10;
	ld.global.u8 	%rs99, [%rd478];
	add.s32 	%r261, %r260, %r5;
	st.shared.u8 	[%r261], %rs99;
	add.s64 	%rd479, %rd478, %rd10;
	ld.global.u8 	%rs100, [%rd479];
	add.s32 	%r262, %r261, %r5;
	st.shared.u8 	[%r262], %rs100;
	add.s64 	%rd480, %rd479, %rd10;
	ld.global.u8 	%rs101, [%rd480];
	add.s32 	%r263, %r262, %r5;
	st.shared.u8 	[%r263], %rs101;
	add.s64 	%rd481, %rd480, %rd10;
	ld.global.u8 	%rs102, [%rd481];
	add.s32 	%r264, %r263, %r5;
	st.shared.u8 	[%r264], %rs102;
	add.s64 	%rd482, %rd481, %rd10;
	ld.global.u8 	%rs103, [%rd482];
	add.s32 	%r265, %r264, %r5;
	st.shared.u8 	[%r265], %rs103;
	add.s64 	%rd483, %rd482, %rd10;
	ld.global.u8 	%rs104, [%rd483];
	add.s32 	%r266, %r265, %r5;
	st.shared.u8 	[%r266], %rs104;
	add.s64 	%rd484, %rd483, %rd10;
	ld.global.u8 	%rs105, [%rd484];
	add.s32 	%r267, %r266, %r5;
	st.shared.u8 	[%r267], %rs105;
	add.s64 	%rd485, %rd484, %rd10;
	ld.global.u8 	%rs106, [%rd485];
	add.s32 	%r268, %r267, %r5;
	st.shared.u8 	[%r268], %rs106;
	add.s64 	%rd486, %rd485, %rd10;
	ld.global.u8 	%rs107, [%rd486];
	add.s32 	%r269, %r268, %r5;
	st.shared.u8 	[%r269], %rs107;
	add.s64 	%rd487, %rd486, %rd10;
	ld.global.u8 	%rs108, [%rd487];
	add.s32 	%r270, %r269, %r5;
	st.shared.u8 	[%r270], %rs108;
	add.s64 	%rd488, %rd487, %rd10;
	ld.global.u8 	%rs109, [%rd488];
	add.s32 	%r271, %r270, %r5;
	st.shared.u8 	[%r271], %rs109;
	add.s64 	%rd489, %rd488, %rd10;
	ld.global.u8 	%rs110, [%rd489];
	add.s32 	%r272, %r271, %r5;
	st.shared.u8 	[%r272], %rs110;
	add.s64 	%rd490, %rd489, %rd10;
	ld.global.u8 	%rs111, [%rd490];
	add.s32 	%r273, %r272, %r5;
	st.shared.u8 	[%r273], %rs111;
	add.s64 	%rd491, %rd490, %rd10;
	ld.global.u8 	%rs112, [%rd491];
	add.s32 	%r274, %r273, %r5;
	st.shared.u8 	[%r274], %rs112;
	add.s64 	%rd492, %rd491, %rd10;
	ld.global.u8 	%rs113, [%rd492];
	add.s32 	%r275, %r274, %r5;
	st.shared.u8 	[%r275], %rs113;
	add.s64 	%rd493, %rd492, %rd10;
	ld.global.u8 	%rs114, [%rd493];
	add.s32 	%r276, %r275, %r5;
	st.shared.u8 	[%r276], %rs114;
	add.s64 	%rd494, %rd493, %rd10;
	ld.global.u8 	%rs115, [%rd494];
	add.s32 	%r277, %r276, %r5;
	st.shared.u8 	[%r277], %rs115;
	add.s64 	%rd495, %rd494, %rd10;
	ld.global.u8 	%rs116, [%rd495];
	add.s32 	%r278, %r277, %r5;
	st.shared.u8 	[%r278], %rs116;
	add.s64 	%rd496, %rd495, %rd10;
	ld.global.u8 	%rs117, [%rd496];
	add.s32 	%r279, %r278, %r5;
	st.shared.u8 	[%r279], %rs117;
	add.s64 	%rd497, %rd496, %rd10;
	ld.global.u8 	%rs118, [%rd497];
	add.s32 	%r280, %r279, %r5;
	st.shared.u8 	[%r280], %rs118;
	add.s64 	%rd498, %rd497, %rd10;
	ld.global.u8 	%rs119, [%rd498];
	add.s32 	%r281, %r280, %r5;
	st.shared.u8 	[%r281], %rs119;
	add.s64 	%rd499, %rd498, %rd10;
	ld.global.u8 	%rs120, [%rd499];
	add.s32 	%r282, %r281, %r5;
	st.shared.u8 	[%r282], %rs120;
	add.s64 	%rd500, %rd499, %rd10;
	ld.global.u8 	%rs121, [%rd500];
	add.s32 	%r283, %r282, %r5;
	st.shared.u8 	[%r283], %rs121;
	add.s64 	%rd501, %rd500, %rd10;
	ld.global.u8 	%rs122, [%rd501];
	add.s32 	%r284, %r283, %r5;
	st.shared.u8 	[%r284], %rs122;
	add.s64 	%rd502, %rd501, %rd10;
	ld.global.u8 	%rs123, [%rd502];
	add.s32 	%r285, %r284, %r5;
	st.shared.u8 	[%r285], %rs123;
	add.s64 	%rd503, %rd502, %rd10;
	ld.global.u8 	%rs124, [%rd503];
	add.s32 	%r286, %r285, %r5;
	st.shared.u8 	[%r286], %rs124;
	add.s64 	%rd504, %rd503, %rd10;
	ld.global.u8 	%rs125, [%rd504];
	add.s32 	%r287, %r286, %r5;
	st.shared.u8 	[%r287], %rs125;
	add.s64 	%rd505, %rd504, %rd10;
	ld.global.u8 	%rs126, [%rd505];
	add.s32 	%r288, %r287, %r5;
	st.shared.u8 	[%r288], %rs126;
	add.s64 	%rd506, %rd505, %rd10;
	ld.global.u8 	%rs127, [%rd506];
	add.s32 	%r289, %r288, %r5;
	st.shared.u8 	[%r289], %rs127;
	add.s64 	%rd507, %rd506, %rd10;
	ld.global.u8 	%rs128, [%rd507];
	add.s32 	%r290, %r289, %r5;
	st.shared.u8 	[%r290], %rs128;
	add.s64 	%rd508, %rd507, %rd10;
	ld.global.u8 	%rs129, [%rd508];
	add.s32 	%r291, %r290, %r5;
	st.shared.u8 	[%r291], %rs129;
	add.s64 	%rd509, %rd508, %rd10;
	ld.global.u8 	%rs130, [%rd509];
	add.s32 	%r292, %r291, %r5;
	st.shared.u8 	[%r292], %rs130;
	add.s64 	%rd510, %rd509, %rd10;
	ld.global.u8 	%rs131, [%rd510];
	add.s32 	%r293, %r292, %r5;
	st.shared.u8 	[%r293], %rs131;
	add.s64 	%rd511, %rd510, %rd10;
	ld.global.u8 	%rs132, [%rd511];
	add.s32 	%r294, %r293, %r5;
	st.shared.u8 	[%r294], %rs132;
	add.s64 	%rd512, %rd511, %rd10;
	ld.global.u8 	%rs133, [%rd512];
	add.s32 	%r295, %r294, %r5;
	st.shared.u8 	[%r295], %rs133;
	add.s64 	%rd513, %rd512, %rd10;
	ld.global.u8 	%rs134, [%rd513];
	add.s32 	%r296, %r295, %r5;
	st.shared.u8 	[%r296], %rs134;
	add.s64 	%rd514, %rd513, %rd10;
	ld.global.u8 	%rs135, [%rd514];
	add.s32 	%r297, %r296, %r5;
	st.shared.u8 	[%r297], %rs135;
	add.s64 	%rd515, %rd514, %rd10;
	ld.global.u8 	%rs136, [%rd515];
	add.s32 	%r298, %r297, %r5;
	st.shared.u8 	[%r298], %rs136;
	add.s64 	%rd516, %rd515, %rd10;
	ld.global.u8 	%rs137, [%rd516];
	add.s32 	%r299, %r298, %r5;
	st.shared.u8 	[%r299], %rs137;
	add.s64 	%rd517, %rd516, %rd10;
	ld.global.u8 	%rs138, [%rd517];
	add.s32 	%r300, %r299, %r5;
	st.shared.u8 	[%r300], %rs138;
	add.s64 	%rd518, %rd517, %rd10;
	ld.global.u8 	%rs139, [%rd518];
	add.s32 	%r301, %r300, %r5;
	st.shared.u8 	[%r301], %rs139;
	add.s64 	%rd519, %rd518, %rd10;
	ld.global.u8 	%rs140, [%rd519];
	add.s32 	%r302, %r301, %r5;
	st.shared.u8 	[%r302], %rs140;
	add.s64 	%rd520, %rd519, %rd10;
	ld.global.u8 	%rs141, [%rd520];
	add.s32 	%r303, %r302, %r5;
	st.shared.u8 	[%r303], %rs141;
	shl.b64 	%rd521, %rd10, 6;
	add.s64 	%rd769, %rd521, %rd769;
	setp.lt.u64 	%p75, %rd769, %rd55;
	@%p75 bra 	$L__BB1_85;
$L__BB1_86:
	add.s32 	%r305, %r12, -8;
	// begin inline asm
	cp.async.mbarrier.arrive.shared.b64 [%r305];
	// end inline asm
	mov.b32 	%r306, 1;
	// begin inline asm
	mbarrier.arrive.shared::cta.b64                             %rd522,  [%r305], %r306;    // 2. 
	// end inline asm
	add.s16 	%rs142, %rs285, 1;
	and.b16  	%rs143, %rs142, 255;
	setp.eq.s16 	%p76, %rs143, 2;
	selp.u16 	%rs144, 1, 0, %p76;
	xor.b16  	%rs284, %rs284, %rs144;
	selp.b16 	%rs285, 0, %rs142, %p76;
	add.s32 	%r417, %r417, 1;
	setp.lt.s32 	%p77, %r417, %r211;
	@%p77 bra 	$L__BB1_8;
$L__BB1_87:
	ld.param.u64 	%rd764, [_Z27scatter_kernel_TMA_pipelineILh2EEvPKh4descPKiiPhS2__param_2];
	div.s32 	%r308, %r413, %r3;
	cvt.s64.s32 	%rd524, %r308;
	mad.lo.s64 	%rd525, %rd50, %rd524, %rd51;
	cvta.to.global.u64 	%rd526, %rd764;
	shl.b64 	%rd527, %rd525, 2;
	add.s64 	%rd528, %rd526, %rd527;
	ld.global.u32 	%r309, [%rd528];
	mul.lo.s32 	%r310, %r308, %r3;
	sub.s32 	%r311, %r413, %r310;
	mul.lo.s32 	%r312, %r311, %r5;
	sub.s32 	%r81, %r158, %r312;
	mul.wide.s32 	%rd529, %r309, %r159;
	cvt.s64.s32 	%rd530, %r160;
	add.s64 	%rd531, %rd529, %rd530;
	cvt.s64.s32 	%rd532, %r312;
	add.s64 	%rd154, %rd531, %rd532;
	and.b16  	%rs145, %rs280, 255;
	mul.wide.u16 	%r313, %rs145, 16;
	shr.u16 	%rs146, %rs284, 1;
	and.b16  	%rs147, %rs146, 1;
	// begin inline asm
	mov.u64 %rd523, %globaltimer;
	// end inline asm
	mov.u32 	%r314, _ZZ27scatter_kernel_TMA_pipelineILh2EEvPKh4descPKiiPhS2_E12shared_state;
	add.s32 	%r82, %r314, %r313;
	cvt.u32.u16 	%r83, %rs147;
	mov.b32 	%r418, 0;
$L__BB1_88:
	// begin inline asm
	{
	.reg .pred p;
	mbarrier.try_wait.parity.shared.b64 p, [%r82], %r83;
	selp.b32 %r315, 1, 0, p;
	}
	// end inline asm
	setp.ne.s32 	%p78, %r315, 0;
	@%p78 bra 	$L__BB1_95;
	setp.gt.s32 	%p153, %r418, 15;
	@%p153 bra 	$L__BB1_91;
	add.s32 	%r418, %r418, 1;
	bra.uni 	$L__BB1_88;
$L__BB1_91:
	// begin inline asm
	mov.u64 %rd753, %globaltimer;
	// end inline asm
	sub.s64 	%rd156, %rd753, %rd523;
	setp.lt.s64 	%p154, %rd156, 4000000;
	@%p154 bra 	$L__BB1_93;
	mov.b32 	%r409, 1000000;
	// begin inline asm
	nanosleep.u32 %r409;
	// end inline asm
	bra.uni 	$L__BB1_88;
$L__BB1_93:
	setp.lt.s64 	%p155, %rd156, 40000;
	@%p155 bra 	$L__BB1_88;
	shr.s64 	%rd754, %rd156, 63;
	shr.u64 	%rd755, %rd754, 62;
	add.s64 	%rd756, %rd156, %rd755;
	shr.u64 	%rd757, %rd756, 2;
	cvt.u32.u64 	%r410, %rd757;
	// begin inline asm
	nanosleep.u32 %r410;
	// end inline asm
	bra.uni 	$L__BB1_88;
$L__BB1_95:
	min.u32 	%r86, %r81, %r5;
	cvt.u32.u64 	%r318, %rd11;
	shl.b32 	%r319, %r413, 2;
	cvt.u64.u32 	%rd533, %r319;
	and.b64  	%rd534, %rd533, 4;
	add.s64 	%rd535, %rd1, %rd534;
	ld.local.u32 	%r87, [%rd535];
	setp.ge.u32 	%p79, %r318, %r86;
	@%p79 bra 	$L__BB1_165;
	cvt.u64.u32 	%rd536, %r86;
	max.u64 	%rd537, %rd536, %rd12;
	sub.s64 	%rd538, %rd537, %rd12;
	setp.lt.u64 	%p80, %rd12, %rd536;
	selp.u64 	%rd157, 1, 0, %p80;
	selp.s64 	%rd539, -1, 0, %p80;
	add.s64 	%rd158, %rd538, %rd539;
	and.b64  	%rd540, %rd158, -4294967296;
	setp.ne.s64 	%p81, %rd540, 0;
	@%p81 bra 	$L__BB1_98;
	cvt.u32.u64 	%r320, %rd10;
	cvt.u32.u64 	%r321, %rd158;
	div.u32 	%r322, %r321, %r320;
	cvt.u64.u32 	%rd771, %r322;
	bra.uni 	$L__BB1_99;
$L__BB1_98:
	div.u64 	%rd771, %rd158, %rd10;
$L__BB1_99:
	ld.param.u64 	%rd765, [_Z27scatter_kernel_TMA_pipelineILh2EEvPKh4descPKiiPhS2__param_4];
	cvta.to.global.u64 	%rd162, %rd765;
	cvt.u64.u32 	%rd541, %r86;
	setp.lt.u64 	%p82, %rd12, %rd541;
	selp.b64 	%rd542, 2, 1, %p82;
	add.s64 	%rd543, %rd542, %rd771;
	add.s64 	%rd163, %rd771, %rd157;
	and.b64  	%rd164, %rd543, 63;
	setp.eq.s64 	%p83, %rd164, 0;
	mov.u64 	%rd772, %rd11;
	@%p83 bra 	$L__BB1_163;
	cvt.u32.u64 	%r323, %rd11;
	add.s32 	%r324, %r87, %r323;
	mov.u32 	%r325, shared;
	add.s32 	%r88, %r325, %r324;
	ld.shared.u8 	%rs148, [%r88];
	add.s64 	%rd544, %rd154, %rd11;
	add.s64 	%rd165, %rd162, %rd544;
	st.global.u8 	[%rd165], %rs148;
	setp.eq.s64 	%p84, %rd164, 1;
	mov.u64 	%rd772, %rd12;
	@%p84 bra 	$L__BB1_163;
	add.s32 	%r89, %r88, %r5;
	ld.shared.u8 	%rs149, [%r89];
	add.s64 	%rd166, %rd165, %rd10;
	st.global.u8 	[%rd166], %rs149;
	setp.eq.s64 	%p85, %rd164, 2;
	mov.u64 	%rd772, %rd13;
	@%p85 bra 	$L__BB1_163;
	add.s32 	%r90, %r89, %r5;
	ld.shared.u8 	%rs150, [%r90];
	add.s64 	%rd167, %rd166, %rd10;
	st.global.u8 	[%rd167], %rs150;
	setp.eq.s64 	%p86, %rd164, 3;
	mov.u64 	%rd772, %rd14;
	@%p86 bra 	$L__BB1_163;
	add.s32 	%r91, %r90, %r5;
	ld.shared.u8 	%rs151, [%r91];
	add.s64 	%rd168, %rd167, %rd10;
	st.global.u8 	[%rd168], %rs151;
	setp.eq.s64 	%p87, %rd164, 4;
	mov.u64 	%rd772, %rd15;
	@%p87 bra 	$L__BB1_163;
	add.s64 	%rd772, %rd15, %rd10;
	add.s32 	%r92, %r91, %r5;
	ld.shared.u8 	%rs152, [%r92];
	add.s64 	%rd170, %rd168, %rd10;
	st.global.u8 	[%rd170], %rs152;
	setp.eq.s64 	%p88, %rd164, 5;
	@%p88 bra 	$L__BB1_163;
	add.s64 	%rd545, %rd15, %rd10;
	add.s64 	%rd772, %rd545, %rd10;
	add.s32 	%r93, %r92, %r5;
	ld.shared.u8 	%rs153, [%r93];
	add.s64 	%rd172, %rd170, %rd10;
	st.global.u8 	[%rd172], %rs153;
	setp.eq.s64 	%p89, %rd164, 6;
	@%p89 bra 	$L__BB1_163;
	add.s64 	%rd546, %rd15, %rd10;
	add.s64 	%rd547, %rd546, %rd10;
	add.s64 	%rd772, %rd547, %rd10;
	add.s32 	%r94, %r93, %r5;
	ld.shared.u8 	%rs154, [%r94];
	add.s64 	%rd174, %rd172, %rd10;
	st.global.u8 	[%rd174], %rs154;
	setp.eq.s64 	%p90, %rd164, 7;
	@%p90 bra 	$L__BB1_163;
	add.s64 	%rd548, %rd15, %rd10;
	add.s64 	%rd549, %rd548, %rd10;
	add.s64 	%rd550, %rd549, %rd10;
	add.s64 	%rd772, %rd550, %rd10;
	add.s32 	%r95, %r94, %r5;
	ld.shared.u8 	%rs155, [%r95];
	add.s64 	%rd176, %rd174, %rd10;
	st.global.u8 	[%rd176], %rs155;
	setp.eq.s64 	%p91, %rd164, 8;
	@%p91 bra 	$L__BB1_163;
	add.s64 	%rd551, %rd15, %rd10;
	add.s64 	%rd552, %rd551, %rd10;
	add.s64 	%rd553, %rd552, %rd10;
	add.s64 	%rd554, %rd553, %rd10;
	add.s64 	%rd772, %rd554, %rd10;
	add.s32 	%r96, %r95, %r5;
	ld.shared.u8 	%rs156, [%r96];
	add.s64 	%rd178, %rd176, %rd10;
	st.global.u8 	[%rd178], %rs156;
	setp.eq.s64 	%p92, %rd164, 9;
	@%p92 bra 	$L__BB1_163;
	add.s64 	%rd555, %rd15, %rd10;
	add.s64 	%rd556, %rd555, %rd10;
	add.s64 	%rd557, %rd556, %rd10;
	add.s64 	%rd558, %rd557, %rd10;
	add.s64 	%rd559, %rd558, %rd10;
	add.s64 	%rd772, %rd559, %rd10;
	add.s32 	%r97, %r96, %r5;
	ld.shared.u8 	%rs157, [%r97];
	add.s64 	%rd180, %rd178, %rd10;
	st.global.u8 	[%rd180], %rs157;
	setp.eq.s64 	%p93, %rd164, 10;
	@%p93 bra 	$L__BB1_163;
	add.s64 	%rd560, %rd15, %rd10;
	add.s64 	%rd561, %rd560, %rd10;
	add.s64 	%rd562, %rd561, %rd10;
	add.s64 	%rd563, %rd562, %rd10;
	add.s64 	%rd564, %rd563, %rd10;
	add.s64 	%rd565, %rd564, %rd10;
	add.s64 	%rd772, %rd565, %rd10;
	add.s32 	%r98, %r97, %r5;
	ld.shared.u8 	%rs158, [%r98];
	add.s64 	%rd182, %rd180, %rd10;
	st.global.u8 	[%rd182], %rs158;
	setp.eq.s64 	%p94, %rd164, 11;
	@%p94 bra 	$L__BB1_163;
	add.s64 	%rd566, %rd15, %rd10;
	add.s64 	%rd567, %rd566, %rd10;
	add.s64 	%rd568, %rd567, %rd10;
	add.s64 	%rd569, %rd568, %rd10;
	add.s64 	%rd570, %rd569, %rd10;
	add.s64 	%rd571, %rd570, %rd10;
	add.s64 	%rd572, %rd571, %rd10;
	add.s64 	%rd772, %rd572, %rd10;
	add.s32 	%r99, %r98, %r5;
	ld.shared.u8 	%rs159, [%r99];
	add.s64 	%rd184, %rd182, %rd10;
	st.global.u8 	[%rd184], %rs159;
	setp.eq.s64 	%p95, %rd164, 12;
	@%p95 bra 	$L__BB1_163;
	add.s32 	%r100, %r99, %r5;
	ld.shared.u8 	%rs160, [%r100];
	add.s64 	%rd185, %rd184, %rd10;
	st.global.u8 	[%rd185], %rs160;
	setp.eq.s64 	%p96, %rd164, 13;
	mov.u64 	%rd772, %rd16;
	@%p96 bra 	$L__BB1_163;
	add.s32 	%r101, %r100, %r5;
	ld.shared.u8 	%rs161, [%r101];
	add.s64 	%rd186, %rd185, %rd10;
	st.global.u8 	[%rd186], %rs161;
	setp.eq.s64 	%p97, %rd164, 14;
	mov.u64 	%rd772, %rd17;
	@%p97 bra 	$L__BB1_163;
	add.s32 	%r102, %r101, %r5;
	ld.shared.u8 	%rs162, [%r102];
	add.s64 	%rd187, %rd186, %rd10;
	st.global.u8 	[%rd187], %rs162;
	setp.eq.s64 	%p98, %rd164, 15;
	mov.u64 	%rd772, %rd18;
	@%p98 bra 	$L__BB1_163;
	add.s32 	%r103, %r102, %r5;
	ld.shared.u8 	%rs163, [%r103];
	add.s64 	%rd188, %rd187, %rd10;
	st.global.u8 	[%rd188], %rs163;
	setp.eq.s64 	%p99, %rd164, 16;
	mov.u64 	%rd772, %rd19;
	@%p99 bra 	$L__BB1_163;
	add.s32 	%r104, %r103, %r5;
	ld.shared.u8 	%rs164, [%r104];
	add.s64 	%rd189, %rd188, %rd10;
	st.global.u8 	[%rd189], %rs164;
	setp.eq.s64 	%p100, %rd164, 17;
	mov.u64 	%rd772, %rd20;
	@%p100 bra 	$L__BB1_163;
	add.s32 	%r105, %r104, %r5;
	ld.shared.u8 	%rs165, [%r105];
	add.s64 	%rd190, %rd189, %rd10;
	st.global.u8 	[%rd190], %rs165;
	setp.eq.s64 	%p101, %rd164, 18;
	mov.u64 	%rd772, %rd21;
	@%p101 bra 	$L__BB1_163;
	add.s32 	%r106, %r105, %r5;
	ld.shared.u8 	%rs166, [%r106];
	add.s64 	%rd191, %rd190, %rd10;
	st.global.u8 	[%rd191], %rs166;
	setp.eq.s64 	%p102, %rd164, 19;
	mov.u64 	%rd772, %rd22;
	@%p102 bra 	$L__BB1_163;
	add.s32 	%r107, %r106, %r5;
	ld.shared.u8 	%rs167, [%r107];
	add.s64 	%rd192, %rd191, %rd10;
	st.global.u8 	[%rd192], %rs167;
	setp.eq.s64 	%p103, %rd164, 20;
	mov.u64 	%rd772, %rd23;
	@%p103 bra 	$L__BB1_163;
	add.s32 	%r108, %r107, %r5;
	ld.shared.u8 	%rs168, [%r108];
	add.s64 	%rd193, %rd192, %rd10;
	st.global.u8 	[%rd193], %rs168;
	setp.eq.s64 	%p104, %rd164, 21;
	mov.u64 	%rd772, %rd24;
	@%p104 bra 	$L__BB1_163;
	add.s32 	%r109, %r108, %r5;
	ld.shared.u8 	%rs169, [%r109];
	add.s64 	%rd194, %rd193, %rd10;
	st.global.u8 	[%rd194], %rs169;
	setp.eq.s64 	%p105, %rd164, 22;
	mov.u64 	%rd772, %rd25;
	@%p105 bra 	$L__BB1_163;
	add.s32 	%r110, %r109, %r5;
	ld.shared.u8 	%rs170, [%r110];
	add.s64 	%rd195, %rd194, %rd10;
	st.global.u8 	[%rd195], %rs170;
	setp.eq.s64 	%p106, %rd164, 23;
	mov.u64 	%rd772, %rd26;
	@%p106 bra 	$L__BB1_163;
	add.s32 	%r111, %r110, %r5;
	ld.shared.u8 	%rs171, [%r111];
	add.s64 	%rd196, %rd195, %rd10;
	st.global.u8 	[%rd196], %rs171;
	setp.eq.s64 	%p107, %rd164, 24;
	mov.u64 	%rd772, %rd27;
	@%p107 bra 	$L__BB1_163;
	add.s32 	%r112, %r111, %r5;
	ld.shared.u8 	%rs172, [%r112];
	add.s64 	%rd197, %rd196, %rd10;
	st.global.u8 	[%rd197], %rs172;
	setp.eq.s64 	%p108, %rd164, 25;
	mov.u64 	%rd772, %rd28;
	@%p108 bra 	$L__BB1_163;
	add.s32 	%r113, %r112, %r5;
	ld.shared.u8 	%rs173, [%r113];
	add.s64 	%rd198, %rd197, %rd10;
	st.global.u8 	[%rd198], %rs173;
	setp.eq.s64 	%p109, %rd164, 26;
	mov.u64 	%rd772, %rd29;
	@%p109 bra 	$L__BB1_163;
	add.s32 	%r114, %r113, %r5;
	ld.shared.u8 	%rs174, [%r114];
	add.s64 	%rd199, %rd198, %rd10;
	st.global.u8 	[%rd199], %rs174;
	setp.eq.s64 	%p110, %rd164, 27;
	mov.u64 	%rd772, %rd30;
	@%p110 bra 	$L__BB1_163;
	add.s32 	%r115, %r114, %r5;
	ld.shared.u8 	%rs175, [%r115];
	add.s64 	%rd200, %rd199, %rd10;
	st.global.u8 	[%rd200], %rs175;
	setp.eq.s64 	%p111, %rd164, 28;
	mov.u64 	%rd772, %rd31;
	@%p111 bra 	$L__BB1_163;
	add.s64 	%rd201, %rd31, %rd10;
	add.s32 	%r116, %r115, %r5;
	ld.shared.u8 	%rs176, [%r116];
	add.s64 	%rd202, %rd200, %rd10;
	st.global.u8 	[%rd202], %rs176;
	setp.eq.s64 	%p112, %rd164, 29;
	mov.u64 	%rd772, %rd201;
	@%p112 bra 	$L__BB1_163;
	add.s64 	%rd772, %rd201, %rd10;
	add.s32 	%r117, %r116, %r5;
	ld.shared.u8 	%rs177, [%r117];
	add.s64 	%rd204, %rd202, %rd10;
	st.global.u8 	[%rd204], %rs177;
	setp.eq.s64 	%p113, %rd164, 30;
	@%p113 bra 	$L__BB1_163;
	add.s64 	%rd573, %rd201, %rd10;
	add.s64 	%rd772, %rd573, %rd10;
	add.s32 	%r118, %r117, %r5;
	ld.shared.u8 	%rs178, [%r118];
	add.s64 	%rd206, %rd204, %rd10;
	st.global.u8 	[%rd206], %rs178;
	setp.eq.s64 	%p114, %rd164, 31;
	@%p114 bra 	$L__BB1_163;
	add.s64 	%rd574, %rd201, %rd10;
	add.s64 	%rd575, %rd574, %rd10;
	add.s64 	%rd772, %rd575, %rd10;
	add.s32 	%r119, %r118, %r5;
	ld.shared.u8 	%rs179, [%r119];
	add.s64 	%rd208, %rd206, %rd10;
	st.global.u8 	[%rd208], %rs179;
	setp.eq.s64 	%p115, %rd164, 32;
	@%p115 bra 	$L__BB1_163;
	add.s64 	%rd576, %rd201, %rd10;
	add.s64 	%rd577, %rd576, %rd10;
	add.s64 	%rd578, %rd577, %rd10;
	add.s64 	%rd772, %rd578, %rd10;
	add.s32 	%r120, %r119, %r5;
	ld.shared.u8 	%rs180, [%r120];
	add.s64 	%rd210, %rd208, %rd10;
	st.global.u8 	[%rd210], %rs180;
	setp.eq.s64 	%p116, %rd164, 33;
	@%p116 bra 	$L__BB1_163;
	add.s64 	%rd579, %rd201, %rd10;
	add.s64 	%rd580, %rd579, %rd10;
	add.s64 	%rd581, %rd580, %rd10;
	add.s64 	%rd582, %rd581, %rd10;
	add.s64 	%rd772, %rd582, %rd10;
	add.s32 	%r121, %r120, %r5;
	ld.shared.u8 	%rs181, [%r121];
	add.s64 	%rd212, %rd210, %rd10;
	st.global.u8 	[%rd212], %rs181;
	setp.eq.s64 	%p117, %rd164, 34;
	@%p117 bra 	$L__BB1_163;
	add.s64 	%rd583, %rd201, %rd10;
	add.s64 	%rd584, %rd583, %rd10;
	add.s64 	%rd585, %rd584, %rd10;
	add.s64 	%rd586, %rd585, %rd10;
	add.s64 	%rd587, %rd586, %rd10;
	add.s64 	%rd772, %rd587, %rd10;
	add.s32 	%r122, %r121, %r5;
	ld.shared.u8 	%rs182, [%r122];
	add.s64 	%rd214, %rd212, %rd10;
	st.global.u8 	[%rd214], %rs182;
	setp.eq.s64 	%p118, %rd164, 35;
	@%p118 bra 	$L__BB1_163;
	add.s64 	%rd588, %rd201, %rd10;
	add.s64 	%rd589, %rd588, %rd10;
	add.s64 	%rd590, %rd589, %rd10;
	add.s64 	%rd591, %rd590, %rd10;
	add.s64 	%rd592, %rd591, %rd10;
	add.s64 	%rd593, %rd592, %rd10;
	add.s64 	%rd772, %rd593, %rd10;
	add.s32 	%r123, %r122, %r5;
	ld.shared.u8 	%rs183, [%r123];
	add.s64 	%rd216, %rd214, %rd10;
	st.global.u8 	[%rd216], %rs183;
	setp.eq.s64 	%p119, %rd164, 36;
	@%p119 bra 	$L__BB1_163;
	add.s64 	%rd594, %rd201, %rd10;
	add.s64 	%rd595, %rd594, %rd10;
	add.s64 	%rd596, %rd595, %rd10;
	add.s64 	%rd597, %rd596, %rd10;
	add.s64 	%rd598, %rd597, %rd10;
	add.s64 	%rd599, %rd598, %rd10;
	add.s64 	%rd600, %rd599, %rd10;
	add.s64 	%rd772, %rd600, %rd10;
	add.s32 	%r124, %r123, %r5;
	ld.shared.u8 	%rs184, [%r124];
	add.s64 	%rd218, %rd216, %rd10;
	st.global.u8 	[%rd218], %rs184;
	setp.eq.s64 	%p120, %rd164, 37;
	@%p120 bra 	$L__BB1_163;
	add.s64 	%rd601, %rd201, %rd10;
	add.s64 	%rd602, %rd601, %rd10;
	add.s64 	%rd603, %rd602, %rd10;
	add.s64 	%rd604, %rd603, %rd10;
	add.s64 	%rd605, %rd604, %rd10;
	add.s64 	%rd606, %rd605, %rd10;
	add.s64 	%rd607, %rd606, %rd10;
	add.s64 	%rd608, %rd607, %rd10;
	add.s64 	%rd772, %rd608, %rd10;
	add.s32 	%r125, %r124, %r5;
	ld.shared.u8 	%rs185, [%r125];
	add.s64 	%rd220, %rd218, %rd10;
	st.global.u8 	[%rd220], %rs185;
	setp.eq.s64 	%p121, %rd164, 38;
	@%p121 bra 	$L__BB1_163;
	add.s64 	%rd609, %rd201, %rd10;
	add.s64 	%rd610, %rd609, %rd10;
	add.s64 	%rd611, %rd610, %rd10;
	add.s64 	%rd612, %rd611, %rd10;
	add.s64 	%rd613, %rd612, %rd10;
	add.s64 	%rd614, %rd613, %rd10;
	add.s64 	%rd615, %rd614, %rd10;
	add.s64 	%rd616, %rd615, %rd10;
	add.s64 	%rd617, %rd616, %rd10;
	add.s64 	%rd772, %rd617, %rd10;
	add.s32 	%r126, %r125, %r5;
	ld.shared.u8 	%rs186, [%r126];
	add.s64 	%rd222, %rd220, %rd10;
	st.global.u8 	[%rd222], %rs186;
	setp.eq.s64 	%p122, %rd164, 39;
	@%p122 bra 	$L__BB1_163;
	add.s64 	%rd618, %rd201, %rd10;
	add.s64 	%rd619, %rd618, %rd10;
	add.s64 	%rd620, %rd619, %rd10;
	add.s64 	%rd621, %rd620, %rd10;
	add.s64 	%rd622, %rd621, %rd10;
	add.s64 	%rd623, %rd622, %rd10;
	add.s64 	%rd624, %rd623, %rd10;
	add.s64 	%rd625, %rd624, %rd10;
	add.s64 	%rd626, %rd625, %rd10;
	add.s64 	%rd627, %rd626, %rd10;
	add.s64 	%rd772, %rd627, %rd10;
	add.s32 	%r127, %r126, %r5;
	ld.shared.u8 	%rs187, [%r127];
	add.s64 	%rd224, %rd222, %rd10;
	st.global.u8 	[%rd224], %rs187;
	setp.eq.s64 	%p123, %rd164, 40;
	@%p123 bra 	$L__BB1_163;
	add.s64 	%rd628, %rd201, %rd10;
	add.s64 	%rd629, %rd628, %rd10;
	add.s64 	%rd630, %rd629, %rd10;
	add.s64 	%rd631, %rd630, %rd10;
	add.s64 	%rd632, %rd631, %rd10;
	add.s64 	%rd633, %rd632, %rd10;
	add.s64 	%rd634, %rd633, %rd10;
	add.s64 	%rd635, %rd634, %rd10;
	add.s64 	%rd636, %rd635, %rd10;
	add.s64 	%rd637, %rd636, %rd10;
	add.s64 	%rd638, %rd637, %rd10;
	add.s64 	%rd772, %rd638, %rd10;
	add.s32 	%r128, %r127, %r5;
	ld.shared.u8 	%rs188, [%r128];
	add.s64 	%rd226, %rd224, %rd10;
	st.global.u8 	[%rd226], %rs188;
	setp.eq.s64 	%p124, %rd164, 41;
	@%p124 bra 	$L__BB1_163;
	add.s64 	%rd639, %rd201, %rd10;
	add.s64 	%rd640, %rd639, %rd10;
	add.s64 	%rd641, %rd640, %rd10;
	add.s64 	%rd642, %rd641, %rd10;
	add.s64 	%rd643, %rd642, %rd10;
	add.s64 	%rd644, %rd643, %rd10;
	add.s64 	%rd645, %rd644, %rd10;
	add.s64 	%rd646, %rd645, %rd10;
	add.s64 	%rd647, %rd646, %rd10;
	add.s64 	%rd648, %rd647, %rd10;
	add.s64 	%rd649, %rd648, %rd10;
	add.s64 	%rd650, %rd649, %rd10;
	add.s64 	%rd772, %rd650, %rd10;
	add.s32 	%r129, %r128, %r5;
	ld.shared.u8 	%rs189, [%r129];
	add.s64 	%rd228, %rd226, %rd10;
	st.global.u8 	[%rd228], %rs189;
	setp.eq.s64 	%p125, %rd164, 42;
	@%p125 bra 	$L__BB1_163;
	add.s64 	%rd651, %rd201, %rd10;
	add.s64 	%rd652, %rd651, %rd10;
	add.s64 	%rd653, %rd652, %rd10;
	add.s64 	%rd654, %rd653, %rd10;
	add.s64 	%rd655, %rd654, %rd10;
	add.s64 	%rd656, %rd655, %rd10;
	add.s64 	%rd657, %rd656, %rd10;
	add.s64 	%rd658, %rd657, %rd10;
	add.s64 	%rd659, %rd658, %rd10;
	add.s64 	%rd660, %rd659, %rd10;
	add.s64 	%rd661, %rd660, %rd10;
	add.s64 	%rd662, %rd661, %rd10;
	add.s64 	%rd663, %rd662, %rd10;
	add.s64 	%rd772, %rd663, %rd10;
	add.s32 	%r130, %r129, %r5;
	ld.shared.u8 	%rs190, [%r130];
	add.s64 	%rd230, %rd228, %rd10;
	st.global.u8 	[%rd230], %rs190;
	setp.eq.s64 	%p126, %rd164, 43;
	@%p126 bra 	$L__BB1_163;
	add.s64 	%rd664, %rd201, %rd10;
	add.s64 	%rd665, %rd664, %rd10;
	add.s64 	%rd666, %rd665, %rd10;
	add.s64 	%rd667, %rd666, %rd10;
	add.s64 	%rd668, %rd667, %rd10;
	add.s64 	%rd669, %rd668, %rd10;
	add.s64 	%rd670, %rd669, %rd10;
	add.s64 	%rd671, %rd670, %rd10;
	add.s64 	%rd672, %rd671, %rd10;
	add.s64 	%rd673, %rd672, %rd10;
	add.s64 	%rd674, %rd673, %rd10;
	add.s64 	%rd675, %rd674, %rd10;
	add.s64 	%rd676, %rd675, %rd10;
	add.s64 	%rd677, %rd676, %rd10;
	add.s64 	%rd772, %rd677, %rd10;
	add.s32 	%r131, %r130, %r5;
	ld.shared.u8 	%rs191, [%r131];
	add.s64 	%rd232, %rd230, %rd10;
	st.global.u8 	[%rd232], %rs191;
	setp.eq.s64 	%p127, %rd164, 44;
	@%p127 bra 	$L__BB1_163;
	add.s32 	%r132, %r131, %r5;
	ld.shared.u8 	%rs192, [%r132];
	add.s64 	%rd233, %rd232, %rd10;
	st.global.u8 	[%rd233], %rs192;
	setp.eq.s64 	%p128, %rd164, 45;
	mov.u64 	%rd772, %rd32;
	@%p128 bra 	$L__BB1_163;
	add.s32 	%r133, %r132, %r5;
	ld.shared.u8 	%rs193, [%r133];
	add.s64 	%rd234, %rd233, %rd10;
	st.global.u8 	[%rd234], %rs193;
	setp.eq.s64 	%p129, %rd164, 46;
	mov.u64 	%rd772, %rd33;
	@%p129 bra 	$L__BB1_163;
	add.s32 	%r134, %r133, %r5;
	ld.shared.u8 	%rs194, [%r134];
	add.s64 	%rd235, %rd234, %rd10;
	st.global.u8 	[%rd235], %rs194;
	setp.eq.s64 	%p130, %rd164, 47;
	mov.u64 	%rd772, %rd34;
	@%p130 bra 	$L__BB1_163;
	add.s32 	%r135, %r134, %r5;
	ld.shared.u8 	%rs195, [%r135];
	add.s64 	%rd236, %rd235, %rd10;
	st.global.u8 	[%rd236], %rs195;
	setp.eq.s64 	%p131, %rd164, 48;
	mov.u64 	%rd772, %rd35;
	@%p131 bra 	$L__BB1_163;
	add.s32 	%r136, %r135, %r5;
	ld.shared.u8 	%rs196, [%r136];
	add.s64 	%rd237, %rd236, %rd10;
	st.global.u8 	[%rd237], %rs196;
	setp.eq.s64 	%p132, %rd164, 49;
	mov.u64 	%rd772, %rd36;
	@%p132 bra 	$L__BB1_163;
	add.s32 	%r137, %r136, %r5;
	ld.shared.u8 	%rs197, [%r137];
	add.s64 	%rd238, %rd237, %rd10;
	st.global.u8 	[%rd238], %rs197;
	setp.eq.s64 	%p133, %rd164, 50;
	mov.u64 	%rd772, %rd37;
	@%p133 bra 	$L__BB1_163;
	add.s32 	%r138, %r137, %r5;
	ld.shared.u8 	%rs198, [%r138];
	add.s64 	%rd239, %rd238, %rd10;
	st.global.u8 	[%rd239], %rs198;
	setp.eq.s64 	%p134, %rd164, 51;
	mov.u64 	%rd772, %rd38;
	@%p134 bra 	$L__BB1_163;
	add.s32 	%r139, %r138, %r5;
	ld.shared.u8 	%rs199, [%r139];
	add.s64 	%rd240, %rd239, %rd10;
	st.global.u8 	[%rd240], %rs199;
	setp.eq.s64 	%p135, %rd164, 52;
	mov.u64 	%rd772, %rd39;
	@%p135 bra 	$L__BB1_163;
	add.s32 	%r140, %r139, %r5;
	ld.shared.u8 	%rs200, [%r140];
	add.s64 	%rd241, %rd240, %rd10;
	st.global.u8 	[%rd241], %rs200;
	setp.eq.s64 	%p136, %rd164, 53;
	mov.u64 	%rd772, %rd40;
	@%p136 bra 	$L__BB1_163;
	add.s32 	%r141, %r140, %r5;
	ld.shared.u8 	%rs201, [%r141];
	add.s64 	%rd242, %rd241, %rd10;
	st.global.u8 	[%rd242], %rs201;
	setp.eq.s64 	%p137, %rd164, 54;
	mov.u64 	%rd772, %rd41;
	@%p137 bra 	$L__BB1_163;
	add.s32 	%r142, %r141, %r5;
	ld.shared.u8 	%rs202, [%r142];
	add.s64 	%rd243, %rd242, %rd10;
	st.global.u8 	[%rd243], %rs202;
	setp.eq.s64 	%p138, %rd164, 55;
	mov.u64 	%rd772, %rd42;
	@%p138 bra 	$L__BB1_163;
	add.s32 	%r143, %r142, %r5;
	ld.shared.u8 	%rs203, [%r143];
	add.s64 	%rd244, %rd243, %rd10;
	st.global.u8 	[%rd244], %rs203;
	setp.eq.s64 	%p139, %rd164, 56;
	mov.u64 	%rd772, %rd43;
	@%p139 bra 	$L__BB1_163;
	add.s32 	%r144, %r143, %r5;
	ld.shared.u8 	%rs204, [%r144];
	add.s64 	%rd245, %rd244, %rd10;
	st.global.u8 	[%rd245], %rs204;
	setp.eq.s64 	%p140, %rd164, 57;
	mov.u64 	%rd772, %rd44;
	@%p140 bra 	$L__BB1_163;
	add.s32 	%r145, %r144, %r5;
	ld.shared.u8 	%rs205, [%r145];
	add.s64 	%rd246, %rd245, %rd10;
	st.global.u8 	[%rd246], %rs205;
	setp.eq.s64 	%p141, %rd164, 58;
	mov.u64 	%rd772, %rd45;
	@%p141 bra 	$L__BB1_163;
	add.s32 	%r146, %r145, %r5;
	ld.shared.u8 	%rs206, [%r146];
	add.s64 	%rd247, %rd246, %rd10;
	st.global.u8 	[%rd247], %rs206;
	setp.eq.s64 	%p142, %rd164, 59;
	mov.u64 	%rd772, %rd46;
	@%p142 bra 	$L__BB1_163;
	add.s32 	%r147, %r146, %r5;
	ld.shared.u8 	%rs207, [%r147];
	add.s64 	%rd248, %rd247, %rd10;
	st.global.u8 	[%rd248], %rs207;
	setp.eq.s64 	%p143, %rd164, 60;
	mov.u64 	%rd772, %rd47;
	@%p143 bra 	$L__BB1_163;
	add.s32 	%r148, %r147, %r5;
	ld.shared.u8 	%rs208, [%r148];
	add.s64 	%rd249, %rd248, %rd10;
	st.global.u8 	[%rd249], %rs208;
	setp.eq.s64 	%p144, %rd164, 61;
	mov.u64 	%rd772, %rd48;
	@%p144 bra 	$L__BB1_163;
	add.s32 	%r149, %r148, %r5;
	ld.shared.u8 	%rs209, [%r149];
	add.s64 	%rd250, %rd249, %rd10;
	st.global.u8 	[%rd250], %rs209;
	setp.eq.s64 	%p145, %rd164, 62;
	mov.u64 	%rd772, %rd49;
	@%p145 bra 	$L__BB1_163;
	add.s64 	%rd772, %rd49, %rd10;
	add.s32 	%r326, %r149, %r5;
	ld.shared.u8 	%rs210, [%r326];
	add.s64 	%rd678, %rd250, %rd10;
	st.global.u8 	[%rd678], %rs210;
$L__BB1_163:
	setp.lt.u64 	%p146, %rd163, 63;
	@%p146 bra 	$L__BB1_165;
$L__BB1_164:
	.pragma "nounroll";
	cvt.u32.u64 	%r327, %rd772;
	add.s32 	%r328, %r87, %r327;
	mov.u32 	%r329, shared;
	add.s32 	%r330, %r329, %r328;
	ld.shared.u8 	%rs211, [%r330];
	add.s64 	%rd679, %rd154, %rd772;
	add.s64 	%rd680, %rd162, %rd679;
	st.global.u8 	[%rd680], %rs211;
	add.s32 	%r331, %r330, %r5;
	ld.shared.u8 	%rs212, [%r331];
	add.s64 	%rd681, %rd680, %rd10;
	st.global.u8 	[%rd681], %rs212;
	add.s32 	%r332, %r331, %r5;
	ld.shared.u8 	%rs213, [%r332];
	add.s64 	%rd682, %rd681, %rd10;
	st.global.u8 	[%rd682], %rs213;
	add.s32 	%r333, %r332, %r5;
	ld.shared.u8 	%rs214, [%r333];
	add.s64 	%rd683, %rd682, %rd10;
	st.global.u8 	[%rd683], %rs214;
	add.s32 	%r334, %r333, %r5;
	ld.shared.u8 	%rs215, [%r334];
	add.s64 	%rd684, %rd683, %rd10;
	st.global.u8 	[%rd684], %rs215;
	add.s32 	%r335, %r334, %r5;
	ld.shared.u8 	%rs216, [%r335];
	add.s64 	%rd685, %rd684, %rd10;
	st.global.u8 	[%rd685], %rs216;
	add.s32 	%r336, %r335, %r5;
	ld.shared.u8 	%rs217, [%r336];
	add.s64 	%rd686, %rd685, %rd10;
	st.global.u8 	[%rd686], %rs217;
	add.s32 	%r337, %r336, %r5;
	ld.shared.u8 	%rs218, [%r337];
	add.s64 	%rd687, %rd686, %rd10;
	st.global.u8 	[%rd687], %rs218;
	add.s32 	%r338, %r337, %r5;
	ld.shared.u8 	%rs219, [%r338];
	add.s64 	%rd688, %rd687, %rd10;
	st.global.u8 	[%rd688], %rs219;
	add.s32 	%r339, %r338, %r5;
	ld.shared.u8 	%rs220, [%r339];
	add.s64 	%rd689, %rd688, %rd10;
	st.global.u8 	[%rd689], %rs220;
	add.s32 	%r340, %r339, %r5;
	ld.shared.u8 	%rs221, [%r340];
	add.s64 	%rd690, %rd689, %rd10;
	st.global.u8 	[%rd690], %rs221;
	add.s32 	%r341, %r340, %r5;
	ld.shared.u8 	%rs222, [%r341];
	add.s64 	%rd691, %rd690, %rd10;
	st.global.u8 	[%rd691], %rs222;
	add.s32 	%r342, %r341, %r5;
	ld.shared.u8 	%rs223, [%r342];
	add.s64 	%rd692, %rd691, %rd10;
	st.global.u8 	[%rd692], %rs223;
	add.s32 	%r343, %r342, %r5;
	ld.shared.u8 	%rs224, [%r343];
	add.s64 	%rd693, %rd692, %rd10;
	st.global.u8 	[%rd693], %rs224;
	add.s32 	%r344, %r343, %r5;
	ld.shared.u8 	%rs225, [%r344];
	add.s64 	%rd694, %rd693, %rd10;
	st.global.u8 	[%rd694], %rs225;
	add.s32 	%r345, %r344, %r5;
	ld.shared.u8 	%rs226, [%r345];
	add.s64 	%rd695, %rd694, %rd10;
	st.global.u8 	[%rd695], %rs226;
	add.s32 	%r346, %r345, %r5;
	ld.shared.u8 	%rs227, [%r346];
	add.s64 	%rd696, %rd695, %rd10;
	st.global.u8 	[%rd696], %rs227;
	add.s32 	%r347, %r346, %r5;
	ld.shared.u8 	%rs228, [%r347];
	add.s64 	%rd697, %rd696, %rd10;
	st.global.u8 	[%rd697], %rs228;
	add.s32 	%r348, %r347, %r5;
	ld.shared.u8 	%rs229, [%r348];
	add.s64 	%rd698, %rd697, %rd10;
	st.global.u8 	[%rd698], %rs229;
	add.s32 	%r349, %r348, %r5;
	ld.shared.u8 	%rs230, [%r349];
	add.s64 	%rd699, %rd698, %rd10;
	st.global.u8 	[%rd699], %rs230;
	add.s32 	%r350, %r349, %r5;
	ld.shared.u8 	%rs231, [%r350];
	add.s64 	%rd700, %rd699, %rd10;
	st.global.u8 	[%rd700], %rs231;
	add.s32 	%r351, %r350, %r5;
	ld.shared.u8 	%rs232, [%r351];
	add.s64 	%rd701, %rd700, %rd10;
	st.global.u8 	[%rd701], %rs232;
	add.s32 	%r352, %r351, %r5;
	ld.shared.u8 	%rs233, [%r352];
	add.s64 	%rd702, %rd701, %rd10;
	st.global.u8 	[%rd702], %rs233;
	add.s32 	%r353, %r352, %r5;
	ld.shared.u8 	%rs234, [%r353];
	add.s64 	%rd703, %rd702, %rd10;
	st.global.u8 	[%rd703], %rs234;
	add.s32 	%r354, %r353, %r5;
	ld.shared.u8 	%rs235, [%r354];
	add.s64 	%rd704, %rd703, %rd10;
	st.global.u8 	[%rd704], %rs235;
	add.s32 	%r355, %r354, %r5;
	ld.shared.u8 	%rs236, [%r355];
	add.s64 	%rd705, %rd704, %rd10;
	st.global.u8 	[%rd705], %rs236;
	add.s32 	%r356, %r355, %r5;
	ld.shared.u8 	%rs237, [%r356];
	add.s64 	%rd706, %rd705, %rd10;
	st.global.u8 	[%rd706], %rs237;
	add.s32 	%r357, %r356, %r5;
	ld.shared.u8 	%rs238, [%r357];
	add.s64 	%rd707, %rd706, %rd10;
	st.global.u8 	[%rd707], %rs238;
	add.s32 	%r358, %r357, %r5;
	ld.shared.u8 	%rs239, [%r358];
	add.s64 	%rd708, %rd707, %rd10;
	st.global.u8 	[%rd708], %rs239;
	add.s32 	%r359, %r358, %r5;
	ld.shared.u8 	%rs240, [%r359];
	add.s64 	%rd709, %rd708, %rd10;
	st.global.u8 	[%rd709], %rs240;
	add.s32 	%r360, %r359, %r5;
	ld.shared.u8 	%rs241, [%r360];
	add.s64 	%rd710, %rd709, %rd10;
	st.global.u8 	[%rd710], %rs241;
	add.s32 	%r361, %r360, %r5;
	ld.shared.u8 	%rs242, [%r361];
	add.s64 	%rd711, %rd710, %rd10;
	st.global.u8 	[%rd711], %rs242;
	add.s32 	%r362, %r361, %r5;
	ld.shared.u8 	%rs243, [%r362];
	add.s64 	%rd712, %rd711, %rd10;
	st.global.u8 	[%rd712], %rs243;
	add.s32 	%r363, %r362, %r5;
	ld.shared.u8 	%rs244, [%r363];
	add.s64 	%rd713, %rd712, %rd10;
	st.global.u8 	[%rd713], %rs244;
	add.s32 	%r364, %r363, %r5;
	ld.shared.u8 	%rs245, [%r364];
	add.s64 	%rd714, %rd713, %rd10;
	st.global.u8 	[%rd714], %rs245;
	add.s32 	%r365, %r364, %r5;
	ld.shared.u8 	%rs246, [%r365];
	add.s64 	%rd715, %rd714, %rd10;
	st.global.u8 	[%rd715], %rs246;
	add.s32 	%r366, %r365, %r5;
	ld.shared.u8 	%rs247, [%r366];
	add.s64 	%rd716, %rd715, %rd10;
	st.global.u8 	[%rd716], %rs247;
	add.s32 	%r367, %r366, %r5;
	ld.shared.u8 	%rs248, [%r367];
	add.s64 	%rd717, %rd716, %rd10;
	st.global.u8 	[%rd717], %rs248;
	add.s32 	%r368, %r367, %r5;
	ld.shared.u8 	%rs249, [%r368];
	add.s64 	%rd718, %rd717, %rd10;
	st.global.u8 	[%rd718], %rs249;
	add.s32 	%r369, %r368, %r5;
	ld.shared.u8 	%rs250, [%r369];
	add.s64 	%rd719, %rd718, %rd10;
	st.global.u8 	[%rd719], %rs250;
	add.s32 	%r370, %r369, %r5;
	ld.shared.u8 	%rs251, [%r370];
	add.s64 	%rd720, %rd719, %rd10;
	st.global.u8 	[%rd720], %rs251;
	add.s32 	%r371, %r370, %r5;
	ld.shared.u8 	%rs252, [%r371];
	add.s64 	%rd721, %rd720, %rd10;
	st.global.u8 	[%rd721], %rs252;
	add.s32 	%r372, %r371, %r5;
	ld.shared.u8 	%rs253, [%r372];
	add.s64 	%rd722, %rd721, %rd10;
	st.global.u8 	[%rd722], %rs253;
	add.s32 	%r373, %r372, %r5;
	ld.shared.u8 	%rs254, [%r373];
	add.s64 	%rd723, %rd722, %rd10;
	st.global.u8 	[%rd723], %rs254;
	add.s32 	%r374, %r373, %r5;
	ld.shared.u8 	%rs255, [%r374];
	add.s64 	%rd724, %rd723, %rd10;
	st.global.u8 	[%rd724], %rs255;
	add.s32 	%r375, %r374, %r5;
	ld.shared.u8 	%rs256, [%r375];
	add.s64 	%rd725, %rd724, %rd10;
	st.global.u8 	[%rd725], %rs256;
	add.s32 	%r376, %r375, %r5;
	ld.shared.u8 	%rs257, [%r376];
	add.s64 	%rd726, %rd725, %rd10;
	st.global.u8 	[%rd726], %rs257;
	add.s32 	%r377, %r376, %r5;
	ld.shared.u8 	%rs258, [%r377];
	add.s64 	%rd727, %rd726, %rd10;
	st.global.u8 	[%rd727], %rs258;
	add.s32 	%r378, %r377, %r5;
	ld.shared.u8 	%rs259, [%r378];
	add.s64 	%rd728, %rd727, %rd10;
	st.global.u8 	[%rd728], %rs259;
	add.s32 	%r379, %r378, %r5;
	ld.shared.u8 	%rs260, [%r379];
	add.s64 	%rd729, %rd728, %rd10;
	st.global.u8 	[%rd729], %rs260;
	add.s32 	%r380, %r379, %r5;
	ld.shared.u8 	%rs261, [%r380];
	add.s64 	%rd730, %rd729, %rd10;
	st.global.u8 	[%rd730], %rs261;
	add.s32 	%r381, %r380, %r5;
	ld.shared.u8 	%rs262, [%r381];
	add.s64 	%rd731, %rd730, %rd10;
	st.global.u8 	[%rd731], %rs262;
	add.s32 	%r382, %r381, %r5;
	ld.shared.u8 	%rs263, [%r382];
	add.s64 	%rd732, %rd731, %rd10;
	st.global.u8 	[%rd732], %rs263;
	add.s32 	%r383, %r382, %r5;
	ld.shared.u8 	%rs264, [%r383];
	add.s64 	%rd733, %rd732, %rd10;
	st.global.u8 	[%rd733], %rs264;
	add.s32 	%r384, %r383, %r5;
	ld.shared.u8 	%rs265, [%r384];
	add.s64 	%rd734, %rd733, %rd10;
	st.global.u8 	[%rd734], %rs265;
	add.s32 	%r385, %r384, %r5;
	ld.shared.u8 	%rs266, [%r385];
	add.s64 	%rd735, %rd734, %rd10;
	st.global.u8 	[%rd735], %rs266;
	add.s32 	%r386, %r385, %r5;
	ld.shared.u8 	%rs267, [%r386];
	add.s64 	%rd736, %rd735, %rd10;
	st.global.u8 	[%rd736], %rs267;
	add.s32 	%r387, %r386, %r5;
	ld.shared.u8 	%rs268, [%r387];
	add.s64 	%rd737, %rd736, %rd10;
	st.global.u8 	[%rd737], %rs268;
	add.s32 	%r388, %r387, %r5;
	ld.shared.u8 	%rs269, [%r388];
	add.s64 	%rd738, %rd737, %rd10;
	st.global.u8 	[%rd738], %rs269;
	add.s32 	%r389, %r388, %r5;
	ld.shared.u8 	%rs270, [%r389];
	add.s64 	%rd739, %rd738, %rd10;
	st.global.u8 	[%rd739], %rs270;
	add.s32 	%r390, %r389, %r5;
	ld.shared.u8 	%rs271, [%r390];
	add.s64 	%rd740, %rd739, %rd10;
	st.global.u8 	[%rd740], %rs271;
	add.s32 	%r391, %r390, %r5;
	ld.shared.u8 	%rs272, [%r391];
	add.s64 	%rd741, %rd740, %rd10;
	st.global.u8 	[%rd741], %rs272;
	add.s32 	%r392, %r391, %r5;
	ld.shared.u8 	%rs273, [%r392];
	add.s64 	%rd742, %rd741, %rd10;
	st.global.u8 	[%rd742], %rs273;
	add.s32 	%r393, %r392, %r5;
	ld.shared.u8 	%rs274, [%r393];
	add.s64 	%rd743, %rd742, %rd10;
	st.global.u8 	[%rd743], %rs274;
	shl.b64 	%rd744, %rd10, 6;
	add.s64 	%rd772, %rd744, %rd772;
	cvt.u64.u32 	%rd745, %r86;
	setp.lt.u64 	%p147, %rd772, %rd745;
	@%p147 bra 	$L__BB1_164;
$L__BB1_165:
	add.s32 	%r394, %r82, 8;
	mov.b32 	%r395, 1;
	// begin inline asm
	mbarrier.arrive.shared::cta.b64                             %rd746,  [%r394], %r395;    // 2. 
	// end inline asm
	add.s16 	%rs275, %rs280, 1;
	and.b16  	%rs276, %rs275, 255;
	setp.eq.s16 	%p148, %rs276, 2;
	xor.b16  	%rs277, %rs284, 2;
	selp.b16 	%rs284, %rs277, %rs284, %p148;
	selp.b16 	%rs280, 0, %rs275, %p148;
	add.s32 	%r413, %r413, 1;
	setp.ne.s32 	%p149, %r413, %r4;
	@%p149 bra 	$L__BB1_7;
	and.b16  	%rs278, %rs284, 4;
	setp.eq.s16 	%p150, %rs278, 0;
	@%p150 bra 	$L__BB1_170;
$L__BB1_167:
	// begin inline asm
	activemask.b32 %r396;
	// end inline asm
	mov.u32 	%r398, _ZZ27scatter_kernel_TMA_pipelineILh2EEvPKh4descPKiiPhS2_E12shared_state;
	cvt.u64.u32 	%rd747, %r398;
	cvta.shared.u64 	%rd748, %rd747;
	add.s64 	%rd749, %rd748, 32;
	match.any.sync.b64 	%r151, %rd749, %r396;
	brev.b32 	%r399, %r151;
	bfind.shiftamt.u32 	%r400, %r399;
	// begin inline asm
	mov.u32 %r397, %laneid;
	// end inline asm
	setp.ne.s32 	%p151, %r397, %r400;
	@%p151 bra 	$L__BB1_170;
	popc.b32 	%r403, %r151;
	neg.s32 	%r402, %r403;
	// begin inline asm
	fence.sc.cta;
	// end inline asm
	cvta.shared.u64 	%rd752, %rd747;
	add.s64 	%rd750, %rd752, 32;
	// begin inline asm
	atom.add.acquire.cta.u32 %r401,[%rd750],%r402;
	// end inline asm
	setp.ne.s32 	%p152, %r401, %r403;
	@%p152 bra 	$L__BB1_170;
	// begin inline asm
	mbarrier.inval.shared.b64 [%r398];
	// end inline asm
	add.s32 	%r406, %r398, 8;
	// begin inline asm
	mbarrier.inval.shared.b64 [%r406];
	// end inline asm
	add.s32 	%r407, %r398, 16;
	// begin inline asm
	mbarrier.inval.shared.b64 [%r407];
	// end inline asm
	add.s32 	%r408, %r398, 24;
	// begin inline asm
	mbarrier.inval.shared.b64 [%r408];
	// end inline asm
$L__BB1_170:
	ret;

}
	// .globl	_ZN3cub18CUB_300001_SM_10006detail11EmptyKernelIvEEvv
.visible .entry _ZN3cub18CUB_300001_SM_10006detail11EmptyKernelIvEEvv()
{


	ret;

}
	// .globl	_ZN3cub18CUB_300001_SM_10006detail8for_each13static_kernelINS2_12policy_hub_t12policy_500_tElN6thrust24THRUST_300001_SM_1000_NS8cuda_cub10__tabulate7functorIPhNS7_6system6detail7generic6detail22compute_sequence_valueIivEElEEEEvT0_T1_
.visible .entry _ZN3cub18CUB_300001_SM_10006detail8for_each13static_kernelINS2_12policy_hub_t12policy_500_tElN6thrust24THRUST_300001_SM_1000_NS8cuda_cub10__tabulate7functorIPhNS7_6system6detail7generic6detail22compute_sequence_valueIivEElEEEEvT0_T1_(
	.param .u64 _ZN3cub18CUB_300001_SM_10006detail8for_each13static_kernelINS2_12policy_hub_t12policy_500_tElN6thrust24THRUST_300001_SM_1000_NS8cuda_cub10__tabulate7functorIPhNS7_6system6detail7generic6detail22compute_sequence_valueIivEElEEEEvT0_T1__param_0,
	.param .align 8 .b8 _ZN3cub18CUB_300001_SM_10006detail8for_each13static_kernelINS2_12policy_hub_t12policy_500_tElN6thrust24THRUST_300001_SM_1000_NS8cuda_cub10__tabulate7functorIPhNS7_6system6detail7generic6detail22compute_sequence_valueIivEElEEEEvT0_T1__param_1[16]
)
.maxntid 256
{
	.reg .pred 	%p<4>;
	.reg .b16 	%rs<3>;
	.reg .b32 	%r<9>;
	.reg .b64 	%rd<15>;

	ld.param.u64 	%rd5, [_ZN3cub18CUB_300001_SM_10006detail8for_each13static_kernelINS2_12policy_hub_t12policy_500_tElN6thrust24THRUST_300001_SM_1000_NS8cuda_cub10__tabulate7functorIPhNS7_6system6detail7generic6detail22compute_sequence_valueIivEElEEEEvT0_T1__param_1];
	ld.param.u64 	%rd6, [_ZN3cub18CUB_300001_SM_10006detail8for_each13static_kernelINS2_12policy_hub_t12policy_500_tElN6thrust24THRUST_300001_SM_1000_NS8cuda_cub10__tabulate7functorIPhNS7_6system6detail7generic6detail22compute_sequence_valueIivEElEEEEvT0_T1__param_0];
	ld.param.v2.u32 	{%r2, %r3}, [_ZN3cub18CUB_300001_SM_10006detail8for_each13static_kernelINS2_12policy_hub_t12policy_500_tElN6thrust24THRUST_300001_SM_1000_NS8cuda_cub10__tabulate7functorIPhNS7_6system6detail7generic6detail22compute_sequence_valueIivEElEEEEvT0_T1__param_1+8];
	mov.u32 	%r4, %ctaid.x;
	mul.wide.u32 	%rd1, %r4, 512;
	sub.s64 	%rd2, %rd6, %rd1;
	setp.lt.s64 	%p1, %rd2, 512;
	@%p1 bra 	$L__BB3_2;
	mov.u32 	%r7, %tid.x;
	mad.lo.s32 	%r8, %r3, %r7, %r2;
	cvt.u16.u32 	%rs2, %r8;
	cvta.to.global.u64 	%rd11, %rd5;
	cvt.u64.u32 	%rd12, %r7;
	add.s64 	%rd13, %rd1, %rd12;
	add.s64 	%rd14, %rd11, %rd13;
	st.global.u8 	[%rd14], %rs2;
	st.global.u8 	[%rd14+256], %rs2;
	bra.uni 	$L__BB3_6;
$L__BB3_2:
	cvta.to.global.u64 	%rd7, %rd5;
	mov.u32 	%r1, %tid.x;
	cvt.s64.s32 	%rd3, %rd2;
	mad.lo.s32 	%r5, %r3, %r1, %r2;
	cvt.u16.u32 	%rs1, %r5;
	cvt.u64.u32 	%rd8, %r1;
	setp.le.s64 	%p2, %rd3, %rd8;
	add.s64 	%rd9, %rd1, %rd8;
	add.s64 	%rd4, %rd7, %rd9;
	@%p2 bra 	$L__BB3_4;
	st.global.u8 	[%rd4], %rs1;
$L__BB3_4:
	add.s32 	%r6, %r1, 256;
	cvt.u64.u32 	%rd10, %r6;
	setp.le.s64 	%p3, %rd3, %rd10;
	@%p3 bra 	$L__BB3_6;
	st.global.u8 	[%rd4+256], %rs1;
$L__BB3_6:
	ret;

}
	// .globl	_ZN3cub18CUB_300001_SM_10006detail8for_each13static_kernelINS2_12policy_hub_t12policy_500_tElN6thrust24THRUST_300001_SM_1000_NS8cuda_cub13__swap_ranges6swap_fIPhNS7_16reverse_iteratorISB_EEEEEEvT0_T1_
.visible .entry _ZN3cub18CUB_300001_SM_10006detail8for_each13static_kernelINS2_12policy_hub_t12policy_500_tElN6thrust24THRUST_300001_SM_1000_NS8cuda_cub13__swap_ranges6swap_fIPhNS7_16reverse_iteratorISB_EEEEEEvT0_T1_(
	.param .u64 _ZN3cub18CUB_300001_SM_10006detail8for_each13static_kernelINS2_12policy_hub_t12policy_500_tElN6thrust24THRUST_300001_SM_1000_NS8cuda_cub13__swap_ranges6swap_fIPhNS7_16reverse_iteratorISB_EEEEEEvT0_T1__param_0,
	.param .align 8 .b8 _ZN3cub18CUB_300001_SM_10006detail8for_each13static_kernelINS2_12policy_hub_t12policy_500_tElN6thrust24THRUST_300001_SM_1000_NS8cuda_cub13__swap_ranges6swap_fIPhNS7_16reverse_iteratorISB_EEEEEEvT0_T1__param_1[16]
)
.maxntid 256
{
	.reg .pred 	%p<4>;
	.reg .b16 	%rs<9>;
	.reg .b32 	%r<6>;
	.reg .b64 	%rd<26>;

	ld.param.u64 	%rd9, [_ZN3cub18CUB_300001_SM_10006detail8for_each13static_kernelINS2_12policy_hub_t12policy_500_tElN6thrust24THRUST_300001_SM_1000_NS8cuda_cub13__swap_ranges6swap_fIPhNS7_16reverse_iteratorISB_EEEEEEvT0_T1__param_1+8];
	ld.param.u64 	%rd8, [_ZN3cub18CUB_300001_SM_10006detail8for_each13static_kernelINS2_12policy_hub_t12policy_500_tElN6thrust24THRUST_300001_SM_1000_NS8cuda_cub13__swap_ranges6swap_fIPhNS7_16reverse_iteratorISB_EEEEEEvT0_T1__param_1];
	ld.param.u64 	%rd10, [_ZN3cub18CUB_300001_SM_10006detail8for_each13static_kernelINS2_12policy_hub_t12policy_500_tElN6thrust24THRUST_300001_SM_1000_NS8cuda_cub13__swap_ranges6swap_fIPhNS7_16reverse_iteratorISB_EEEEEEvT0_T1__param_0];
	mov.u32 	%r1, %ctaid.x;
	mul.wide.u32 	%rd1, %r1, 512;
	sub.s64 	%rd2, %rd10, %rd1;
	setp.lt.s64 	%p1, %rd2, 512;
	@%p1 bra 	$L__BB4_2;
	mov.u32 	%r5, %tid.x;
	cvta.to.global.u64 	%rd19, %rd9;
	cvta.to.global.u64 	%rd20, %rd8;
	cvt.u64.u32 	%rd21, %r5;
	add.s64 	%rd22, %rd1, %rd21;
	add.s64 	%rd23, %rd20, %rd22;
	ld.global.u8 	%rs5, [%rd23];
	not.b64 	%rd24, %rd22;
	add.s64 	%rd25, %rd19, %rd24;
	ld.global.u8 	%rs6, [%rd25];
	st.global.u8 	[%rd23], %rs6;
	st.global.u8 	[%rd25], %rs5;
	ld.global.u8 	%rs7, [%rd23+256];
	ld.global.u8 	%rs8, [%rd25+-256];
	st.global.u8 	[%rd23+256], %rs8;
	st.global.u8 	[%rd25+-256], %rs7;
	bra.uni 	$L__BB4_6;
$L__BB4_2:
	cvta.to.global.u64 	%rd3, %rd8;
	cvta.to.global.u64 	%rd4, %rd9;
	mov.u32 	%r2, %tid.x;
	cvt.s64.s32 	%rd5, %rd2;
	cvt.u64.u32 	%rd6, %r2;
	setp.le.s64 	%p2, %rd5, %rd6;
	@%p2 bra 	$L__BB4_4;
	add.s64 	%rd11, %rd1, %rd6;
	add.s64 	%rd12, %rd3, %rd11;
	ld.global.u8 	%rs1, [%rd12];
	not.b64 	%rd13, %rd11;
	add.s64 	%rd14, %rd4, %rd13;
	ld.global.u8 	%rs2, [%rd14];
	st.global.u8 	[%rd12], %rs2;
	st.global.u8 	[%rd14], %rs1;
$L__BB4_4:
	cvt.u32.u64 	%r3, %rd6;
	add.s32 	%r4, %r3, 256;
	cvt.u64.u32 	%rd7, %r4;
	setp.le.s64 	%p3, %rd5, %rd7;
	@%p3 bra 	$L__BB4_6;
	add.s64 	%rd15, %rd1, %rd7;
	add.s64 	%rd16, %rd15, %rd3;
	ld.global.u8 	%rs3, [%rd16];
	not.b64 	%rd17, %rd15;
	add.s64 	%rd18, %rd4, %rd17;
	ld.global.u8 	%rs4, [%rd18];
	st.global.u8 	[%rd16], %rs4;
	st.global.u8 	[%rd18], %rs3;
$L__BB4_6:
	ret;

}


// ===== COMPILED SASS (sm_100) =====

	.target	sm_100

	.elftype	@"ET_EXEC"


//--------------------- .note.nv.tkinfo           --------------------------
	.section	.note.nv.tkinfo,"",@"SHT_NOTE"
	.sectionflags	@"SHF_NOTE_NV_TKINFO"
	.tkinfo
        /*0018*/ 	.word	0x00000002
        /*0030*/ 	.string	""
        /*0030*/ 	.string	"ptxas"
        /*0030*/ 	.string	"Cuda compilation tools, release 13.0, V13.0.88"
        /*0030*/ 	.string	"Build cuda_13.0.r13.0/compiler.36424714_0"
        /*0030*/ 	.string	"-arch sm_100 -m 64 "



//--------------------- .note.nv.cuinfo           --------------------------
	.section	.note.nv.cuinfo,"",@"SHT_NOTE"
	.sectionflags	@"SHF_NOTE_NV_CUINFO"
        /*0018*/ 	.short	0x0002
        /*001a*/ 	.short	0x0064
        /*001c*/ 	.short	0x0082
	.zero		2


//--------------------- .nv.info                  --------------------------
	.section	.nv.info,"",@"SHT_CUDA_INFO"
	.align	4


	//----- nvinfo : EIATTR_REGCOUNT
	.align		4
        /*0000*/ 	.byte	0x04, 0x2f
        /*0002*/ 	.short	(.L_46 - .L_45)
	.align		4
.L_45:
        /*0004*/ 	.word	index@(_Z18scatter_kernel_TMAPKh4descPKiiPhS1_)
        /*0008*/ 	.word	0x0000001a


	//----- nvinfo : EIATTR_FRAME_SIZE
	.align		4
.L_46:
        /*000c*/ 	.byte	0x04, 0x11
        /*000e*/ 	.short	(.L_48 - .L_47)
	.align		4
.L_47:
        /*0010*/ 	.word	index@(_Z18scatter_kernel_TMAPKh4descPKiiPhS1_)
        /*0014*/ 	.word	0x00000000


	//----- nvinfo : EIATTR_REGCOUNT
	.align		4
.L_48:
        /*0018*/ 	.byte	0x04, 0x2f
        /*001a*/ 	.short	(.L_50 - .L_49)
	.align		4
.L_49:
        /*001c*/ 	.word	index@(_Z27scatter_kernel_TMA_pipelineILh2EEvPKh4descPKiiPhS2_)
        /*0020*/ 	.word	0x00000080


	//----- nvinfo : EIATTR_FRAME_SIZE
	.align		4
.L_50:
        /*0024*/ 	.byte	0x04, 0x11
        /*0026*/ 	.short	(.L_52 - .L_51)
	.align		4
.L_51:
        /*0028*/ 	.word	index@($__internal_0_$__cuda_sm20_div_u64)
        /*002c*/ 	.word	0x00000008


	//----- nvinfo : EIATTR_FRAME_SIZE
	.align		4
.L_52:
        /*0030*/ 	.byte	0x04, 0x11
        /*0032*/ 	.short	(.L_54 - .L_53)
	.align		4
.L_53:
        /*0034*/ 	.word	index@(_Z27scatter_kernel_TMA_pipelineILh2EEvPKh4descPKiiPhS2_)
        /*0038*/ 	.word	0x00000008


	//----- nvinfo : EIATTR_REGCOUNT
	.align		4
.L_54:
        /*003c*/ 	.byte	0x04, 0x2f
        /*003e*/ 	.short	(.L_56 - .L_55)
	.align		4
.L_55:
        /*0040*/ 	.word	index@(_ZN3cub18CUB_300001_SM_10006detail11EmptyKernelIvEEvv)
        /*0044*/ 	.word	0x00000004


	//----- nvinfo : EIATTR_FRAME_SIZE
	.align		4
.L_56:
        /*0048*/ 	.byte	0x04, 0x11
        /*004a*/ 	.short	(.L_58 - .L_57)
	.align		4
.L_57:
        /*004c*/ 	.word	index@(_ZN3cub18CUB_300001_SM_10006detail11EmptyKernelIvEEvv)
        /*0050*/ 	.word	0x00000000


	//----- nvinfo : EIATTR_REGCOUNT
	.align		4
.L_58:
        /*0054*/ 	.byte	0x04, 0x2f
        /*0056*/ 	.short	(.L_60 - .L_59)
	.align		4
.L_59:
        /*0058*/ 	.word	index@(_ZN3cub18CUB_300001_SM_10006detail8for_each13static_kernelINS2_12policy_hub_t12policy_500_tElN6thrust24THRUST_300001_SM_1000_NS8cuda_cub10__tabulate7functorIPhNS7_6system6detail7generic6detail22compute_sequence_valueIivEElEEEEvT0_T1_)
        /*005c*/ 	.word	0x0000000a


	//----- nvinfo : EIATTR_FRAME_SIZE
	.align		4
.L_60:
        /*0060*/ 	.byte	0x04, 0x11
        /*0062*/ 	.short	(.L_62 - .L_61)
	.align		4
.L_61:
        /*0064*/ 	.word	index@(_ZN3cub18CUB_300001_SM_10006detail8for_each13static_kernelINS2_12policy_hub_t12policy_500_tElN6thrust24THRUST_300001_SM_1000_NS8cuda_cub10__tabulate7functorIPhNS7_6system6detail7generic6detail22compute_sequence_valueIivEElEEEEvT0_T1_)
        /*0068*/ 	.word	0x00000000


	//----- nvinfo : EIATTR_REGCOUNT
	.align		4
.L_62:
        /*006c*/ 	.byte	0x04, 0x2f
        /*006e*/ 	.short	(.L_64 - .L_63)
	.align		4
.L_63:
        /*0070*/ 	.word	index@(_ZN3cub18CUB_300001_SM_10006detail8for_each13static_kernelINS2_12policy_hub_t12policy_500_tElN6thrust24THRUST_300001_SM_1000_NS8cuda_cub13__swap_ranges6swap_fIPhNS7_16reverse_iteratorISB_EEEEEEvT0_T1_)
        /*0074*/ 	.word	0x00000010


	//----- nvinfo : EIATTR_FRAME_SIZE
	.align		4
.L_64:
        /*0078*/ 	.byte	0x04, 0x11
        /*007a*/ 	.short	(.L_66 - .L_65)
	.align		4
.L_65:
        /*007c*/ 	.word	index@(_ZN3cub18CUB_300001_SM_10006detail8for_each13static_kernelINS2_12policy_hub_t12policy_500_tElN6thrust24THRUST_300001_SM_1000_NS8cuda_cub13__swap_ranges6swap_fIPhNS7_16reverse_iteratorISB_EEEEEEvT0_T1_)
        /*0080*/ 	.word	0x00000000


	//----- nvinfo : EIATTR_MIN_STACK_SIZE
	.align		4
.L_66:
        /*0084*/ 	.byte	0x04, 0x12
        /*0086*/ 	.short	(.L_68 - .L_67)
	.align		4
.L_67:
        /*0088*/ 	.word	index@(_ZN3cub18CUB_300001_SM_10006detail8for_each13static_kernelINS2_12policy_hub_t12policy_500_tElN6thrust24THRUST_300001_SM_1000_NS8cuda_cub13__swap_ranges6swap_fIPhNS7_16reverse_iteratorISB_EEEEEEvT0_T1_)
        /*008c*/ 	.word	0x00000000


	//----- nvinfo : EIATTR_MIN_STACK_SIZE
	.align		4
.L_68:
        /*0090*/ 	.byte	0x04, 0x12
        /*0092*/ 	.short	(.L_70 - .L_69)
	.align		4
.L_69:
        /*0094*/ 	.word	index@(_ZN3cub18CUB_300001_SM_10006detail8for_each13static_kernelINS2_12policy_hub_t12policy_500_tElN6thrust24THRUST_300001_SM_1000_NS8cuda_cub10__tabulate7functorIPhNS7_6system6detail7generic6detail22compute_sequence_valueIivEElEEEEvT0_T1_)
        /*0098*/ 	.word	0x00000000


	//----- nvinfo : EIATTR_MIN_STACK_SIZE
	.align		4
.L_70:
        /*009c*/ 	.byte	0x04, 0x12
        /*009e*/ 	.short	(.L_72 - .L_71)
	.align		4
.L_71:
        /*00a0*/ 	.word	index@(_ZN3cub18CUB_300001_SM_10006detail11EmptyKernelIvEEvv)
        /*00a4*/ 	.word	0x00000000


	//----- nvinfo : EIATTR_MIN_STACK_SIZE
	.align		4
.L_72:
        /*00a8*/ 	.byte	0x04, 0x12
        /*00aa*/ 	.short	(.L_74 - .L_73)
	.align		4
.L_73:
        /*00ac*/ 	.word	index@(_Z27scatter_kernel_TMA_pipelineILh2EEvPKh4descPKiiPhS2_)
        /*00b0*/ 	.word	0x00000008


	//----- nvinfo : EIATTR_MIN_STACK_SIZE
	.align		4
.L_74:
        /*00b4*/ 	.byte	0x04, 0x12
        /*00b6*/ 	.short	(.L_76 - .L_75)
	.align		4
.L_75:
        /*00b8*/ 	.word	index@(_Z18scatter_kernel_TMAPKh4descPKiiPhS1_)
        /*00bc*/ 	.word	0x00000000
.L_76:


//--------------------- .nv.compat                --------------------------
	.section	.nv.compat,"",@"SHT_CUDA_COMPAT_INFO"
	.align	4
        /*0000*/ 	.byte	0x02, 0x09, 0x00, 0x00, 0x02, 0x02, 0x01, 0x00, 0x02, 0x05, 0x05, 0x00, 0x03, 0x07, 0x01, 0x01
        /*0010*/ 	.byte	0x02, 0x03, 0x00, 0x00, 0x02, 0x06, 0x01, 0x00, 0x04, 0x0b, 0x08, 0x00, 0x09, 0x00, 0x00, 0x00
        /*0020*/ 	.byte	0x00, 0x00, 0x00, 0x00


//--------------------- .nv.info._ZN3cub18CUB_300001_SM_10006detail8for_each13static_kernelINS2_12policy_hub_t12policy_500_tElN6thrust24THRUST_300001_SM_1000_NS8cuda_cub13__swap_ranges6swap_fIPhNS7_16reverse_iteratorISB_EEEEEEvT0_T1_ --------------------------
	.section	.nv.info._ZN3cub18CUB_300001_SM_10006detail8for_each13static_kernelINS2_12policy_hub_t12policy_500_tElN6thrust24THRUST_300001_SM_1000_NS8cuda_cub13__swap_ranges6swap_fIPhNS7_16reverse_iteratorISB_EEEEEEvT0_T1_,"",@"SHT_CUDA_INFO"
	.sectionflags	@""
	.align	4


	//----- nvinfo : EIATTR_CUDA_API_VERSION
	.align		4
        /*0000*/ 	.byte	0x04, 0x37
        /*0002*/ 	.short	(.L_78 - .L_77)
.L_77:
        /*0004*/ 	.word	0x00000082


	//----- nvinfo : EIATTR_KPARAM_INFO
	.align		4
.L_78:
        /*0008*/ 	.byte	0x04, 0x17
        /*000a*/ 	.short	(.L_80 - .L_79)
.L_79:
        /*000c*/ 	.word	0x00000000
        /*0010*/ 	.short	0x0001
        /*0012*/ 	.short	0x0008
        /*0014*/ 	.byte	0x00, 0xf0, 0x41, 0x00


	//----- nvinfo : EIATTR_KPARAM_INFO
	.align		4
.L_80:
        /*0018*/ 	.byte	0x04, 0x17
        /*001a*/ 	.short	(.L_82 - .L_81)
.L_81:
        /*001c*/ 	.word	0x00000000
        /*0020*/ 	.short	0x0000
        /*0022*/ 	.short	0x0000
        /*0024*/ 	.byte	0x00, 0xf0, 0x21, 0x00


	//----- nvinfo : EIATTR_SPARSE_MMA_MASK
	.align		4
.L_82:
        /*0028*/ 	.byte	0x03, 0x50
        /*002a*/ 	.short	0x0000


	//----- nvinfo : EIATTR_MAXREG_COUNT
	.align		4
        /*002c*/ 	.byte	0x03, 0x1b
        /*002e*/ 	.short	0x00ff


	//----- nvinfo : EIATTR_MERCURY_ISA_VERSION
	.align		4
        /*0030*/ 	.byte	0x03, 0x5f
        /*0032*/ 	.short	0x0101


	//----- nvinfo : EIATTR_VRC_CTA_INIT_COUNT
	.align		4
        /*0034*/ 	.byte	0x02, 0x4a
	.zero		1
	.zero		1


	//----- nvinfo : EIATTR_EXIT_INSTR_OFFSETS
	.align		4
        /*0038*/ 	.byte	0x04, 0x1c
        /*003a*/ 	.short	(.L_84 - .L_83)


	//   ....[0]....
.L_83:
        /*003c*/ 	.word	0x000001d0


	//   ....[1]....
        /*0040*/ 	.word	0x00000380


	//   ....[2]....
        /*0044*/ 	.word	0x00000470


	//----- nvinfo : EIATTR_MAX_THREADS
	.align		4
.L_84:
        /*0048*/ 	.byte	0x04, 0x05
        /*004a*/ 	.short	(.L_86 - .L_85)
.L_85:
        /*004c*/ 	.word	0x00000100
        /*0050*/ 	.word	0x00000001
        /*0054*/ 	.word	0x00000001


	//----- nvinfo : EIATTR_CRS_STACK_SIZE
	.align		4
.L_86:
        /*0058*/ 	.byte	0x04, 0x1e
        /*005a*/ 	.short	(.L_88 - .L_87)
.L_87:
        /*005c*/ 	.word	0x00000000


	//----- nvinfo : EIATTR_CBANK_PARAM_SIZE
	.align		4
.L_88:
        /*0060*/ 	.byte	0x03, 0x19
        /*0062*/ 	.short	0x0018


	//----- nvinfo : EIATTR_PARAM_CBANK
	.align		4
        /*0064*/ 	.byte	0x04, 0x0a
        /*0066*/ 	.short	(.L_90 - .L_89)
	.align		4
.L_89:
        /*0068*/ 	.word	index@(.nv.constant0._ZN3cub18CUB_300001_SM_10006detail8for_each13static_kernelINS2_12policy_hub_t12policy_500_tElN6thrust24THRUST_300001_SM_1000_NS8cuda_cub13__swap_ranges6swap_fIPhNS7_16reverse_iteratorISB_EEEEEEvT0_T1_)
        /*006c*/ 	.short	0x0380
        /*006e*/ 	.short	0x0018


	//----- nvinfo : EIATTR_SW_WAR
	.align		4
.L_90:
        /*0070*/ 	.byte	0x04, 0x36
        /*0072*/ 	.short	(.L_92 - .L_91)
.L_91:
        /*0074*/ 	.word	0x00000008
.L_92:


//--------------------- .nv.info._ZN3cub18CUB_300001_SM_10006detail8for_each13static_kernelINS2_12policy_hub_t12policy_500_tElN6thrust24THRUST_300001_SM_1000_NS8cuda_cub10__tabulate7functorIPhNS7_6system6detail7generic6detail22compute_sequence_valueIivEElEEEEvT0_T1_ --------------------------
	.section	.nv.info._ZN3cub18CUB_300001_SM_10006detail8for_each13static_kernelINS2_12policy_hub_t12policy_500_tElN6thrust24THRUST_300001_SM_1000_NS8cuda_cub10__tabulate7functorIPhNS7_6system6detail7generic6detail22compute_sequence_valueIivEElEEEEvT0_T1_,"",@"SHT_CUDA_INFO"
	.sectionflags	@""
	.align	4


	//----- nvinfo : EIATTR_CUDA_API_VERSION
	.align		4
        /*0000*/ 	.byte	0x04, 0x37
        /*0002*/ 	.short	(.L_94 - .L_93)
.L_93:
        /*0004*/ 	.word	0x00000082


	//----- nvinfo : EIATTR_KPARAM_INFO
	.align		4
.L_94:
        /*0008*/ 	.byte	0x04, 0x17
        /*000a*/ 	.short	(.L_96 - .L_95)
.L_95:
        /*000c*/ 	.word	0x00000000
        /*0010*/ 	.short	0x0001
        /*0012*/ 	.short	0x0008
        /*0014*/ 	.byte	0x00, 0xf0, 0x41, 0x00


	//----- nvinfo : EIATTR_KPARAM_INFO
	.align		4
.L_96:
        /*0018*/ 	.byte	0x04, 0x17
        /*001a*/ 	.short	(.L_98 - .L_97)
.L_97:
        /*001c*/ 	.word	0x00000000
        /*0020*/ 	.short	0x0000
        /*0022*/ 	.short	0x0000
        /*0024*/ 	.byte	0x00, 0xf0, 0x21, 0x00


	//----- nvinfo : EIATTR_SPARSE_MMA_MASK
	.align		4
.L_98:
        /*0028*/ 	.byte	0x03, 0x50
        /*002a*/ 	.short	0x0000


	//----- nvinfo : EIATTR_MAXREG_COUNT
	.align		4
        /*002c*/ 	.byte	0x03, 0x1b
        /*002e*/ 	.short	0x00ff


	//----- nvinfo : EIATTR_MERCURY_ISA_VERSION
	.align		4
        /*0030*/ 	.byte	0x03, 0x5f
        /*0032*/ 	.short	0x0101


	//----- nvinfo : EIATTR_VRC_CTA_INIT_COUNT
	.align		4
        /*0034*/ 	.byte	0x02, 0x4a
	.zero		1
	.zero		1


	//----- nvinfo : EIATTR_EXIT_INSTR_OFFSETS
	.align		4
        /*0038*/ 	.byte	0x04, 0x1c
        /*003a*/ 	.short	(.L_100 - .L_99)


	//   ....[0]....
.L_99:
        /*003c*/ 	.word	0x00000120


	//   ....[1]....
        /*0040*/ 	.word	0x00000220


	//   ....[2]....
        /*0044*/ 	.word	0x00000240


	//----- nvinfo : EIATTR_MAX_THREADS
	.align		4
.L_100:
        /*0048*/ 	.byte	0x04, 0x05
        /*004a*/ 	.short	(.L_102 - .L_101)
.L_101:
        /*004c*/ 	.word	0x00000100
        /*0050*/ 	.word	0x00000001
        /*0054*/ 	.word	0x00000001


	//----- nvinfo : EIATTR_CBANK_PARAM_SIZE
	.align		4
.L_102:
        /*0058*/ 	.byte	0x03, 0x19
        /*005a*/ 	.short	0x0018


	//----- nvinfo : EIATTR_PARAM_CBANK
	.align		4
        /*005c*/ 	.byte	0x04, 0x0a
        /*005e*/ 	.short	(.L_104 - .L_103)
	.align		4
.L_103:
        /*0060*/ 	.word	index@(.nv.constant0._ZN3cub18CUB_300001_SM_10006detail8for_each13static_kernelINS2_12policy_hub_t12policy_500_tElN6thrust24THRUST_300001_SM_1000_NS8cuda_cub10__tabulate7functorIPhNS7_6system6detail7generic6detail22compute_sequence_valueIivEElEEEEvT0_T1_)
        /*0064*/ 	.short	0x0380
        /*0066*/ 	.short	0x0018


	//----- nvinfo : EIATTR_SW_WAR
	.align		4
.L_104:
        /*0068*/ 	.byte	0x04, 0x36
        /*006a*/ 	.short	(.L_106 - .L_105)
.L_105:
        /*006c*/ 	.word	0x00000008
.L_106:


//--------------------- .nv.info._ZN3cub18CUB_300001_SM_10006detail11EmptyKernelIvEEvv --------------------------
	.section	.nv.info._ZN3cub18CUB_300001_SM_10006detail11EmptyKernelIvEEvv,"",@"SHT_CUDA_INFO"
	.sectionflags	@""
	.align	4


	//----- nvinfo : EIATTR_CUDA_API_VERSION
	.align		4
        /*0000*/ 	.byte	0x04, 0x37
        /*0002*/ 	.short	(.L_108 - .L_107)
.L_107:
        /*0004*/ 	.word	0x00000082


	//----- nvinfo : EIATTR_SPARSE_MMA_MASK
	.align		4
.L_108:
        /*0008*/ 	.byte	0x03, 0x50
        /*000a*/ 	.short	0x0000


	//----- nvinfo : EIATTR_MAXREG_COUNT
	.align		4
        /*000c*/ 	.byte	0x03, 0x1b
        /*000e*/ 	.short	0x00ff


	//----- nvinfo : EIATTR_MERCURY_ISA_VERSION
	.align		4
        /*0010*/ 	.byte	0x03, 0x5f
        /*0012*/ 	.short	0x0101


	//----- nvinfo : EIATTR_VRC_CTA_INIT_COUNT
	.align		4
        /*0014*/ 	.byte	0x02, 0x4a
	.zero		1
	.zero		1


	//----- nvinfo : EIATTR_EXIT_INSTR_OFFSETS
	.align		4
        /*0018*/ 	.byte	0x04, 0x1c
        /*001a*/ 	.short	(.L_110 - .L_109)


	//   ....[0]....
.L_109:
        /*001c*/ 	.word	0x00000010


	//----- nvinfo : EIATTR_SW_WAR
	.align		4
.L_110:
        /*0020*/ 	.byte	0x04, 0x36
        /*0022*/ 	.short	(.L_112 - .L_111)
.L_111:
        /*0024*/ 	.word	0x00000008
.L_112:


//--------------------- .nv.info._Z27scatter_kernel_TMA_pipelineILh2EEvPKh4descPKiiPhS2_ --------------------------
	.section	.nv.info._Z27scatter_kernel_TMA_pipelineILh2EEvPKh4descPKiiPhS2_,"",@"SHT_CUDA_INFO"
	.sectionflags	@""
	.align	4


	//----- nvinfo : EIATTR_CUDA_API_VERSION
	.align		4
        /*0000*/ 	.byte	0x04, 0x37
        /*0002*/ 	.short	(.L_114 - .L_113)
.L_113:
        /*0004*/ 	.word	0x00000082


	//----- nvinfo : EIATTR_KPARAM_INFO
	.align		4
.L_114:
        /*0008*/ 	.byte	0x04, 0x17
        /*000a*/ 	.short	(.L_116 - .L_115)
.L_115:
        /*000c*/ 	.word	0x00000000
        /*0010*/ 	.short	0x0005
        /*0012*/ 	.short	0x0030
        /*0014*/ 	.byte	0x00, 0xf0, 0x41, 0x00


	//----- nvinfo : EIATTR_KPARAM_INFO
	.align		4
.L_116:
        /*0018*/ 	.byte	0x04, 0x17
        /*001a*/ 	.short	(.L_118 - .L_117)
.L_117:
        /*001c*/ 	.word	0x00000000
        /*0020*/ 	.short	0x0004
        /*0022*/ 	.short	0x0028
        /*0024*/ 	.byte	0x00, 0xf5, 0x21, 0x00


	//----- nvinfo : EIATTR_KPARAM_INFO
	.align		4
.L_118:
        /*0028*/ 	.byte	0x04, 0x17
        /*002a*/ 	.short	(.L_120 - .L_119)
.L_119:
        /*002c*/ 	.word	0x00000000
        /*0030*/ 	.short	0x0003
        /*0032*/ 	.short	0x0020
        /*0034*/ 	.byte	0x00, 0xf0, 0x11, 0x00


	//----- nvinfo : EIATTR_KPARAM_INFO
	.align		4
.L_120:
        /*0038*/ 	.byte	0x04, 0x17
        /*003a*/ 	.short	(.L_122 - .L_121)
.L_121:
        /*003c*/ 	.word	0x00000000
        /*0040*/ 	.short	0x0002
        /*0042*/ 	.short	0x0018
        /*0044*/ 	.byte	0x00, 0xf5, 0x21, 0x00


	//----- nvinfo : EIATTR_KPARAM_INFO
	.align		4
.L_122:
        /*0048*/ 	.byte	0x04, 0x17
        /*004a*/ 	.short	(.L_124 - .L_123)
.L_123:
        /*004c*/ 	.word	0x00000000
        /*0050*/ 	.short	0x0001
        /*0052*/ 	.short	0x0008
        /*0054*/ 	.byte	0x00, 0xf0, 0x41, 0x00


	//----- nvinfo : EIATTR_KPARAM_INFO
	.align		4
.L_124:
        /*0058*/ 	.byte	0x04, 0x17
        /*005a*/ 	.short	(.L_126 - .L_125)
.L_125:
        /*005c*/ 	.word	0x00000000
        /*0060*/ 	.short	0x0000
        /*0062*/ 	.short	0x0000
        /*0064*/ 	.byte	0x00, 0xf5, 0x21, 0x00


	//----- nvinfo : EIATTR_SPARSE_MMA_MASK
	.align		4
.L_126:
        /*0068*/ 	.byte	0x03, 0x50
        /*006a*/ 	.short	0x0000


	//----- nvinfo : EIATTR_MAXREG_COUNT
	.align		4
        /*006c*/ 	.byte	0x03, 0x1b
        /*006e*/ 	.short	0x00ff


	//----- nvinfo : EIATTR_NUM_BARRIERS
	.align		4
        /*0070*/ 	.byte	0x02, 0x4c
        /*0072*/ 	.byte	0x01
	.zero		1


	//----- nvinfo : EIATTR_MERCURY_ISA_VERSION
	.align		4
        /*0074*/ 	.byte	0x03, 0x5f
        /*0076*/ 	.short	0x0101


	//----- nvinfo : EIATTR_COOP_GROUP_MASK_REGIDS
	.align		4
        /*0078*/ 	.byte	0x04, 0x29
        /*007a*/ 	.short	(.L_128 - .L_127)


	//   ....[0]....
.L_127:
        /*007c*/ 	.word	0xffffffff


	//   ....[1]....
        /*0080*/ 	.word	0x05000007


	//----- nvinfo : EIATTR_COOP_GROUP_INSTR_OFFSETS
	.align		4
.L_128:
        /*0084*/ 	.byte	0x04, 0x28
        /*0086*/ 	.short	(.L_130 - .L_129)


	//   ....[0]....
.L_129:
        /*0088*/ 	.word	0x00000270


	//   ....[1]....
        /*008c*/ 	.word	0x00009fb0


	//----- nvinfo : EIATTR_VRC_CTA_INIT_COUNT
	.align		4
.L_130:
        /*0090*/ 	.byte	0x02, 0x4a
	.zero		1
	.zero		1


	//----- nvinfo : EIATTR_MBARRIER_INSTR_OFFSETS
	.align		4
        /*0094*/ 	.byte	0x04, 0x39
        /*0096*/ 	.short	(.L_132 - .L_131)


	//   ....[0]....
.L_131:
        /*0098*/ 	.word	0x000001f0
        /*009c*/ 	.word	0x000000ff
        /*00a0*/ 	.word	0x00000008
        /*00a4*/ 	.short	0x0100
        /*00a6*/ 	.byte	0x08
	.zero		1


	//   ....[1]....
        /*00a8*/ 	.word	0x00000200
        /*00ac*/ 	.word	0x000000ff
        /*00b0*/ 	.word	0x00000000
        /*00b4*/ 	.short	0x0100
        /*00b6*/ 	.byte	0x08
	.zero		1


	//   ....[2]....
        /*00b8*/ 	.word	0x00000210
        /*00bc*/ 	.word	0x000000ff
        /*00c0*/ 	.word	0x00000018
        /*00c4*/ 	.short	0x0100
        /*00c6*/ 	.byte	0x08
	.zero		1


	//   ....[3]....
        /*00c8*/ 	.word	0x00000220
        /*00cc*/ 	.word	0x000000ff
        /*00d0*/ 	.word	0x00000010
        /*00d4*/ 	.short	0x0100
        /*00d6*/ 	.byte	0x08
	.zero		1


	//   ....[4]....
        /*00d8*/ 	.word	0x000012b0
        /*00dc*/ 	.word	0x00000067
        /*00e0*/ 	.word	0x00000008
        /*00e4*/ 	.short	0x010a
        /*00e6*/ 	.byte	0xff
	.zero		1


	//   ....[5]....
        /*00e8*/ 	.word	0x00001460
        /*00ec*/ 	.word	0x00000067
        /*00f0*/ 	.word	0x00000008
        /*00f4*/ 	.short	0x010a
        /*00f6*/ 	.byte	0xff
	.zero		1


	//   ....[6]....
        /*00f8*/ 	.word	0x000055f0
        /*00fc*/ 	.word	0x00000067
        /*0100*/ 	.word	0x00000000
        /*0104*/ 	.short	0x0107
        /*0106*/ 	.byte	0xff
	.zero		1


	//   ....[7]....
        /*0108*/ 	.word	0x00005690
        /*010c*/ 	.word	0x00000067
        /*0110*/ 	.word	0x00000000
        /*0114*/ 	.short	0x0101
        /*0116*/ 	.byte	0xff
	.zero		1


	//   ....[8]....
        /*0118*/ 	.word	0x00005ae0
        /*011c*/ 	.word	0x00000064
        /*0120*/ 	.word	0x00000000
        /*0124*/ 	.short	0x010a
        /*0126*/ 	.byte	0xff
	.zero		1


	//   ....[9]....
        /*0128*/ 	.word	0x00005c90
        /*012c*/ 	.word	0x00000064
        /*0130*/ 	.word	0x00000000
        /*0134*/ 	.short	0x010a
        /*0136*/ 	.byte	0xff
	.zero		1


	//   ....[10]....
        /*0138*/ 	.word	0x00009e40
        /*013c*/ 	.word	0x00000064
        /*0140*/ 	.word	0x00000008
        /*0144*/ 	.short	0x0101
        /*0146*/ 	.byte	0xff
	.zero		1


	//   ....[11]....
        /*0148*/ 	.word	0x0000a070
        /*014c*/ 	.word	0x00000006
        /*0150*/ 	.word	0x00000000
        /*0154*/ 	.short	0x0108
        /*0156*/ 	.byte	0xff
	.zero		1


	//   ....[12]....
        /*0158*/ 	.word	0x0000a080
        /*015c*/ 	.word	0x00000006
        /*0160*/ 	.word	0x00000008
        /*0164*/ 	.short	0x0108
        /*0166*/ 	.byte	0xff
	.zero		1


	//   ....[13]....
        /*0168*/ 	.word	0x0000a090
        /*016c*/ 	.word	0x00000006
        /*0170*/ 	.word	0x00000010
        /*0174*/ 	.short	0x0108
        /*0176*/ 	.byte	0xff
	.zero		1


	//   ....[14]....
        /*0178*/ 	.word	0x0000a0a0
        /*017c*/ 	.word	0x00000006
        /*0180*/ 	.word	0x00000018
        /*0184*/ 	.short	0x0108
        /*0186*/ 	.byte	0xff
	.zero		1


	//----- nvinfo : EIATTR_NUM_MBARRIERS
	.align		4
.L_132:
        /*0188*/ 	.byte	0x03, 0x38
        /*018a*/ 	.short	0x0004


	//----- nvinfo : EIATTR_EXIT_INSTR_OFFSETS
	.align		4
        /*018c*/ 	.byte	0x04, 0x1c
        /*018e*/ 	.short	(.L_134 - .L_133)


	//   ....[0]....
.L_133:
        /*0190*/ 	.word	0x00009ee0


	//   ....[1]....
        /*0194*/ 	.word	0x00009ff0


	//   ....[2]....
        /*0198*/ 	.word	0x0000a060


	//   ....[3]....
        /*019c*/ 	.word	0x0000a0b0


	//----- nvinfo : EIATTR_CRS_STACK_SIZE
	.align		4
.L_134:
        /*01a0*/ 	.byte	0x04, 0x1e
        /*01a2*/ 	.short	(.L_136 - .L_135)
.L_135:
        /*01a4*/ 	.word	0x00000000


	//----- nvinfo : EIATTR_CBANK_PARAM_SIZE
	.align		4
.L_136:
        /*01a8*/ 	.byte	0x03, 0x19
        /*01aa*/ 	.short	0x0040


	//----- nvinfo : EIATTR_PARAM_CBANK
	.align		4
        /*01ac*/ 	.byte	0x04, 0x0a
        /*01ae*/ 	.short	(.L_138 - .L_137)
	.align		4
.L_137:
        /*01b0*/ 	.word	index@(.nv.constant0._Z27scatter_kernel_TMA_pipelineILh2EEvPKh4descPKiiPhS2_)
        /*01b4*/ 	.short	0x0380
        /*01b6*/ 	.short	0x0040


	//----- nvinfo : EIATTR_SW_WAR
	.align		4
.L_138:
        /*01b8*/ 	.byte	0x04, 0x36
        /*01ba*/ 	.short	(.L_140 - .L_139)
.L_139:
        /*01bc*/ 	.word	0x00000008
.L_140:


//--------------------- .nv.info._Z18scatter_kernel_TMAPKh4descPKiiPhS1_ --------------------------
	.section	.nv.info._Z18scatter_kernel_TMAPKh4descPKiiPhS1_,"",@"SHT_CUDA_INFO"
	.sectionflags	@""
	.align	4


	//----- nvinfo : EIATTR_CUDA_API_VERSION
	.align		4
        /*0000*/ 	.byte	0x04, 0x37
        /*0002*/ 	.short	(.L_142 - .L_141)
.L_141:
        /*0004*/ 	.word	0x00000082


	//----- nvinfo : EIATTR_KPARAM_INFO
	.align		4
.L_142:
        /*0008*/ 	.byte	0x04, 0x17
        /*000a*/ 	.short	(.L_144 - .L_143)
.L_143:
        /*000c*/ 	.word	0x00000000
        /*0010*/ 	.short	0x0005
        /*0012*/ 	.short	0x0030
        /*0014*/ 	.byte	0x00, 0xf0, 0x41, 0x00


	//----- nvinfo : EIATTR_KPARAM_INFO
	.align		4
.L_144:
        /*0018*/ 	.byte	0x04, 0x17
        /*001a*/ 	.short	(.L_146 - .L_145)
.L_145:
        /*001c*/ 	.word	0x00000000
        /*0020*/ 	.short	0x0004
        /*0022*/ 	.short	0x0028
        /*0024*/ 	.byte	0x00, 0xf5, 0x21, 0x00


	//----- nvinfo : EIATTR_KPARAM_INFO
	.align		4
.L_146:
        /*0028*/ 	.byte	0x04, 0x17
        /*002a*/ 	.short	(.L_148 - .L_147)
.L_147:
        /*002c*/ 	.word	0x00000000
        /*0030*/ 	.short	0x0003
        /*0032*/ 	.short	0x0020
        /*0034*/ 	.byte	0x00, 0xf0, 0x11, 0x00


	//----- nvinfo : EIATTR_KPARAM_INFO
	.align		4
.L_148:
        /*0038*/ 	.byte	0x04, 0x17
        /*003a*/ 	.short	(.L_150 - .L_149)
.L_149:
        /*003c*/ 	.word	0x00000000
        /*0040*/ 	.short	0x0002
        /*0042*/ 	.short	0x0018
        /*0044*/ 	.byte	0x00, 0xf5, 0x21, 0x00


	//----- nvinfo : EIATTR_KPARAM_INFO
	.align		4
.L_150:
        /*0048*/ 	.byte	0x04, 0x17
        /*004a*/ 	.short	(.L_152 - .L_151)
.L_151:
        /*004c*/ 	.word	0x00000000
        /*0050*/ 	.short	0x0001
        /*0052*/ 	.short	0x0008
        /*0054*/ 	.byte	0x00, 0xf0, 0x41, 0x00


	//----- nvinfo : EIATTR_KPARAM_INFO
	.align		4
.L_152:
        /*0058*/ 	.byte	0x04, 0x17
        /*005a*/ 	.short	(.L_154 - .L_153)
.L_153:
        /*005c*/ 	.word	0x00000000
        /*0060*/ 	.short	0x0000
        /*0062*/ 	.short	0x0000
        /*0064*/ 	.byte	0x00, 0xf5, 0x21, 0x00


	//----- nvinfo : EIATTR_SPARSE_MMA_MASK
	.align		4
.L_154:
        /*0068*/ 	.byte	0x03, 0x50
        /*006a*/ 	.short	0x0000


	//----- nvinfo : EIATTR_MAXREG_COUNT
	.align		4
        /*006c*/ 	.byte	0x03, 0x1b
        /*006e*/ 	.short	0x00ff


	//----- nvinfo : EIATTR_NUM_BARRIERS
	.align		4
        /*0070*/ 	.byte	0x02, 0x4c
        /*0072*/ 	.byte	0x01
	.zero		1


	//----- nvinfo : EIATTR_MERCURY_ISA_VERSION
	.align		4
        /*0074*/ 	.byte	0x03, 0x5f
        /*0076*/ 	.short	0x0101


	//----- nvinfo : EIATTR_COOP_GROUP_MASK_REGIDS
	.align		4
        /*0078*/ 	.byte	0x04, 0x29
        /*007a*/ 	.short	(.L_156 - .L_155)


	//   ....[0]....
.L_155:
        /*007c*/ 	.word	0xffffffff


	//   ....[1]....
        /*0080*/ 	.word	0xffffffff


	//----- nvinfo : EIATTR_COOP_GROUP_INSTR_OFFSETS
	.align		4
.L_156:
        /*0084*/ 	.byte	0x04, 0x28
        /*0086*/ 	.short	(.L_158 - .L_157)


	//   ....[0]....
.L_157:
        /*0088*/ 	.word	0x00001590


	//   ....[1]....
        /*008c*/ 	.word	0x00002550


	//----- nvinfo : EIATTR_VRC_CTA_INIT_COUNT
	.align		4
.L_158:
        /*0090*/ 	.byte	0x02, 0x4a
	.zero		1
	.zero		1


	//----- nvinfo : EIATTR_EXIT_INSTR_OFFSETS
	.align		4
        /*0094*/ 	.byte	0x04, 0x1c
        /*0096*/ 	.short	(.L_160 - .L_159)


	//   ....[0]....
.L_159:
        /*0098*/ 	.word	0x00000040


	//   ....[1]....
        /*009c*/ 	.word	0x000025e0


	//----- nvinfo : EIATTR_INDIRECT_BRANCH_TARGETS
	.align		4
.L_160:
        /*00a0*/ 	.byte	0x04, 0x34
        /*00a2*/ 	.short	(.L_162 - .L_161)


	//   ....[0]....
.L_161:
        /*00a4*/ 	.word	.L_x_116@srel
        /*00a8*/ 	.short	0x0
        /*00aa*/ 	.short	0x0
        /*00ac*/ 	.word	0x3
        /*00b0*/ 	.word	.L_x_117@srel
        /*00b4*/ 	.word	.L_x_118@srel
        /*00b8*/ 	.word	.L_x_119@srel


	//   ....[1]....
        /*00bc*/ 	.word	.L_x_120@srel
        /*00c0*/ 	.short	0x0
        /*00c2*/ 	.short	0x0
        /*00c4*/ 	.word	0x6
        /*00c8*/ 	.word	.L_x_121@srel
        /*00cc*/ 	.word	.L_x_119@srel
        /*00d0*/ 	.word	.L_x_119@srel
        /*00d4*/ 	.word	.L_x_119@srel
        /*00d8*/ 	.word	.L_x_125@srel
        /*00dc*/ 	.word	.L_x_119@srel


	//   ....[2]....
        /*00e0*/ 	.word	.L_x_127@srel
        /*00e4*/ 	.short	0x0
        /*00e6*/ 	.short	0x0
        /*00e8*/ 	.word	0x3
        /*00ec*/ 	.word	.L_x_128@srel
        /*00f0*/ 	.word	.L_x_129@srel
        /*00f4*/ 	.word	.L_x_130@srel


	//   ....[3]....
        /* <DEDUP_REMOVED lines=10> */


	//----- nvinfo : EIATTR_CRS_STACK_SIZE
	.align		4
.L_162:
        /*011c*/ 	.byte	0x04, 0x1e
        /*011e*/ 	.short	(.L_164 - .L_163)
.L_163:
        /*0120*/ 	.word	0x00000000


	//----- nvinfo : EIATTR_CBANK_PARAM_SIZE
	.align		4
.L_164:
        /*0124*/ 	.byte	0x03, 0x19
        /*0126*/ 	.short	0x0040


	//----- nvinfo : EIATTR_PARAM_CBANK
	.align		4
        /*0128*/ 	.byte	0x04, 0x0a
        /*012a*/ 	.short	(.L_166 - .L_165)
	.align		4
.L_165:
        /*012c*/ 	.word	index@(.nv.constant0._Z18scatter_kernel_TMAPKh4descPKiiPhS1_)
        /*0130*/ 	.short	0x0380
        /*0132*/ 	.short	0x0040


	//----- nvinfo : EIATTR_SW_WAR
	.align		4
.L_166:
        /*0134*/ 	.byte	0x04, 0x36
        /*0136*/ 	.short	(.L_168 - .L_167)
.L_167:
        /*0138*/ 	.word	0x00000008
.L_168:


//--------------------- .nv.callgraph             --------------------------
	.section	.nv.callgraph,"",@"SHT_CUDA_CALLGRAPH"
	.align	4
	.sectionentsize	8
	.align		4
        /*0000*/ 	.word	0x00000000
	.align		4
        /*0004*/ 	.word	0xffffffff
	.align		4
        /*0008*/ 	.word	0x00000000
	.align		4
        /*000c*/ 	.word	0xfffffffe
	.align		4
        /*0010*/ 	.word	0x00000000
	.align		4
        /*0014*/ 	.word	0xfffffffd
	.align		4
        /*0018*/ 	.word	0x00000000
	.align		4
        /*001c*/ 	.word	0xfffffffc


//--------------------- .nv.constant4             --------------------------
	.section	.nv.constant4,"a",@progbits
	.align	8
	.align		8
.nv.constant4:
        /*0000*/ 	.dword	_ZN34_INTERNAL_855e0c81_4_k_cu_383922c34cuda3std3__45__cpo5beginE
	.align		8
        /*0008*/ 	.dword	_ZN34_INTERNAL_855e0c81_4_k_cu_383922c34cuda3std3__45__cpo3endE
	.align		8
        /*0010*/ 	.dword	_ZN34_INTERNAL_855e0c81_4_k_cu_383922c34cuda3std3__45__cpo6cbeginE
	.align		8
        /*0018*/ 	.dword	_ZN34_INTERNAL_855e0c81_4_k_cu_383922c34cuda3std3__45__cpo4cendE
	.align		8
        /*0020*/ 	.dword	_ZN34_INTERNAL_855e0c81_4_k_cu_383922c34cuda3std3__45__cpo6rbeginE
	.align		8
        /*0028*/ 	.dword	_ZN34_INTERNAL_855e0c81_4_k_cu_383922c34cuda3std3__45__cpo4rendE
	.align		8
        /*0030*/ 	.dword	_ZN34_INTERNAL_855e0c81_4_k_cu_383922c34cuda3std3__45__cpo7crbeginE
	.align		8
        /*0038*/ 	.dword	_ZN34_INTERNAL_855e0c81_4_k_cu_383922c34cuda3std3__45__cpo5crendE
	.align		8
        /*0040*/ 	.dword	_ZN34_INTERNAL_855e0c81_4_k_cu_383922c34cuda3std3__436_GLOBAL__N__855e0c81_4_k_cu_383922c36ignoreE
	.align		8
        /*0048*/ 	.dword	_ZN34_INTERNAL_855e0c81_4_k_cu_383922c34cuda3std3__419piecewise_constructE
	.align		8
        /*0050*/ 	.dword	_ZN34_INTERNAL_855e0c81_4_k_cu_383922c34cuda3std3__48in_placeE
	.align		8
        /*0058*/ 	.dword	_ZN34_INTERNAL_855e0c81_4_k_cu_383922c34cuda3std3__420unreachable_sentinelE
	.align		8
        /*0060*/ 	.dword	_ZN34_INTERNAL_855e0c81_4_k_cu_383922c34cuda3std3__47nulloptE
	.align		8
        /*0068*/ 	.dword	_ZN34_INTERNAL_855e0c81_4_k_cu_383922c34cuda3std3__48unexpectE
	.align		8
        /*0070*/ 	.dword	_ZN34_INTERNAL_855e0c81_4_k_cu_383922c34cuda3std6ranges3__45__cpo4swapE
	.align		8
        /*0078*/ 	.dword	_ZN34_INTERNAL_855e0c81_4_k_cu_383922c34cuda3std6ranges3__45__cpo9iter_moveE
	.align		8
        /*0080*/ 	.dword	_ZN34_INTERNAL_855e0c81_4_k_cu_383922c34cuda3std6ranges3__45__cpo5beginE
	.align		8
        /*0088*/ 	.dword	_ZN34_INTERNAL_855e0c81_4_k_cu_383922c34cuda3std6ranges3__45__cpo3endE
	.align		8
        /*0090*/ 	.dword	_ZN34_INTERNAL_855e0c81_4_k_cu_383922c34cuda3std6ranges3__45__cpo6cbeginE
	.align		8
        /*0098*/ 	.dword	_ZN34_INTERNAL_855e0c81_4_k_cu_383922c34cuda3std6ranges3__45__cpo4cendE
	.align		8
        /*00a0*/ 	.dword	_ZN34_INTERNAL_855e0c81_4_k_cu_383922c34cuda3std6ranges3__45__cpo7advanceE
	.align		8
        /*00a8*/ 	.dword	_ZN34_INTERNAL_855e0c81_4_k_cu_383922c34cuda3std6ranges3__45__cpo9iter_swapE
	.align		8
        /*00b0*/ 	.dword	_ZN34_INTERNAL_855e0c81_4_k_cu_383922c34cuda3std6ranges3__45__cpo4nextE
	.align		8
        /*00b8*/ 	.dword	_ZN34_INTERNAL_855e0c81_4_k_cu_383922c34cuda3std6ranges3__45__cpo4prevE
	.align		8
        /*00c0*/ 	.dword	_ZN34_INTERNAL_855e0c81_4_k_cu_383922c34cuda3std6ranges3__45__cpo4dataE
	.align		8
        /*00c8*/ 	.dword	_ZN34_INTERNAL_855e0c81_4_k_cu_383922c34cuda3std6ranges3__45__cpo5cdataE
	.align		8
        /*00d0*/ 	.dword	_ZN34_INTERNAL_855e0c81_4_k_cu_383922c34cuda3std6ranges3__45__cpo4sizeE
	.align		8
        /*00d8*/ 	.dword	_ZN34_INTERNAL_855e0c81_4_k_cu_383922c34cuda3std6ranges3__45__cpo5ssizeE
	.align		8
        /*00e0*/ 	.dword	_ZN34_INTERNAL_855e0c81_4_k_cu_383922c34cuda3std6ranges3__45__cpo8distanceE
	.align		8
        /*00e8*/ 	.dword	_ZN34_INTERNAL_855e0c81_4_k_cu_383922c36thrust24THRUST_300001_SM_1000_NS8cuda_cub3parE
	.align		8
        /*00f0*/ 	.dword	_ZN34_INTERNAL_855e0c81_4_k_cu_383922c36thrust24THRUST_300001_SM_1000_NS8cuda_cub10par_nosyncE
	.align		8
        /*00f8*/ 	.dword	_ZN34_INTERNAL_855e0c81_4_k_cu_383922c36thrust24THRUST_300001_SM_1000_NS6system6detail10sequential3seqE
	.align		8
        /*0100*/ 	.dword	_ZN34_INTERNAL_855e0c81_4_k_cu_383922c36thrust24THRUST_300001_SM_1000_NS6system3cpp3parE
	.align		8
        /*0108*/ 	.dword	_ZN34_INTERNAL_855e0c81_4_k_cu_383922c36thrust24THRUST_300001_SM_1000_NS12placeholders2_1E
	.align		8
        /*0110*/ 	.dword	_ZN34_INTERNAL_855e0c81_4_k_cu_383922c36thrust24THRUST_300001_SM_1000_NS12placeholders2_2E
	.align		8
        /*0118*/ 	.dword	_ZN34_INTERNAL_855e0c81_4_k_cu_383922c36thrust24THRUST_300001_SM_1000_NS12placeholders2_3E
	.align		8
        /*0120*/ 	.dword	_ZN34_INTERNAL_855e0c81_4_k_cu_383922c36thrust24THRUST_300001_SM_1000_NS12placeholders2_4E
	.align		8
        /*0128*/ 	.dword	_ZN34_INTERNAL_855e0c81_4_k_cu_383922c36thrust24THRUST_300001_SM_1000_NS12placeholders2_5E
	.align		8
        /*0130*/ 	.dword	_ZN34_INTERNAL_855e0c81_4_k_cu_383922c36thrust24THRUST_300001_SM_1000_NS12placeholders2_6E
	.align		8
        /*0138*/ 	.dword	_ZN34_INTERNAL_855e0c81_4_k_cu_383922c36thrust24THRUST_300001_SM_1000_NS12placeholders2_7E
	.align		8
        /*0140*/ 	.dword	_ZN34_INTERNAL_855e0c81_4_k_cu_383922c36thrust24THRUST_300001_SM_1000_NS12placeholders2_8E
	.align		8
        /*0148*/ 	.dword	_ZN34_INTERNAL_855e0c81_4_k_cu_383922c36thrust24THRUST_300001_SM_1000_NS12placeholders2_9E
	.align		8
        /*0150*/ 	.dword	_ZN34_INTERNAL_855e0c81_4_k_cu_383922c36thrust24THRUST_300001_SM_1000_NS12placeholders3_10E
	.align		8
        /*0158*/ 	.dword	_ZN34_INTERNAL_855e0c81_4_k_cu_383922c36thrust24THRUST_300001_SM_1000_NS3seqE
	.align		8
        /*0160*/ 	.dword	_ZN34_INTERNAL_855e0c81_4_k_cu_383922c36thrust24THRUST_300001_SM_1000_NS6deviceE


//--------------------- .nv.constant2._Z18scatter_kernel_TMAPKh4descPKiiPhS1_ --------------------------
	.section	.nv.constant2._Z18scatter_kernel_TMAPKh4descPKiiPhS1_,"a",@progbits
	.sectionflags	@""
	.align	4
.nv.constant2._Z18scatter_kernel_TMAPKh4descPKiiPhS1_:
        /*0000*/ 	.byte	0xb0, 0x09, 0x00, 0x00, 0x80, 0x05, 0x00, 0x00, 0x40, 0x0b, 0x00, 0x00, 0x40, 0x0c, 0x00, 0x00
        /*0010*/ 	.byte	0x40, 0x0b, 0x00, 0x00, 0x40, 0x0b, 0x00, 0x00, 0x40, 0x0b, 0x00, 0x00, 0xd0, 0x10, 0x00, 0x00
        /*0020*/ 	.byte	0x40, 0x0b, 0x00, 0x00, 0x20, 0x1b, 0x00, 0x00, 0x40, 0x17, 0x00, 0x00, 0xb0, 0x1c, 0x00, 0x00
        /*0030*/ 	.byte	0xb0, 0x1d, 0x00, 0x00, 0xb0, 0x1c, 0x00, 0x00, 0xb0, 0x1c, 0x00, 0x00, 0xb0, 0x1c, 0x00, 0x00
        /*0040*/ 	.byte	0x90, 0x21, 0x00, 0x00, 0xb0, 0x1c, 0x00, 0x00


//--------------------- .text._ZN3cub18CUB_300001_SM_10006detail8for_each13static_kernelINS2_12policy_hub_t12policy_500_tElN6thrust24THRUST_300001_SM_1000_NS8cuda_cub13__swap_ranges6swap_fIPhNS7_16reverse_iteratorISB_EEEEEEvT0_T1_ --------------------------
	.section	.text._ZN3cub18CUB_300001_SM_10006detail8for_each13static_kernelINS2_12policy_hub_t12policy_500_tElN6thrust24THRUST_300001_SM_1000_NS8cuda_cub13__swap_ranges6swap_fIPhNS7_16reverse_iteratorISB_EEEEEEvT0_T1_,"ax",@progbits
	.align	128
        .global         _ZN3cub18CUB_300001_SM_10006detail8for_each13static_kernelINS2_12policy_hub_t12policy_500_tElN6thrust24THRUST_300001_SM_1000_NS8cuda_cub13__swap_ranges6swap_fIPhNS7_16reverse_iteratorISB_EEEEEEvT0_T1_
        .type           _ZN3cub18CUB_300001_SM_10006detail8for_each13static_kernelINS2_12policy_hub_t12policy_500_tElN6thrust24THRUST_300001_SM_1000_NS8cuda_cub13__swap_ranges6swap_fIPhNS7_16reverse_iteratorISB_EEEEEEvT0_T1_,@function
        .size           _ZN3cub18CUB_300001_SM_10006detail8for_each13static_kernelINS2_12policy_hub_t12policy_500_tElN6thrust24THRUST_300001_SM_1000_NS8cuda_cub13__swap_ranges6swap_fIPhNS7_16reverse_iteratorISB_EEEEEEvT0_T1_,(.L_x_139 - _ZN3cub18CUB_300001_SM_10006detail8for_each13static_kernelINS2_12policy_hub_t12policy_500_tElN6thrust24THRUST_300001_SM_1000_NS8cuda_cub13__swap_ranges6swap_fIPhNS7_16reverse_iteratorISB_EEEEEEvT0_T1_)
        .other          _ZN3cub18CUB_300001_SM_10006detail8for_each13static_kernelINS2_12policy_hub_t12policy_500_tElN6thrust24THRUST_300001_SM_1000_NS8cuda_cub13__swap_ranges6swap_fIPhNS7_16reverse_iteratorISB_EEEEEEvT0_T1_,@"STO_CUDA_ENTRY STV_DEFAULT"
_ZN3cub18CUB_300001_SM_10006detail8for_each13static_kernelINS2_12policy_hub_t12policy_500_tElN6thrust24THRUST_300001_SM_1000_NS8cuda_cub13__swap_ranges6swap_fIPhNS7_16reverse_iteratorISB_EEEEEEvT0_T1_:
.text._ZN3cub18CUB_300001_SM_10006detail8for_each13static_kernelINS2_12policy_hub_t12policy_500_tElN6thrust24THRUST_300001_SM_1000_NS8cuda_cub13__swap_ranges6swap_fIPhNS7_16reverse_iteratorISB_EEEEEEvT0_T1_:
[----:B------:R-:W-:Y:S08]  /*0000*/  LDC R1, c[0x0][0x37c] ;  /* 0x0000df00ff017b82 */ /* 0x000ff00000000800 */
[----:B------:R-:W0:Y:S01]  /*0010*/  S2UR UR4, SR_CTAID.X ;  /* 0x00000000000479c3 */ /* 0x000e220000002500 */
[----:B------:R-:W1:Y:S01]  /*0020*/  LDCU.64 UR6, c[0x0][0x380] ;  /* 0x00007000ff0677ac */ /* 0x000e620008000a00 */
[----:B------:R-:W2:Y:S01]  /*0030*/  LDCU.64 UR8, c[0x0][0x358] ;  /* 0x00006b00ff0877ac */ /* 0x000ea20008000a00 */
[----:B0-----:R-:W-:-:S04]  /*0040*/  UIMAD.WIDE.U32 UR4, UR4, 0x200, URZ ;  /* 0x00000200040478a5 */ /* 0x001fc8000f8e00ff */
[----:B-1----:R-:W-:-:S04]  /*0050*/  UIADD3 UR6, UP0, UPT, -UR4, UR6, URZ ;  /* 0x0000000604067290 */ /* 0x002fc8000ff1e1ff */
[----:B------:R-:W-:Y:S02]  /*0060*/  UIADD3.X UR7, UPT, UPT, ~UR5, UR7, URZ, UP0, !UPT ;  /* 0x0000000705077290 */ /* 0x000fe400087fe5ff */
[----:B------:R-:W-:-:S04]  /*0070*/  UISETP.GE.U32.AND UP0, UPT, UR6, 0x200, UPT ;  /* 0x000002000600788c */ /* 0x000fc8000bf06070 */
[----:B------:R-:W-:-:S09]  /*0080*/  UISETP.GE.AND.EX UP0, UPT, UR7, URZ, UPT, UP0 ;  /* 0x000000ff0700728c */ /* 0x000fd2000bf06300 */
[----:B--2---:R-:W-:Y:S05]  /*0090*/  BRA.U !UP0, `(.L_x_0) ;  /* 0x0000000108507547 */ /* 0x004fea000b800000 */
[----:B------:R-:W0:Y:S01]  /*00a0*/  S2R R0, SR_TID.X ;  /* 0x0000000000007919 */ /* 0x000e220000002100 */
[----:B------:R-:W1:Y:S01]  /*00b0*/  LDCU.64 UR10, c[0x0][0x388] ;  /* 0x00007100ff0a77ac */ /* 0x000e620008000a00 */
[----:B------:R-:W2:Y:S01]  /*00c0*/  LDCU.64 UR12, c[0x0][0x390] ;  /* 0x00007200ff0c77ac */ /* 0x000ea20008000a00 */
[----:B0-----:R-:W-:-:S04]  /*00d0*/  IADD3 R0, P0, PT, R0, UR4, RZ ;  /* 0x0000000400007c10 */ /* 0x001fc8000ff1e0ff */
[----:B------:R-:W-:Y:S01]  /*00e0*/  LOP3.LUT R4, RZ, R0, RZ, 0x33, !PT ;  /* 0x00000000ff047212 */ /* 0x000fe200078e33ff */
[----:B------:R-:W-:Y:S01]  /*00f0*/  IMAD.X R3, RZ, RZ, UR5, P0 ;  /* 0x00000005ff037e24 */ /* 0x000fe200080e06ff */
[----:B-1----:R-:W-:Y:S02]  /*0100*/  IADD3 R2, P0, PT, R0, UR10, RZ ;  /* 0x0000000a00027c10 */ /* 0x002fe4000ff1e0ff */
[----:B--2---:R-:W-:Y:S02]  /*0110*/  IADD3 R4, P1, PT, R4, UR12, RZ ;  /* 0x0000000c04047c10 */ /* 0x004fe4000ff3e0ff */
[----:B------:R-:W-:Y:S02]  /*0120*/  LOP3.LUT R0, RZ, R3, RZ, 0x33, !PT ;  /* 0x00000003ff007212 */ /* 0x000fe400078e33ff */
[----:B------:R-:W-:Y:S02]  /*0130*/  IADD3.X R3, PT, PT, R3, UR11, RZ, P0, !PT ;  /* 0x0000000b03037c10 */ /* 0x000fe400087fe4ff */
[----:B------:R-:W-:-:S03]  /*0140*/  IADD3.X R5, PT, PT, R0, UR13, RZ, P1, !PT ;  /* 0x0000000d00057c10 */ /* 0x000fc60008ffe4ff */
[----:B------:R-:W2:Y:S04]  /*0150*/  LDG.E.U8 R7, desc[UR8][R2.64] ;  /* 0x0000000802077981 */ /* 0x000ea8000c1e1100 */
[----:B------:R-:W3:Y:S04]  /*0160*/  LDG.E.U8 R9, desc[UR8][R4.64] ;  /* 0x0000000804097981 */ /* 0x000ee8000c1e1100 */
[----:B---3--:R-:W-:Y:S04]  /*0170*/  STG.E.U8 desc[UR8][R2.64], R9 ;  /* 0x0000000902007986 */ /* 0x008fe8000c101108 */
[----:B--2---:R-:W-:Y:S04]  /*0180*/  STG.E.U8 desc[UR8][R4.64], R7 ;  /* 0x0000000704007986 */ /* 0x004fe8000c101108 */
[----:B------:R-:W2:Y:S04]  /*0190*/  LDG.E.U8 R13, desc[UR8][R4.64+-0x100] ;  /* 0xffff0008040d7981 */ /* 0x000ea8000c1e1100 */
[----:B------:R-:W3:Y:S04]  /*01a0*/  LDG.E.U8 R11, desc[UR8][R2.64+0x100] ;  /* 0x00010008020b7981 */ /* 0x000ee8000c1e1100 */
[----:B--2---:R-:W-:Y:S04]  /*01b0*/  STG.E.U8 desc[UR8][R2.64+0x100], R13 ;  /* 0x0001000d02007986 */ /* 0x004fe8000c101108 */
[----:B---3--:R-:W-:Y:S01]  /*01c0*/  STG.E.U8 desc[UR8][R4.64+-0x100], R11 ;  /* 0xffff000b04007986 */ /* 0x008fe2000c101108 */
[----:B------:R-:W-:Y:S05]  /*01d0*/  EXIT ;  /* 0x000000000000794d */ /* 0x000fea0003800000 */
.L_x_0:
[----:B------:R-:W0:Y:S01]  /*01e0*/  S2R R2, SR_TID.X ;  /* 0x0000000000027919 */ /* 0x000e220000002100 */
[----:B------:R-:W-:Y:S01]  /*01f0*/  USHF.R.S32.HI UR7, URZ, 0x1f, UR6 ;  /* 0x0000001fff077899 */ /* 0x000fe20008011406 */
[----:B------:R-:W-:Y:S05]  /*0200*/  BSSY.RECONVERGENT B0, `(.L_x_1) ;  /* 0x0000017000007945 */ /* 0x000fea0003800200 */
[----:B------:R-:W-:Y:S02]  /*0210*/  IMAD.U32 R3, RZ, RZ, UR7 ;  /* 0x00000007ff037e24 */ /* 0x000fe4000f8e00ff */
[----:B------:R-:W-:Y:S01]  /*0220*/  IMAD.U32 R4, RZ, RZ, UR7 ;  /* 0x00000007ff047e24 */ /* 0x000fe2000f8e00ff */
[C---:B0-----:R-:W-:Y:S01]  /*0230*/  ISETP.LT.U32.AND P1, PT, R2.reuse, UR6, PT ;  /* 0x0000000602007c0c */ /* 0x041fe2000bf21070 */
[----:B------:R-:W-:-:S03]  /*0240*/  VIADD R0, R2, 0x100 ;  /* 0x0000010002007836 */ /* 0x000fc60000000000 */
[----:B------:R-:W-:Y:S02]  /*0250*/  ISETP.GT.AND.EX P1, PT, R3, RZ, PT, P1 ;  /* 0x000000ff0300720c */ /* 0x000fe40003f24310 */
[----:B------:R-:W-:-:S04]  /*0260*/  ISETP.LT.U32.AND P0, PT, R0, UR6, PT ;  /* 0x0000000600007c0c */ /* 0x000fc8000bf01070 */
[----:B------:R-:W-:-:S07]  /*0270*/  ISETP.GT.AND.EX P0, PT, R4, RZ, PT, P0 ;  /* 0x000000ff0400720c */ /* 0x000fce0003f04300 */
[----:B------:R-:W-:Y:S06]  /*0280*/  @!P1 BRA `(.L_x_2) ;  /* 0x0000000000389947 */ /* 0x000fec0003800000 */
[----:B------:R-:W0:Y:S01]  /*0290*/  LDCU.64 UR12, c[0x0][0x390] ;  /* 0x00007200ff0c77ac */ /* 0x000e220008000a00 */
[----:B------:R-:W-:Y:S01]  /*02a0*/  IADD3 R2, P1, PT, R2, UR4, RZ ;  /* 0x0000000402027c10 */ /* 0x000fe2000ff3e0ff */
[----:B------:R-:W1:Y:S03]  /*02b0*/  LDCU.64 UR10, c[0x0][0x388] ;  /* 0x00007100ff0a77ac */ /* 0x000e660008000a00 */
[----:B------:R-:W-:Y:S01]  /*02c0*/  LOP3.LUT R4, RZ, R2, RZ, 0x33, !PT ;  /* 0x00000002ff047212 */ /* 0x000fe200078e33ff */
[----:B------:R-:W-:-:S05]  /*02d0*/  IMAD.X R3, RZ, RZ, UR5, P1 ;  /* 0x00000005ff037e24 */ /* 0x000fca00088e06ff */
[----:B------:R-:W-:Y:S02]  /*02e0*/  LOP3.LUT R5, RZ, R3, RZ, 0x33, !PT ;  /* 0x00000003ff057212 */ /* 0x000fe400078e33ff */
[----:B0-----:R-:W-:Y:S02]  /*02f0*/  IADD3 R4, P2, PT, R4, UR12, RZ ;  /* 0x0000000c04047c10 */ /* 0x001fe4000ff5e0ff */
[----:B-1----:R-:W-:Y:S02]  /*0300*/  IADD3 R2, P1, PT, R2, UR10, RZ ;  /* 0x0000000a02027c10 */ /* 0x002fe4000ff3e0ff */
[----:B------:R-:W-:Y:S02]  /*0310*/  IADD3.X R5, PT, PT, R5, UR13, RZ, P2, !PT ;  /* 0x0000000d05057c10 */ /* 0x000fe400097fe4ff */
[----:B------:R-:W-:-:S03]  /*0320*/  IADD3.X R3, PT, PT, R3, UR11, RZ, P1, !PT ;  /* 0x0000000b03037c10 */ /* 0x000fc60008ffe4ff */
[----:B------:R-:W2:Y:S04]  /*0330*/  LDG.E.U8 R9, desc[UR8][R4.64] ;  /* 0x0000000804097981 */ /* 0x000ea8000c1e1100 */
[----:B------:R-:W3:Y:S04]  /*0340*/  LDG.E.U8 R7, desc[UR8][R2.64] ;  /* 0x0000000802077981 */ /* 0x000ee8000c1e1100 */
[----:B--2---:R0:W-:Y:S04]  /*0350*/  STG.E.U8 desc[UR8][R2.64], R9 ;  /* 0x0000000902007986 */ /* 0x0041e8000c101108 */
[----:B---3--:R0:W-:Y:S02]  /*0360*/  STG.E.U8 desc[UR8][R4.64], R7 ;  /* 0x0000000704007986 */ /* 0x0081e4000c101108 */
.L_x_2:
[----:B------:R-:W-:Y:S05]  /*0370*/  BSYNC.RECONVERGENT B0 ;  /* 0x0000000000007941 */ /* 0x000fea0003800200 */
.L_x_1:
[----:B------:R-:W-:Y:S05]  /*0380*/  @!P0 EXIT ;  /* 0x000000000000894d */ /* 0x000fea0003800000 */
[----:B------:R-:W1:Y:S01]  /*0390*/  LDCU.64 UR6, c[0x0][0x388] ;  /* 0x00007100ff0677ac */ /* 0x000e620008000a00 */
[----:B------:R-:W-:Y:S01]  /*03a0*/  IADD3 R0, P0, PT, R0, UR4, RZ ;  /* 0x0000000400007c10 */ /* 0x000fe2000ff1e0ff */
[----:B------:R-:W2:Y:S03]  /*03b0*/  LDCU.64 UR10, c[0x0][0x390] ;  /* 0x00007200ff0a77ac */ /* 0x000ea60008000a00 */
[----:B0-----:R-:W-:Y:S01]  /*03c0*/  LOP3.LUT R4, RZ, R0, RZ, 0x33, !PT ;  /* 0x00000000ff047212 */ /* 0x001fe200078e33ff */
[----:B------:R-:W-:Y:S01]  /*03d0*/  IMAD.X R3, RZ, RZ, UR5, P0 ;  /* 0x00000005ff037e24 */ /* 0x000fe200080e06ff */
[----:B-1----:R-:W-:-:S04]  /*03e0*/  IADD3 R2, P0, PT, R0, UR6, RZ ;  /* 0x0000000600027c10 */ /* 0x002fc8000ff1e0ff */
[----:B------:R-:W-:Y:S02]  /*03f0*/  LOP3.LUT R0, RZ, R3, RZ, 0x33, !PT ;  /* 0x00000003ff007212 */ /* 0x000fe400078e33ff */
[----:B--2---:R-:W-:Y:S02]  /*0400*/  IADD3 R4, P1, PT, R4, UR10, RZ ;  /* 0x0000000a04047c10 */ /* 0x004fe4000ff3e0ff */
[----:B------:R-:W-:Y:S02]  /*0410*/  IADD3.X R3, PT, PT, R3, UR7, RZ, P0, !PT ;  /* 0x0000000703037c10 */ /* 0x000fe400087fe4ff */
[----:B------:R-:W-:-:S03]  /*0420*/  IADD3.X R5, PT, PT, R0, UR11, RZ, P1, !PT ;  /* 0x0000000b00057c10 */ /* 0x000fc60008ffe4ff */
[----:B------:R-:W2:Y:S04]  /*0430*/  LDG.E.U8 R7, desc[UR8][R2.64] ;  /* 0x0000000802077981 */ /* 0x000ea8000c1e1100 */
[----:B------:R-:W3:Y:S04]  /*0440*/  LDG.E.U8 R9, desc[UR8][R4.64] ;  /* 0x0000000804097981 */ /* 0x000ee8000c1e1100 */
[----:B---3--:R-:W-:Y:S04]  /*0450*/  STG.E.U8 desc[UR8][R2.64], R9 ;  /* 0x0000000902007986 */ /* 0x008fe8000c101108 */
[----:B--2---:R-:W-:Y:S01]  /*0460*/  STG.E.U8 desc[UR8][R4.64], R7 ;  /* 0x0000000704007986 */ /* 0x004fe2000c101108 */
[----:B------:R-:W-:Y:S05]  /*0470*/  EXIT ;  /* 0x000000000000794d */ /* 0x000fea0003800000 */
.L_x_3:
[----:B------:R-:W-:-:S00]  /*0480*/  BRA `(.L_x_3) ;  /* 0xfffffffc00fc7947 */ /* 0x000fc0000383ffff */
[----:B------:R-:W-:-:S00]  /*0490*/  NOP ;  /* 0x0000000000007918 */ /* 0x000fc00000000000 */
        /* <DEDUP_REMOVED lines=14> */
.L_x_139:


//--------------------- .text._ZN3cub18CUB_300001_SM_10006detail8for_each13static_kernelINS2_12policy_hub_t12policy_500_tElN6thrust24THRUST_300001_SM_1000_NS8cuda_cub10__tabulate7functorIPhNS7_6system6detail7generic6detail22compute_sequence_valueIivEElEEEEvT0_T1_ --------------------------
	.section	.text._ZN3cub18CUB_300001_SM_10006detail8for_each13static_kernelINS2_12policy_hub_t12policy_500_tElN6thrust24THRUST_300001_SM_1000_NS8cuda_cub10__tabulate7functorIPhNS7_6system6detail7generic6detail22compute_sequence_valueIivEElEEEEvT0_T1_,"ax",@progbits
	.align	128
        .global         _ZN3cub18CUB_300001_SM_10006detail8for_each13static_kernelINS2_12policy_hub_t12policy_500_tElN6thrust24THRUST_300001_SM_1000_NS8cuda_cub10__tabulate7functorIPhNS7_6system6detail7generic6detail22compute_sequence_valueIivEElEEEEvT0_T1_
        .type           _ZN3cub18CUB_300001_SM_10006detail8for_each13static_kernelINS2_12policy_hub_t12policy_500_tElN6thrust24THRUST_300001_SM_1000_NS8cuda_cub10__tabulate7functorIPhNS7_6system6detail7generic6detail22compute_sequence_valueIivEElEEEEvT0_T1_,@function
        .size           _ZN3cub18CUB_300001_SM_10006detail8for_each13static_kernelINS2_12policy_hub_t12policy_500_tElN6thrust24THRUST_300001_SM_1000_NS8cuda_cub10__tabulate7functorIPhNS7_6system6detail7generic6detail22compute_sequence_valueIivEElEEEEvT0_T1_,(.L_x_140 - _ZN3cub18CUB_300001_SM_10006detail8for_each13static_kernelINS2_12policy_hub_t12policy_500_tElN6thrust24THRUST_300001_SM_1000_NS8cuda_cub10__tabulate7functorIPhNS7_6system6detail7generic6detail22compute_sequence_valueIivEElEEEEvT0_T1_)
        .other          _ZN3cub18CUB_300001_SM_10006detail8for_each13static_kernelINS2_12policy_hub_t12policy_500_tElN6thrust24THRUST_300001_SM_1000_NS8cuda_cub10__tabulate7functorIPhNS7_6system6detail7generic6detail22compute_sequence_valueIivEElEEEEvT0_T1_,@"STO_CUDA_ENTRY STV_DEFAULT"
_ZN3cub18CUB_300001_SM_10006detail8for_each13static_kernelINS2_12policy_hub_t12policy_500_tElN6thrust24THRUST_300001_SM_1000_NS8cuda_cub10__tabulate7functorIPhNS7_6system6detail7generic6detail22compute_sequence_valueIivEElEEEEvT0_T1_:
.text._ZN3cub18CUB_300001_SM_10006detail8for_each13static_kernelINS2_12policy_hub_t12policy_500_tElN6thrust24THRUST_300001_SM_1000_NS8cuda_cub10__tabulate7functorIPhNS7_6system6detail7generic6detail22compute_sequence_valueIivEElEEEEvT0_T1_:
        /* <DEDUP_REMOVED lines=11> */
[----:B------:R-:W0:Y:S08]  /*00b0*/  LDC.64 R2, c[0x0][0x388] ;  /* 0x0000e200ff027b82 */ /* 0x000e300000000a00 */
[----:B------:R-:W1:Y:S01]  /*00c0*/  LDC.64 R6, c[0x0][0x390] ;  /* 0x0000e400ff067b82 */ /* 0x000e620000000a00 */
[----:B0-----:R-:W-:Y:S01]  /*00d0*/  IADD3 R2, P0, P1, R2, UR4, R5 ;  /* 0x0000000402027c10 */ /* 0x001fe2000f91e005 */
[----:B-1----:R-:W-:-:S03]  /*00e0*/  IMAD R5, R5, R7, R6 ;  /* 0x0000000705057224 */ /* 0x002fc600078e0206 */
[----:B------:R-:W-:-:S05]  /*00f0*/  IADD3.X R3, PT, PT, R3, UR5, RZ, P0, P1 ;  /* 0x0000000503037c10 */ /* 0x000fca00087e24ff */
[----:B------:R-:W-:Y:S04]  /*0100*/  STG.E.U8 desc[UR8][R2.64], R5 ;  /* 0x0000000502007986 */ /* 0x000fe8000c101108 */
[----:B------:R-:W-:Y:S01]  /*0110*/  STG.E.U8 desc[UR8][R2.64+0x100], R5 ;  /* 0x0001000502007986 */ /* 0x000fe2000c101108 */
[----:B------:R-:W-:Y:S05]  /*0120*/  EXIT ;  /* 0x000000000000794d */ /* 0x000fea0003800000 */
.L_x_4:
[----:B------:R-:W0:Y:S01]  /*0130*/  S2R R5, SR_TID.X ;  /* 0x0000000000057919 */ /* 0x000e220000002100 */
[----:B------:R-:W1:Y:S01]  /*0140*/  LDC.64 R2, c[0x0][0x388] ;  /* 0x0000e200ff027b82 */ /* 0x000e620000000a00 */
[----:B------:R-:W-:-:S06]  /*0150*/  USHF.R.S32.HI UR7, URZ, 0x1f, UR6 ;  /* 0x0000001fff077899 */ /* 0x000fcc0008011406 */
[----:B------:R-:W-:Y:S01]  /*0160*/  IMAD.U32 R4, RZ, RZ, UR7 ;  /* 0x00000007ff047e24 */ /* 0x000fe2000f8e00ff */
[----:B------:R-:W2:Y:S01]  /*0170*/  LDC.64 R6, c[0x0][0x390] ;  /* 0x0000e400ff067b82 */ /* 0x000ea20000000a00 */
[C---:B0-----:R-:W-:Y:S01]  /*0180*/  VIADD R0, R5.reuse, 0x100 ;  /* 0x0000010005007836 */ /* 0x041fe20000000000 */
[C---:B------:R-:W-:Y:S01]  /*0190*/  ISETP.LT.U32.AND P0, PT, R5.reuse, UR6, PT ;  /* 0x0000000605007c0c */ /* 0x040fe2000bf01070 */
[----:B--2---:R-:W-:Y:S01]  /*01a0*/  IMAD R7, R5, R7, R6 ;  /* 0x0000000705077224 */ /* 0x004fe200078e0206 */
[----:B-1----:R-:W-:Y:S02]  /*01b0*/  IADD3 R2, P2, P3, R2, UR4, R5 ;  /* 0x0000000402027c10 */ /* 0x002fe4000fb5e005 */
[----:B------:R-:W-:Y:S01]  /*01c0*/  ISETP.LT.U32.AND P1, PT, R0, UR6, PT ;  /* 0x0000000600007c0c */ /* 0x000fe2000bf21070 */
[----:B------:R-:W-:Y:S01]  /*01d0*/  IMAD.U32 R0, RZ, RZ, UR7 ;  /* 0x00000007ff007e24 */ /* 0x000fe2000f8e00ff */
[----:B------:R-:W-:Y:S02]  /*01e0*/  ISETP.GT.AND.EX P0, PT, R4, RZ, PT, P0 ;  /* 0x000000ff0400720c */ /* 0x000fe40003f04300 */
[----:B------:R-:W-:-:S02]  /*01f0*/  IADD3.X R3, PT, PT, R3, UR5, RZ, P2, P3 ;  /* 0x0000000503037c10 */ /* 0x000fc400097e64ff */
[----:B------:R-:W-:-:S09]  /*0200*/  ISETP.GT.AND.EX P1, PT, R0, RZ, PT, P1 ;  /* 0x000000ff0000720c */ /* 0x000fd20003f24310 */
[----:B------:R0:W-:Y:S04]  /*0210*/  @P0 STG.E.U8 desc[UR8][R2.64], R7 ;  /* 0x0000000702000986 */ /* 0x0001e8000c101108 */
[----:B------:R-:W-:Y:S05]  /*0220*/  @!P1 EXIT ;  /* 0x000000000000994d */ /* 0x000fea0003800000 */
[----:B------:R-:W-:Y:S01]  /*0230*/  STG.E.U8 desc[UR8][R2.64+0x100], R7 ;  /* 0x0001000702007986 */ /* 0x000fe2000c101108 */
[----:B------:R-:W-:Y:S05]  /*0240*/  EXIT ;  /* 0x000000000000794d */ /* 0x000fea0003800000 */
.L_x_5:
        /* <DEDUP_REMOVED lines=11> */
.L_x_140:


//--------------------- .text._ZN3cub18CUB_300001_SM_10006detail11EmptyKernelIvEEvv --------------------------
	.section	.text._ZN3cub18CUB_300001_SM_10006detail11EmptyKernelIvEEvv,"ax",@progbits
	.align	128
        .global         _ZN3cub18CUB_300001_SM_10006detail11EmptyKernelIvEEvv
        .type           _ZN3cub18CUB_300001_SM_10006detail11EmptyKernelIvEEvv,@function
        .size           _ZN3cub18CUB_300001_SM_10006detail11EmptyKernelIvEEvv,(.L_x_141 - _ZN3cub18CUB_300001_SM_10006detail11EmptyKernelIvEEvv)
        .other          _ZN3cub18CUB_300001_SM_10006detail11EmptyKernelIvEEvv,@"STO_CUDA_ENTRY STV_DEFAULT"
_ZN3cub18CUB_300001_SM_10006detail11EmptyKernelIvEEvv:
.text._ZN3cub18CUB_300001_SM_10006detail11EmptyKernelIvEEvv:
[----:B------:R-:W-:Y:S01]  /*0000*/  LDC R1, c[0x0][0x37c] ;  /* 0x0000df00ff017b82 */ /* 0x000fe20000000800 */
[----:B------:R-:W-:Y:S05]  /*0010*/  EXIT ;  /* 0x000000000000794d */ /* 0x000fea0003800000 */
.L_x_6:
        /* <DEDUP_REMOVED lines=14> */
.L_x_141:


//--------------------- .text._Z27scatter_kernel_TMA_pipelineILh2EEvPKh4descPKiiPhS2_ --------------------------
	.section	.text._Z27scatter_kernel_TMA_pipelineILh2EEvPKh4descPKiiPhS2_,"ax",@progbits
	.align	128
        .global         _Z27scatter_kernel_TMA_pipelineILh2EEvPKh4descPKiiPhS2_
        .type           _Z27scatter_kernel_TMA_pipelineILh2EEvPKh4descPKiiPhS2_,@function
        .size           _Z27scatter_kernel_TMA_pipelineILh2EEvPKh4descPKiiPhS2_,(.L_x_138 - _Z27scatter_kernel_TMA_pipelineILh2EEvPKh4descPKiiPhS2_)
        .other          _Z27scatter_kernel_TMA_pipelineILh2EEvPKh4descPKiiPhS2_,@"STO_CUDA_ENTRY STV_DEFAULT"
_Z27scatter_kernel_TMA_pipelineILh2EEvPKh4descPKiiPhS2_:
.text._Z27scatter_kernel_TMA_pipelineILh2EEvPKh4descPKiiPhS2_:
[----:B------:R-:W0:Y:S01]  /*0000*/  LDC R1, c[0x0][0x37c] ;  /* 0x0000df00ff017b82 */ /* 0x000e220000000800 */
[----:B------:R-:W1:Y:S07]  /*0010*/  S2R R7, SR_TID.Y ;  /* 0x0000000000077919 */ /* 0x000e6e0000002200 */
[----:B------:R-:W2:Y:S01]  /*0020*/  LDC R3, c[0x0][0x360] ;  /* 0x0000d800ff037b82 */ /* 0x000ea20000000800 */
[----:B0-----:R-:W-:Y:S01]  /*0030*/  VIADD R1, R1, 0xfffffff8 ;  /* 0xfffffff801017836 */ /* 0x001fe20000000000 */
[----:B------:R-:W0:Y:S01]  /*0040*/  LDCU.64 UR10, c[0x0][0x358] ;  /* 0x00006b00ff0a77ac */ /* 0x000e220008000a00 */
[----:B------:R-:W1:Y:S01]  /*0050*/  S2R R0, SR_TID.Z ;  /* 0x0000000000007919 */ /* 0x000e620000002300 */
[----:B------:R-:W-:Y:S01]  /*0060*/  BSSY.RECONVERGENT B0, `(.L_x_7) ;  /* 0x000001f000007945 */ /* 0x000fe20003800200 */
[----:B------:R-:W3:Y:S03]  /*0070*/  S2R R5, SR_TID.X ;  /* 0x0000000000057919 */ /* 0x000ee60000002100 */
[----:B------:R-:W1:Y:S08]  /*0080*/  LDC R2, c[0x0][0x364] ;  /* 0x0000d900ff027b82 */ /* 0x000e700000000800 */
[----:B------:R-:W4:Y:S01]  /*0090*/  LDC R4, c[0x0][0x368] ;  /* 0x0000da00ff047b82 */ /* 0x000f220000000800 */
[----:B-1----:R-:W-:-:S04]  /*00a0*/  IMAD R0, R2, R0, R7 ;  /* 0x0000000002007224 */ /* 0x002fc800078e0207 */
[----:B--2---:R-:W-:Y:S02]  /*00b0*/  IMAD R0, R0, R3, RZ ;  /* 0x0000000300007224 */ /* 0x004fe400078e02ff */
[----:B------:R-:W-:Y:S02]  /*00c0*/  IMAD R3, R3, R2, RZ ;  /* 0x0000000203037224 */ /* 0x000fe400078e02ff */
[----:B------:R-:W-:Y:S01]  /*00d0*/  IMAD.MOV.U32 R2, RZ, RZ, RZ ;  /* 0x000000ffff027224 */ /* 0x000fe200078e00ff */
[----:B---3--:R-:W-:Y:S01]  /*00e0*/  LOP3.LUT P0, RZ, R0, R5, RZ, 0xfc, !PT ;  /* 0x0000000500ff7212 */ /* 0x008fe2000780fcff */
[----:B----4-:R-:W-:-:S05]  /*00f0*/  IMAD R3, R3, R4, RZ ;  /* 0x0000000403037224 */ /* 0x010fca00078e02ff */
[----:B------:R1:W-:Y:S07]  /*0100*/  STL.64 [R1], R2 ;  /* 0x0000000201007387 */ /* 0x0003ee0000100a00 */
[----:B0-----:R-:W-:Y:S05]  /*0110*/  @P0 BRA `(.L_x_8) ;  /* 0x00000000004c0947 */ /* 0x001fea0003800000 */
[----:B------:R-:W0:Y:S01]  /*0120*/  S2UR UR8, SR_CgaCtaId ;  /* 0x00000000000879c3 */ /* 0x000e220000008800 */
[----:B------:R-:W-:Y:S01]  /*0130*/  R2UR UR6, R3 ;  /* 0x00000000030672ca */ /* 0x000fe200000e0000 */
[----:B------:R-:W-:-:S06]  /*0140*/  UMOV UR4, 0x400 ;  /* 0x0000040000047882 */ /* 0x000fcc0000000000 */
[----:B------:R-:W2:Y:S06]  /*0150*/  S2UR UR9, SR_SWINHI ;  /* 0x00000000000979c3 */ /* 0x000eac0000002f00 */
[----:B------:R-:W-:-:S04]  /*0160*/  UIADD3 UR6, UPT, UPT, -UR6, 0x100000, URZ ;  /* 0x0010000006067890 */ /* 0x000fc8000fffe1ff */
[----:B------:R-:W-:Y:S02]  /*0170*/  USHF.L.U32 UR7, UR6, 0xb, URZ ;  /* 0x0000000b06077899 */ /* 0x000fe400080006ff */
[----:B------:R-:W-:Y:S02]  /*0180*/  USHF.L.U32 UR6, UR6, 0x1, URZ ;  /* 0x0000000106067899 */ /* 0x000fe400080006ff */
[----:B0-----:R-:W-:-:S07]  /*0190*/  ULEA UR8, UR8, UR4, 0x18 ;  /* 0x0000000408087291 */ /* 0x001fce000f8ec0ff */
[----:B------:R-:W-:Y:S01]  /*01a0*/  UMOV UR4, UR8 ;  /* 0x0000000800047c82 */ /* 0x000fe20008000000 */
[----:B--2---:R-:W-:Y:S01]  /*01b0*/  UMOV UR5, UR9 ;  /* 0x0000000900057c82 */ /* 0x004fe20008000000 */
[----:B------:R-:W-:Y:S02]  /*01c0*/  IMAD.U32 R4, RZ, RZ, UR4 ;  /* 0x00000004ff047e24 */ /* 0x000fe4000f8e00ff */
[----:B------:R-:W-:Y:S01]  /*01d0*/  IMAD.U32 R5, RZ, RZ, UR5 ;  /* 0x00000005ff057e24 */ /* 0x000fe2000f8e00ff */
[----:B------:R-:W0:Y:S02]  /*01e0*/  FENCE.VIEW.ASYNC.S ;  /* 0x00000000000073c6 */ /* 0x000e240000000000 */
[----:B0-----:R0:W2:Y:S01]  /*01f0*/  SYNCS.EXCH.64 URZ, [UR8+0x8], UR6 ;  /* 0x0000080608ff75b2 */ /* 0x0010a20008000100 */
[----:B------:R0:W2:Y:S01]  /*0200*/  SYNCS.EXCH.64 URZ, [UR8], UR6 ;  /* 0x0000000608ff75b2 */ /* 0x0000a20008000100 */
[----:B------:R0:W2:Y:S01]  /*0210*/  SYNCS.EXCH.64 URZ, [UR8+0x18], UR6 ;  /* 0x0000180608ff75b2 */ /* 0x0000a20008000100 */
[----:B------:R0:W2:Y:S02]  /*0220*/  SYNCS.EXCH.64 URZ, [UR8+0x10], UR6 ;  /* 0x0000100608ff75b2 */ /* 0x0000a40008000100 */
[----:B--2---:R0:W-:Y:S01]  /*0230*/  ST.E.STRONG.SM desc[UR10][R4.64+0x20], R3 ;  /* 0x0000200304007985 */ /* 0x0041e2000c10b90a */
[----:B------:R-:W-:Y:S01]  /*0240*/  NOP ;  /* 0x0000000000007918 */ /* 0x000fe20000000000 */
.L_x_8:
[----:B0-----:R-:W-:Y:S05]  /*0250*/  BSYNC.RECONVERGENT B0 ;  /* 0x0000000000007941 */ /* 0x001fea0003800200 */
.L_x_7:
[----:B------:R-:W0:Y:S01]  /*0260*/  LDCU UR4, c[0x0][0x370] ;  /* 0x00006e00ff0477ac */ /* 0x000e220008000800 */
[----:B------:R-:W-:Y:S06]  /*0270*/  BAR.SYNC.DEFER_BLOCKING 0x0 ;  /* 0x0000000000007b1d */ /* 0x000fec0000010000 */
[----:B------:R-:W2:Y:S02]  /*0280*/  LDCU UR5, c[0x0][0x374] ;  /* 0x00006e80ff0577ac */ /* 0x000ea40008000800 */
[----:B------:R-:W2:Y:S01]  /*0290*/  LDC R6, c[0x0][0x378] ;  /* 0x0000de00ff067b82 */ /* 0x000ea20000000800 */
[----:B------:R-:W3:Y:S01]  /*02a0*/  LDCU UR6, c[0x0][0x3a0] ;  /* 0x00007400ff0677ac */ /* 0x000ee20008000800 */
[----:B--2---:R-:W-:Y:S01]  /*02b0*/  IMAD R6, R6, UR5, RZ ;  /* 0x0000000506067c24 */ /* 0x004fe2000f8e02ff */
[----:B---3--:R-:W-:-:S03]  /*02c0*/  USHF.R.S32.HI UR5, URZ, 0x1f, UR6 ;  /* 0x0000001fff057899 */ /* 0x008fc60008011406 */
[----:B0-----:R-:W-:-:S05]  /*02d0*/  IMAD.WIDE.U32 R6, R6, UR4, RZ ;  /* 0x0000000406067c25 */ /* 0x001fca000f8e00ff */
[----:B------:R-:W-:-:S04]  /*02e0*/  LOP3.LUT R0, R7, UR5, RZ, 0xfc, !PT ;  /* 0x0000000507007c12 */ /* 0x000fc8000f8efcff */
[----:B------:R-:W-:-:S13]  /*02f0*/  ISETP.NE.U32.AND P0, PT, R0, RZ, PT ;  /* 0x000000ff0000720c */ /* 0x000fda0003f05070 */
[----:B------:R-:W-:Y:S05]  /*0300*/  @P0 BRA `(.L_x_9) ;  /* 0x00000000005c0947 */ /* 0x000fea0003800000 */
[----:B------:R-:W0:Y:S01]  /*0310*/  I2F.U32.RP R0, R6 ;  /* 0x0000000600007306 */ /* 0x000e220000209000 */
[----:B------:R-:W-:Y:S01]  /*0320*/  IMAD.MOV R7, RZ, RZ, -R6 ;  /* 0x000000ffff077224 */ /* 0x000fe200078e0a06 */
[----:B------:R-:W-:Y:S01]  /*0330*/  ISETP.NE.U32.AND P2, PT, R6, RZ, PT ;  /* 0x000000ff0600720c */ /* 0x000fe20003f45070 */
[----:B------:R-:W-:-:S05]  /*0340*/  IMAD.MOV.U32 R9, RZ, RZ, RZ ;  /* 0x000000ffff097224 */ /* 0x000fca00078e00ff */
[----:B0-----:R-:W0:Y:S02]  /*0350*/  MUFU.RCP R0, R0 ;  /* 0x0000000000007308 */ /* 0x001e240000001000 */
[----:B0-----:R-:W-:-:S06]  /*0360*/  VIADD R4, R0, 0xffffffe ;  /* 0x0ffffffe00047836 */ /* 0x001fcc0000000000 */
[----:B------:R0:W2:Y:S02]  /*0370*/  F2I.FTZ.U32.TRUNC.NTZ R5, R4 ;  /* 0x0000000400057305 */ /* 0x0000a4000021f000 */
[----:B0-----:R-:W-:Y:S02]  /*0380*/  IMAD.MOV.U32 R4, RZ, RZ, RZ ;  /* 0x000000ffff047224 */ /* 0x001fe400078e00ff */
[----:B--2---:R-:W-:-:S04]  /*0390*/  IMAD R7, R7, R5, RZ ;  /* 0x0000000507077224 */ /* 0x004fc800078e02ff */
[----:B------:R-:W-:-:S06]  /*03a0*/  IMAD.HI.U32 R5, R5, R7, R4 ;  /* 0x0000000705057227 */ /* 0x000fcc00078e0004 */
[----:B------:R-:W-:-:S04]  /*03b0*/  IMAD.HI.U32 R5, R5, UR6, RZ ;  /* 0x0000000605057c27 */ /* 0x000fc8000f8e00ff */
[----:B------:R-:W-:-:S04]  /*03c0*/  IMAD.MOV R7, RZ, RZ, -R5 ;  /* 0x000000ffff077224 */ /* 0x000fc800078e0a05 */
[----:B------:R-:W-:-:S05]  /*03d0*/  IMAD R7, R6, R7, UR6 ;  /* 0x0000000606077e24 */ /* 0x000fca000f8e0207 */
[----:B------:R-:W-:-:S13]  /*03e0*/  ISETP.GE.U32.AND P0, PT, R7, R6, PT ;  /* 0x000000060700720c */ /* 0x000fda0003f06070 */
[----:B------:R-:W-:Y:S02]  /*03f0*/  @P0 IMAD.IADD R7, R7, 0x1, -R6 ;  /* 0x0000000107070824 */ /* 0x000fe400078e0a06 */
[----:B------:R-:W-:-:S03]  /*0400*/  @P0 VIADD R5, R5, 0x1 ;  /* 0x0000000105050836 */ /* 0x000fc60000000000 */
[----:B------:R-:W-:-:S13]  /*0410*/  ISETP.GE.U32.AND P1, PT, R7, R6, PT ;  /* 0x000000060700720c */ /* 0x000fda0003f26070 */
[----:B------:R-:W-:Y:S01]  /*0420*/  @P1 VIADD R5, R5, 0x1 ;  /* 0x0000000105051836 */ /* 0x000fe20000000000 */
[----:B------:R-:W-:-:S05]  /*0430*/  @!P2 LOP3.LUT R5, RZ, R6, RZ, 0x33, !PT ;  /* 0x00000006ff05a212 */ /* 0x000fca00078e33ff */
[--C-:B------:R-:W-:Y:S02]  /*0440*/  IMAD.MOV R7, RZ, RZ, -R5.reuse ;  /* 0x000000ffff077224 */ /* 0x100fe400078e0a05 */
[----:B-1----:R-:W-:Y:S02]  /*0450*/  IMAD.MOV.U32 R2, RZ, RZ, R5 ;  /* 0x000000ffff027224 */ /* 0x002fe400078e0005 */
[----:B------:R-:W-:Y:S01]  /*0460*/  IMAD R8, R6, R7, UR6 ;  /* 0x0000000606087e24 */ /* 0x000fe2000f8e0207 */
[----:B------:R-:W-:Y:S06]  /*0470*/  BRA `(.L_x_10) ;  /* 0x0000000000407947 */ /* 0x000fec0003800000 */
.L_x_9:
[----:B------:R-:W0:Y:S01]  /*0480*/  LDCU UR4, c[0x0][0x3a0] ;  /* 0x00007400ff0477ac */ /* 0x000e220008000800 */
[----:B------:R-:W-:Y:S01]  /*0490*/  MOV R105, UR5 ;  /* 0x0000000500697c02 */ /* 0x000fe20008000f00 */
[----:B------:R-:W-:Y:S01]  /*04a0*/  IMAD.MOV.U32 R4, RZ, RZ, R6 ;  /* 0x000000ffff047224 */ /* 0x000fe200078e0006 */
[----:B------:R-:W-:Y:S01]  /*04b0*/  MOV R68, 0x4f0 ;  /* 0x000004f000447802 */ /* 0x000fe20000000f00 */
[----:B------:R-:W-:Y:S02]  /*04c0*/  IMAD.MOV.U32 R67, RZ, RZ, R7 ;  /* 0x000000ffff437224 */ /* 0x000fe400078e0007 */
[----:B0-----:R-:W-:-:S07]  /*04d0*/  IMAD.U32 R71, RZ, RZ, UR4 ;  /* 0x00000004ff477e24 */ /* 0x001fce000f8e00ff */
[----:B-1----:R-:W-:Y:S05]  /*04e0*/  CALL.REL.NOINC `($__internal_0_$__cuda_sm20_div_u64) ;  /* 0x0000009800f47944 */ /* 0x002fea0003c00000 */
[----:B------:R-:W0:Y:S01]  /*04f0*/  LDCU UR4, c[0x0][0x3a0] ;  /* 0x00007400ff0477ac */ /* 0x000e220008000800 */
[----:B------:R-:W-:Y:S01]  /*0500*/  IADD3 R11, P0, PT, RZ, -R64, RZ ;  /* 0x80000040ff0b7210 */ /* 0x000fe20007f1e0ff */
[----:B------:R-:W-:-:S04]  /*0510*/  IMAD.MOV.U32 R2, RZ, RZ, R64 ;  /* 0x000000ffff027224 */ /* 0x000fc800078e0040 */
[----:B------:R-:W-:-:S04]  /*0520*/  IMAD.X R9, RZ, RZ, ~R65, P0 ;  /* 0x000000ffff097224 */ /* 0x000fc800000e0e41 */
[----:B------:R-:W-:-:S04]  /*0530*/  IMAD R9, R9, R6, RZ ;  /* 0x0000000609097224 */ /* 0x000fc800078e02ff */
[-C--:B------:R-:W-:Y:S02]  /*0540*/  IMAD R9, R7, R11.reuse, R9 ;  /* 0x0000000b07097224 */ /* 0x080fe400078e0209 */
[----:B0-----:R-:W-:-:S04]  /*0550*/  IMAD.WIDE.U32 R4, R6, R11, UR4 ;  /* 0x0000000406047e25 */ /* 0x001fc8000f8e000b */
[----:B------:R-:W-:Y:S02]  /*0560*/  IMAD.MOV.U32 R8, RZ, RZ, R4 ;  /* 0x000000ffff087224 */ /* 0x000fe400078e0004 */
[----:B------:R-:W-:-:S07]  /*0570*/  IMAD.IADD R9, R5, 0x1, R9 ;  /* 0x0000000105097824 */ /* 0x000fce00078e0209 */
.L_x_10:
[----:B------:R-:W0:Y:S01]  /*0580*/  I2F.U32.RP R6, R3 ;  /* 0x0000000300067306 */ /* 0x000e220000209000 */
[----:B------:R-:W1:Y:S01]  /*0590*/  LDC R0, c[0x0][0x3b4] ;  /* 0x0000ed00ff007b82 */ /* 0x000e620000000800 */
[----:B------:R-:W-:Y:S01]  /*05a0*/  IMAD.MOV R7, RZ, RZ, -R3 ;  /* 0x000000ffff077224 */ /* 0x000fe200078e0a03 */
[----:B------:R-:W-:Y:S01]  /*05b0*/  ISETP.NE.U32.AND P1, PT, R3, RZ, PT ;  /* 0x000000ff0300720c */ /* 0x000fe20003f25070 */
[----:B------:R-:W-:Y:S01]  /*05c0*/  IMAD.MOV.U32 R4, RZ, RZ, RZ ;  /* 0x000000ffff047224 */ /* 0x000fe200078e00ff */
[----:B------:R-:W-:Y:S04]  /*05d0*/  BSSY B2, `(.L_x_11) ;  /* 0x0000992000027945 */ /* 0x000fe80003800000 */
[----:B------:R-:W2:Y:S01]  /*05e0*/  S2UR UR4, SR_CTAID.X ;  /* 0x00000000000479c3 */ /* 0x000ea20000002500 */
[----:B0-----:R-:W0:Y:S02]  /*05f0*/  MUFU.RCP R6, R6 ;  /* 0x0000000600067308 */ /* 0x001e240000001000 */
[----:B0-----:R-:W-:Y:S01]  /*0600*/  VIADD R5, R6, 0xffffffe ;  /* 0x0ffffffe06057836 */ /* 0x001fe20000000000 */
[----:B--2---:R-:W-:-:S04]  /*0610*/  ISETP.GT.U32.AND P0, PT, R8, UR4, PT ;  /* 0x0000000408007c0c */ /* 0x004fc8000bf04070 */
[----:B------:R-:W-:Y:S01]  /*0620*/  ISETP.GT.U32.AND.EX P0, PT, R9, RZ, PT, P0 ;  /* 0x000000ff0900720c */ /* 0x000fe20003f04100 */
[----:B------:R-:W0:Y:S02]  /*0630*/  F2I.FTZ.U32.TRUNC.NTZ R5, R5 ;  /* 0x0000000500057305 */ /* 0x000e24000021f000 */
[----:B0-----:R-:W-:-:S04]  /*0640*/  IMAD R7, R7, R5, RZ ;  /* 0x0000000507077224 */ /* 0x001fc800078e02ff */
[----:B------:R-:W-:Y:S01]  /*0650*/  IMAD.HI.U32 R7, R5, R7, R4 ;  /* 0x0000000705077227 */ /* 0x000fe200078e0004 */
[----:B-1----:R-:W-:Y:S02]  /*0660*/  IADD3 R4, PT, PT, R3, -0x1, R0 ;  /* 0xffffffff03047810 */ /* 0x002fe40007ffe000 */
[----:B------:R-:W-:-:S03]  /*0670*/  SEL R5, RZ, 0x1, !P0 ;  /* 0x00000001ff057807 */ /* 0x000fc60004000000 */
[----:B------:R-:W-:Y:S01]  /*0680*/  IMAD.HI.U32 R0, R7, R4, RZ ;  /* 0x0000000407007227 */ /* 0x000fe200078e00ff */
[----:B------:R-:W-:-:S03]  /*0690*/  IADD3 R5, PT, PT, R2, R5, RZ ;  /* 0x0000000502057210 */ /* 0x000fc60007ffe0ff */
[----:B------:R-:W-:-:S04]  /*06a0*/  IMAD.MOV R6, RZ, RZ, -R0 ;  /* 0x000000ffff067224 */ /* 0x000fc800078e0a00 */
[----:B------:R-:W-:-:S05]  /*06b0*/  IMAD R4, R3, R6, R4 ;  /* 0x0000000603047224 */ /* 0x000fca00078e0204 */
[----:B------:R-:W-:-:S13]  /*06c0*/  ISETP.GE.U32.AND P3, PT, R4, R3, PT ;  /* 0x000000030400720c */ /* 0x000fda0003f66070 */
[----:B------:R-:W-:Y:S02]  /*06d0*/  @P3 IMAD.IADD R4, R4, 0x1, -R3 ;  /* 0x0000000104043824 */ /* 0x000fe400078e0a03 */
[----:B------:R-:W-:-:S03]  /*06e0*/  @P3 VIADD R0, R0, 0x1 ;  /* 0x0000000100003836 */ /* 0x000fc60000000000 */
[----:B------:R-:W-:-:S13]  /*06f0*/  ISETP.GE.U32.AND P2, PT, R4, R3, PT ;  /* 0x000000030400720c */ /* 0x000fda0003f46070 */
[----:B------:R-:W-:Y:S01]  /*0700*/  @P2 VIADD R0, R0, 0x1 ;  /* 0x0000000100002836 */ /* 0x000fe20000000000 */
[----:B------:R-:W-:-:S05]  /*0710*/  @!P1 LOP3.LUT R0, RZ, R3, RZ, 0x33, !PT ;  /* 0x00000003ff009212 */ /* 0x000fca00078e33ff */
[----:B------:R-:W-:-:S05]  /*0720*/  IMAD R2, R5, R0, RZ ;  /* 0x0000000005027224 */ /* 0x000fca00078e02ff */
[----:B------:R-:W-:-:S13]  /*0730*/  ISETP.GE.AND P0, PT, R2, 0x1, PT ;  /* 0x000000010200780c */ /* 0x000fda0003f06270 */
[----:B------:R-:W-:Y:S05]  /*0740*/  @!P0 BRA `(.L_x_12) ;  /* 0x0000009400e88947 */ /* 0x000fea0003800000 */
[----:B------:R-:W0:Y:S01]  /*0750*/  S2R R3, SR_TID.Z ;  /* 0x0000000000037919 */ /* 0x000e220000002300 */
[----:B------:R-:W1:Y:S01]  /*0760*/  LDCU UR5, c[0x0][0x360] ;  /* 0x00006c00ff0577ac */ /* 0x000e620008000800 */
[----:B------:R-:W-:Y:S01]  /*0770*/  BSSY B1, `(.L_x_13) ;  /* 0x0000975000017945 */ /* 0x000fe20003800000 */
[----:B------:R-:W-:Y:S01]  /*0780*/  IMAD.MOV.U32 R98, RZ, RZ, 0x5 ;  /* 0x00000005ff627424 */ /* 0x000fe200078e00ff */
[----:B------:R-:W0:Y:S01]  /*0790*/  S2R R8, SR_TID.Y ;  /* 0x0000000000087919 */ /* 0x000e220000002200 */
[----:B------:R-:W1:Y:S01]  /*07a0*/  LDCU UR6, c[0x0][0x364] ;  /* 0x00006c80ff0677ac */ /* 0x000e620008000800 */
[----:B------:R-:W2:Y:S01]  /*07b0*/  LDC R4, c[0x0][0x368] ;  /* 0x0000da00ff047b82 */ /* 0x000ea20000000800 */
[----:B------:R-:W-:Y:S01]  /*07c0*/  PRMT R92, RZ, 0x7610, R92 ;  /* 0x00007610ff5c7816 */ /* 0x000fe2000000005c */
[----:B------:R-:W3:Y:S01]  /*07d0*/  S2R R6, SR_TID.X ;  /* 0x0000000000067919 */ /* 0x000ee20000002100 */
[----:B------:R-:W-:Y:S01]  /*07e0*/  IMAD.MOV.U32 R95, RZ, RZ, RZ ;  /* 0x000000ffff5f7224 */ /* 0x000fe200078e00ff */
[----:B------:R-:W-:Y:S01]  /*07f0*/  PRMT R96, RZ, 0x7610, R96 ;  /* 0x00007610ff607816 */ /* 0x000fe20000000060 */
[----:B------:R-:W-:Y:S01]  /*0800*/  IMAD.MOV.U32 R97, RZ, RZ, RZ ;  /* 0x000000ffff617224 */ /* 0x000fe200078e00ff */
[----:B-1----:R-:W-:-:S06]  /*0810*/  UIMAD UR4, UR5, UR6, URZ ;  /* 0x00000006050472a4 */ /* 0x002fcc000f8e02ff */
[----:B--2---:R-:W-:Y:S02]  /*0820*/  IMAD R4, R4, UR4, RZ ;  /* 0x0000000404047c24 */ /* 0x004fe4000f8e02ff */
[----:B0-----:R-:W-:-:S04]  /*0830*/  IMAD R3, R3, UR6, R8 ;  /* 0x0000000603037c24 */ /* 0x001fc8000f8e0208 */
[----:B---3--:R-:W-:-:S05]  /*0840*/  IMAD R3, R3, UR5, R6 ;  /* 0x0000000503037c24 */ /* 0x008fca000f8e0206 */
[----:B------:R-:W-:-:S04]  /*0850*/  IADD3 R5, P0, PT, R4, R3, RZ ;  /* 0x0000000304057210 */ /* 0x000fc80007f1e0ff */
[----:B------:R-:W-:Y:S01]  /*0860*/  IADD3 R7, P1, PT, R4, R5, RZ ;  /* 0x0000000504077210 */ /* 0x000fe20007f3e0ff */
[----:B------:R-:W-:-:S03]  /*0870*/  IMAD.X R6, RZ, RZ, RZ, P0 ;  /* 0x000000ffff067224 */ /* 0x000fc600000e06ff */
[----:B------:R-:W-:Y:S01]  /*0880*/  IADD3 R9, P0, PT, R4, R7, RZ ;  /* 0x0000000704097210 */ /* 0x000fe20007f1e0ff */
[----:B------:R-:W-:-:S03]  /*0890*/  IMAD.X R8, RZ, RZ, R6, P1 ;  /* 0x000000ffff087224 */ /* 0x000fc600008e0606 */
[----:B------:R-:W-:Y:S01]  /*08a0*/  IADD3 R11, P1, PT, R4, R9, RZ ;  /* 0x00000009040b7210 */ /* 0x000fe20007f3e0ff */
[----:B------:R-:W-:-:S03]  /*08b0*/  IMAD.X R10, RZ, RZ, R8, P0 ;  /* 0x000000ffff0a7224 */ /* 0x000fc600000e0608 */
[----:B------:R-:W-:Y:S01]  /*08c0*/  IADD3 R13, P2, P3, R4, R11, R4 ;  /* 0x0000000b040d7210 */ /* 0x000fe20007b5e004 */
[----:B------:R-:W-:-:S03]  /*08d0*/  IMAD.X R12, RZ, RZ, R10, P1 ;  /* 0x000000ffff0c7224 */ /* 0x000fc600008e060a */
[C-C-:B------:R-:W-:Y:S02]  /*08e0*/  IADD3 R13, P0, P1, R4.reuse, R13, R4.reuse ;  /* 0x0000000d040d7210 */ /* 0x140fe4000791e004 */
[----:B------:R-:W-:Y:S02]  /*08f0*/  IADD3.X R14, PT, PT, RZ, R12, RZ, P2, P3 ;  /* 0x0000000cff0e7210 */ /* 0x000fe400017e64ff */
[C-C-:B------:R-:W-:Y:S02]  /*0900*/  IADD3 R13, P2, P3, R4.reuse, R13, R4.reuse ;  /* 0x0000000d040d7210 */ /* 0x140fe40007b5e004 */
[----:B------:R-:W-:Y:S02]  /*0910*/  IADD3.X R14, PT, PT, RZ, R14, RZ, P0, P1 ;  /* 0x0000000eff0e7210 */ /* 0x000fe400007e24ff */
[----:B------:R-:W-:Y:S02]  /*0920*/  IADD3 R13, P0, P1, R4, R13, R4 ;  /* 0x0000000d040d7210 */ /* 0x000fe4000791e004 */
[----:B------:R-:W-:-:S02]  /*0930*/  IADD3.X R14, PT, PT, RZ, R14, RZ, P2, P3 ;  /* 0x0000000eff0e7210 */ /* 0x000fc400017e64ff */
[C---:B------:R-:W-:Y:S02]  /*0940*/  IADD3 R13, P2, PT, R4.reuse, R13, RZ ;  /* 0x0000000d040d7210 */ /* 0x040fe40007f5e0ff */
[----:B------:R-:W-:Y:S02]  /*0950*/  IADD3.X R14, PT, PT, RZ, R14, RZ, P0, P1 ;  /* 0x0000000eff0e7210 */ /* 0x000fe400007e24ff */
[----:B------:R-:W-:-:S03]  /*0960*/  IADD3 R15, P0, PT, R4, R13, RZ ;  /* 0x0000000d040f7210 */ /* 0x000fc60007f1e0ff */
[----:B------:R-:W-:Y:S01]  /*0970*/  IMAD.X R14, RZ, RZ, R14, P2 ;  /* 0x000000ffff0e7224 */ /* 0x000fe200010e060e */
        /* <DEDUP_REMOVED lines=18> */
[----:B------:R-:W-:-:S04]  /*0aa0*/  IADD3 R35, P0, PT, R4, R33, RZ ;  /* 0x0000002104237210 */ /* 0x000fc80007f1e0ff */
[----:B------:R-:W-:Y:S02]  /*0ab0*/  IADD3.X R34, PT, PT, RZ, R32, RZ, P1, !PT ;  /* 0x00000020ff227210 */ /* 0x000fe40000ffe4ff */
        /* <DEDUP_REMOVED lines=8> */
[----:B------:R-:W-:-:S03]  /*0b40*/  IADD3 R45, P2, P3, R4, R43, R4 ;  /* 0x0000002b042d7210 */ /* 0x000fc60007b5e004 */
[----:B------:R-:W-:Y:S01]  /*0b50*/  IMAD.X R44, RZ, RZ, R42, P0 ;  /* 0x000000ffff2c7224 */ /* 0x000fe200000e062a */
[----:B------:R-:W-:-:S04]  /*0b60*/  IADD3 R45, P0, P1, R4, R45, R4 ;  /* 0x0000002d042d7210 */ /* 0x000fc8000791e004 */
[----:B------:R-:W-:Y:S02]  /*0b70*/  IADD3.X R46, PT, PT, RZ, R44, RZ, P2, P3 ;  /* 0x0000002cff2e7210 */ /* 0x000fe400017e64ff */
[C-C-:B------:R-:W-:Y:S02]  /*0b80*/  IADD3 R45, P2, P3, R4.reuse, R45, R4.reuse ;  /* 0x0000002d042d7210 */ /* 0x140fe40007b5e004 */
[----:B------:R-:W-:Y:S02]  /*0b90*/  IADD3.X R46, PT, PT, RZ, R46, RZ, P0, P1 ;  /* 0x0000002eff2e7210 */ /* 0x000fe400007e24ff */
[C-C-:B------:R-:W-:Y:S02]  /*0ba0*/  IADD3 R45, P0, P1, R4.reuse, R45, R4.reuse ;  /* 0x0000002d042d7210 */ /* 0x140fe4000791e004 */
[----:B------:R-:W-:Y:S02]  /*0bb0*/  IADD3.X R46, PT, PT, RZ, R46, RZ, P2, P3 ;  /* 0x0000002eff2e7210 */ /* 0x000fe400017e64ff */
[----:B------:R-:W-:-:S02]  /*0bc0*/  IADD3 R45, P2, P3, R4, R45, R4 ;  /* 0x0000002d042d7210 */ /* 0x000fc40007b5e004 */
[----:B------:R-:W-:Y:S02]  /*0bd0*/  IADD3.X R46, PT, PT, RZ, R46, RZ, P0, P1 ;  /* 0x0000002eff2e7210 */ /* 0x000fe400007e24ff */
[C-C-:B------:R-:W-:Y:S02]  /*0be0*/  IADD3 R45, P0, P1, R4.reuse, R45, R4.reuse ;  /* 0x0000002d042d7210 */ /* 0x140fe4000791e004 */
[----:B------:R-:W-:Y:S02]  /*0bf0*/  IADD3.X R46, PT, PT, RZ, R46, RZ, P2, P3 ;  /* 0x0000002eff2e7210 */ /* 0x000fe400017e64ff */
[C-C-:B------:R-:W-:Y:S02]  /*0c00*/  IADD3 R45, P2, P3, R4.reuse, R45, R4.reuse ;  /* 0x0000002d042d7210 */ /* 0x140fe40007b5e004 */
[----:B------:R-:W-:Y:S02]  /*0c10*/  IADD3.X R46, PT, PT, RZ, R46, RZ, P0, P1 ;  /* 0x0000002eff2e7210 */ /* 0x000fe400007e24ff */
[----:B------:R-:W-:-:S02]  /*0c20*/  IADD3 R45, P0, P1, R4, R45, R4 ;  /* 0x0000002d042d7210 */ /* 0x000fc4000791e004 */
[----:B------:R-:W-:Y:S02]  /*0c30*/  IADD3.X R46, PT, PT, RZ, R46, RZ, P2, P3 ;  /* 0x0000002eff2e7210 */ /* 0x000fe400017e64ff */
        /* <DEDUP_REMOVED lines=35> */
[----:B------:R-:W-:-:S04]  /*0e70*/  IMAD.X R94, RZ, RZ, R90, P1 ;  /* 0x000000ffff5e7224 */ /* 0x000fc800008e065a */
[----:B------:R-:W-:-:S07]  /*0e80*/  IMAD.X R99, RZ, RZ, R94, P0 ;  /* 0x000000ffff637224 */ /* 0x000fce00000e065e */
.L_x_46:
[----:B------:R-:W-:Y:S05]  /*0e90*/  YIELD ;  /* 0x0000000000007946 */ /* 0x000fea0003800000 */
[----:B------:R-:W0:Y:S01]  /*0ea0*/  LDCU UR4, c[0x0][0x374] ;  /* 0x00006e80ff0477ac */ /* 0x000e220008000800 */
[----:B------:R-:W1:Y:S01]  /*0eb0*/  S2R R100, SR_CTAID.X ;  /* 0x0000000000647919 */ /* 0x000e620000002500 */
[----:B------:R-:W-:Y:S01]  /*0ec0*/  VIADDMNMX R102, R95, 0x2, R2, PT ;  /* 0x000000025f667846 */ /* 0x000fe20003800102 */
[----:B------:R-:W-:Y:S01]  /*0ed0*/  BSSY B0, `(.L_x_14) ;  /* 0x0000486000007945 */ /* 0x000fe20003800000 */
[----:B------:R-:W0:Y:S01]  /*0ee0*/  LDCU UR5, c[0x0][0x378] ;  /* 0x00006f00ff0577ac */ /* 0x000e220008000800 */
[----:B------:R-:W2:Y:S01]  /*0ef0*/  LDC R58, c[0x0][0x370] ;  /* 0x0000dc00ff3a7b82 */ /* 0x000ea20000000800 */
[----:B------:R-:W-:Y:S01]  /*0f00*/  ISETP.GT.AND P0, PT, R102, R97, PT ;  /* 0x000000616600720c */ /* 0x000fe20003f04270 */
[----:B0-----:R-:W-:-:S06]  /*0f10*/  UIMAD UR4, UR4, UR5, URZ ;  /* 0x00000005040472a4 */ /* 0x001fcc000f8e02ff */
[----:B--2---:R-:W-:-:S06]  /*0f20*/  IMAD.WIDE.U32 R58, R58, UR4, RZ ;  /* 0x000000043a3a7c25 */ /* 0x004fcc000f8e00ff */
[----:B-1---5:R-:W-:Y:S05]  /*0f30*/  @!P0 BRA `(.L_x_15) ;  /* 0x0000004400fc8947 */ /* 0x022fea0003800000 */
.L_x_31:
[-C--:B------:R-:W-:Y:S01]  /*0f40*/  IABS R63, R0.reuse ;  /* 0x00000000003f7213 */ /* 0x080fe20000000000 */
[----:B------:R-:W-:Y:S05]  /*0f50*/  YIELD ;  /* 0x0000000000007946 */ /* 0x000fea0003800000 */
[----:B------:R-:W0:Y:S01]  /*0f60*/  I2F.RP R62, R63 ;  /* 0x0000003f003e7306 */ /* 0x000e220000209400 */
[----:B------:R-:W-:Y:S01]  /*0f70*/  IABS R66, R97 ;  /* 0x0000006100427213 */ /* 0x000fe20000000000 */
[----:B-1----:R-:W1:Y:S01]  /*0f80*/  LDCU.64 UR6, c[0x0][0x390] ;  /* 0x00007200ff0677ac */ /* 0x002e620008000a00 */
[----:B--234-:R-:W-:Y:S01]  /*0f90*/  IABS R67, R0 ;  /* 0x0000000000437213 */ /* 0x01cfe20000000000 */
[----:B------:R-:W-:Y:S01]  /*0fa0*/  IMAD.MOV.U32 R101, RZ, RZ, RZ ;  /* 0x000000ffff657224 */ /* 0x000fe200078e00ff */
[----:B------:R-:W-:Y:S01]  /*0fb0*/  LOP3.LUT R103, R92, 0xff, RZ, 0xc0, !PT ;  /* 0x000000ff5c677812 */ /* 0x000fe200078ec0ff */
[----:B------:R-:W2:Y:S02]  /*0fc0*/  LDCU UR8, c[0x0][0x3b4] ;  /* 0x00007680ff0877ac */ /* 0x000ea40008000800 */
[----:B0-----:R-:W0:Y:S01]  /*0fd0*/  MUFU.RCP R62, R62 ;  /* 0x0000003e003e7308 */ /* 0x001e220000001000 */
[----:B-1----:R-:W-:-:S02]  /*0fe0*/  USHF.R.S32.HI UR5, URZ, 0x1f, UR7 ;  /* 0x0000001fff057899 */ /* 0x002fc40008011407 */
[----:B------:R-:W-:Y:S01]  /*0ff0*/  USHF.R.S32.HI UR4, URZ, 0x1f, UR6 ;  /* 0x0000001fff047899 */ /* 0x000fe20008011406 */
[----:B0-----:R-:W-:Y:S02]  /*1000*/  VIADD R60, R62, 0xffffffe ;  /* 0x0ffffffe3e3c7836 */ /* 0x001fe40000000000 */
[----:B------:R-:W-:Y:S02]  /*1010*/  IMAD.MOV R62, RZ, RZ, -R67 ;  /* 0x000000ffff3e7224 */ /* 0x000fe400078e0a43 */
[----:B------:R0:W1:Y:S02]  /*1020*/  F2I.FTZ.U32.TRUNC.NTZ R61, R60 ;  /* 0x0000003c003d7305 */ /* 0x000064000021f000 */
[----:B0-----:R-:W-:Y:S02]  /*1030*/  HFMA2 R60, -RZ, RZ, 0, 0 ;  /* 0x00000000ff3c7431 */ /* 0x001fe400000001ff */
[----:B-1----:R-:W-:-:S04]  /*1040*/  IMAD.MOV R64, RZ, RZ, -R61 ;  /* 0x000000ffff407224 */ /* 0x002fc800078e0a3d */
[----:B------:R-:W-:Y:S02]  /*1050*/  IMAD R65, R64, R63, RZ ;  /* 0x0000003f40417224 */ /* 0x000fe400078e02ff */
[----:B------:R-:W-:Y:S02]  /*1060*/  IMAD.MOV.U32 R64, RZ, RZ, R66 ;  /* 0x000000ffff407224 */ /* 0x000fe400078e0042 */
[----:B------:R-:W-:-:S06]  /*1070*/  IMAD.HI.U32 R61, R61, R65, R60 ;  /* 0x000000413d3d7227 */ /* 0x000fcc00078e003c */
[----:B------:R-:W-:-:S04]  /*1080*/  IMAD.HI.U32 R61, R61, R64, RZ ;  /* 0x000000403d3d7227 */ /* 0x000fc800078e00ff */
[----:B------:R-:W-:-:S05]  /*1090*/  IMAD R60, R61, R62, R64 ;  /* 0x0000003e3d3c7224 */ /* 0x000fca00078e0240 */
[----:B------:R-:W-:-:S13]  /*10a0*/  ISETP.GT.U32.AND P1, PT, R63, R60, PT ;  /* 0x0000003c3f00720c */ /* 0x000fda0003f24070 */
[----:B------:R-:W-:Y:S02]  /*10b0*/  @!P1 IMAD.IADD R60, R60, 0x1, -R63 ;  /* 0x000000013c3c9824 */ /* 0x000fe400078e0a3f */
[----:B------:R-:W-:-:S03]  /*10c0*/  @!P1 VIADD R61, R61, 0x1 ;  /* 0x000000013d3d9836 */ /* 0x000fc60000000000 */
[----:B------:R-:W-:Y:S02]  /*10d0*/  ISETP.GE.U32.AND P0, PT, R60, R63, PT ;  /* 0x0000003f3c00720c */ /* 0x000fe40003f06070 */
[----:B------:R-:W-:-:S04]  /*10e0*/  LOP3.LUT R60, R97, R0, RZ, 0x3c, !PT ;  /* 0x00000000613c7212 */ /* 0x000fc800078e3cff */
[----:B------:R-:W-:-:S07]  /*10f0*/  ISETP.GE.AND P1, PT, R60, RZ, PT ;  /* 0x000000ff3c00720c */ /* 0x000fce0003f26270 */
[----:B------:R-:W-:Y:S01]  /*1100*/  @P0 VIADD R61, R61, 0x1 ;  /* 0x000000013d3d0836 */ /* 0x000fe20000000000 */
[----:B------:R-:W-:-:S05]  /*1110*/  ISETP.NE.AND P0, PT, R0, RZ, PT ;  /* 0x000000ff0000720c */ /* 0x000fca0003f05270 */
[----:B------:R-:W-:-:S08]  /*1120*/  @!P1 IMAD.MOV R61, RZ, RZ, -R61 ;  /* 0x000000ffff3d9224 */ /* 0x000fd000078e0a3d */
[----:B------:R-:W-:-:S04]  /*1130*/  @!P0 LOP3.LUT R61, RZ, R0, RZ, 0x33, !PT ;  /* 0x00000000ff3d8212 */ /* 0x000fc800078e33ff */
[--C-:B------:R-:W-:Y:S01]  /*1140*/  SHF.R.S32.HI R67, RZ, 0x1f, R61.reuse ;  /* 0x0000001fff437819 */ /* 0x100fe2000001143d */
[----:B------:R-:W-:Y:S02]  /*1150*/  IMAD.MOV R65, RZ, RZ, -R61 ;  /* 0x000000ffff417224 */ /* 0x000fe400078e0a3d */
[----:B------:R-:W-:Y:S02]  /*1160*/  IMAD R60, R59, R61, RZ ;  /* 0x0000003d3b3c7224 */ /* 0x000fe400078e02ff */
[----:B------:R-:W-:Y:S02]  /*1170*/  IMAD R65, R0, R65, R97 ;  /* 0x0000004100417224 */ /* 0x000fe400078e0261 */
[----:B------:R-:W-:-:S04]  /*1180*/  IMAD.WIDE.U32 R62, R58, R61, R100 ;  /* 0x0000003d3a3e7225 */ /* 0x000fc800078e0064 */
[----:B------:R-:W-:Y:S02]  /*1190*/  IMAD R61, R58, R67, R60 ;  /* 0x000000433a3d7224 */ /* 0x000fe400078e023c */
[----:B------:R-:W-:Y:S02]  /*11a0*/  IMAD R65, R4, R65, RZ ;  /* 0x0000004104417224 */ /* 0x000fe400078e02ff */
[----:B------:R-:W-:-:S03]  /*11b0*/  IMAD.IADD R61, R63, 0x1, R61 ;  /* 0x000000013f3d7824 */ /* 0x000fc600078e023d */
[----:B------:R-:W-:Y:S01]  /*11c0*/  IADD3 R60, P0, PT, R65, UR7, RZ ;  /* 0x00000007413c7c10 */ /* 0x000fe2000ff1e0ff */
[----:B------:R-:W-:Y:S01]  /*11d0*/  IMAD R63, R61, UR6, RZ ;  /* 0x000000063d3f7c24 */ /* 0x000fe2000f8e02ff */
[C---:B--2---:R-:W-:Y:S02]  /*11e0*/  IADD3 R69, PT, PT, -R65.reuse, UR8, RZ ;  /* 0x0000000841457c10 */ /* 0x044fe4000fffe1ff */
[----:B------:R-:W-:Y:S01]  /*11f0*/  LEA.HI.X.SX32 R61, R65, UR5, 0x1, P0 ;  /* 0x00000005413d7c11 */ /* 0x000fe200080f0eff */
[C---:B------:R-:W-:Y:S02]  /*1200*/  IMAD R63, R62.reuse, UR4, R63 ;  /* 0x000000043e3f7c24 */ /* 0x040fe4000f8e023f */
[----:B------:R-:W-:-:S04]  /*1210*/  IMAD.WIDE.U32 R60, R62, UR6, R60 ;  /* 0x000000063e3c7c25 */ /* 0x000fc8000f8e003c */
[----:B------:R-:W-:Y:S01]  /*1220*/  IMAD.IADD R101, R61, 0x1, R63 ;  /* 0x000000013d657824 */ /* 0x000fe200078e023f */
[----:B------:R-:W-:Y:S01]  /*1230*/  CS2R R64, SR_GLOBALTIMERLO ;  /* 0x0000000000407805 */ /* 0x000fe20000015200 */
[----:B------:R-:W0:Y:S01]  /*1240*/  S2UR UR5, SR_CgaCtaId ;  /* 0x00000000000579c3 */ /* 0x000e220000008800 */
[----:B------:R-:W-:Y:S01]  /*1250*/  UMOV UR4, 0x400 ;  /* 0x0000040000047882 */ /* 0x000fe20000000000 */
[----:B------:R-:W-:Y:S01]  /*1260*/  LOP3.LUT R63, R98, 0x1, RZ, 0xc0, !PT ;  /* 0x00000001623f7812 */ /* 0x000fe200078ec0ff */
[----:B------:R-:W-:Y:S03]  /*1270*/  BSSY B3, `(.L_x_16) ;  /* 0x0000021000037945 */ /* 0x000fe60003800000 */
[----:B------:R-:W-:Y:S01]  /*1280*/  SHF.L.U32 R62, R63, 0x1f, RZ ;  /* 0x0000001f3f3e7819 */ /* 0x000fe200000006ff */
[----:B0-----:R-:W-:-:S06]  /*1290*/  ULEA UR4, UR5, UR4, 0x18 ;  /* 0x0000000405047291 */ /* 0x001fcc000f8ec0ff */
[----:B------:R-:W-:-:S04]  /*12a0*/  LEA R103, R103, UR4, 0x4 ;  /* 0x0000000467677c11 */ /* 0x000fc8000f8e20ff */
[----:B------:R-:W0:Y:S02]  /*12b0*/  SYNCS.PHASECHK.TRANS64.TRYWAIT P0, [R103+URZ+0x8], R62 ;  /* 0x0000083e670075a7 */ /* 0x000e2400080011ff */
[----:B0----5:R-:W-:Y:S05]  /*12c0*/  @P0 BRA `(.L_x_17) ;  /* 0x00000000006c0947 */ /* 0x021fea0003800000 */
[----:B------:R-:W-:Y:S01]  /*12d0*/  SHF.L.U32 R66, R63, 0x1f, RZ ;  /* 0x0000001f3f427819 */ /* 0x000fe200000006ff */
[----:B------:R-:W-:-:S07]  /*12e0*/  IMAD.MOV.U32 R68, RZ, RZ, RZ ;  /* 0x000000ffff447224 */ /* 0x000fce00078e00ff */
.L_x_21:
[C---:B------:R-:W-:Y:S01]  /*12f0*/  ISETP.GT.AND P0, PT, R68.reuse, 0xf, PT ;  /* 0x0000000f4400780c */ /* 0x040fe20003f04270 */
[----:B------:R-:W-:Y:S05]  /*1300*/  YIELD ;  /* 0x0000000000007946 */ /* 0x000fea0003800000 */
[----:B------:R-:W-:Y:S07]  /*1310*/  BSSY B4, `(.L_x_18) ;  /* 0x0000014000047945 */ /* 0x000fee0003800000 */
[----:B------:R-:W-:Y:S01]  /*1320*/  @!P0 VIADD R68, R68, 0x1 ;  /* 0x0000000144448836 */ /* 0x000fe20000000000 */
[----:B------:R-:W-:Y:S06]  /*1330*/  @!P0 BRA `(.L_x_19) ;  /* 0x0000000000448947 */ /* 0x000fec0003800000 */
[----:B------:R-:W-:-:S06]  /*1340*/  CS2R R62, SR_GLOBALTIMERLO ;  /* 0x00000000003e7805 */ /* 0x000fcc0000015200 */
[----:B------:R-:W-:-:S05]  /*1350*/  IADD3 R67, P0, PT, -R64, R62, RZ ;  /* 0x0000003e40437210 */ /* 0x000fca0007f1e1ff */
[----:B------:R-:W-:Y:S01]  /*1360*/  IMAD.X R63, R63, 0x1, ~R65, P0 ;  /* 0x000000013f3f7824 */ /* 0x000fe200000e0e41 */
[----:B------:R-:W-:-:S04]  /*1370*/  ISETP.GE.U32.AND P0, PT, R67, 0x3d0900, PT ;  /* 0x003d09004300780c */ /* 0x000fc80003f06070 */
[----:B------:R-:W-:-:S13]  /*1380*/  ISETP.GE.AND.EX P0, PT, R63, RZ, PT, P0 ;  /* 0x000000ff3f00720c */ /* 0x000fda0003f06300 */
[----:B------:R-:W-:Y:S05]  /*1390*/  @!P0 BRA `(.L_x_20) ;  /* 0x0000000000088947 */ /* 0x000fea0003800000 */
[----:B------:R-:W-:Y:S05]  /*13a0*/  NANOSLEEP 0xf4240 ;  /* 0x000f42400000795d */ /* 0x000fea0003800000 */
[----:B------:R-:W-:Y:S05]  /*13b0*/  BRA `(.L_x_19) ;  /* 0x0000000000247947 */ /* 0x000fea0003800000 */
.L_x_20:
[----:B------:R-:W-:-:S04]  /*13c0*/  ISETP.GE.U32.AND P0, PT, R67, 0x9c40, PT ;  /* 0x00009c404300780c */ /* 0x000fc80003f06070 */
[----:B------:R-:W-:-:S13]  /*13d0*/  ISETP.GE.AND.EX P0, PT, R63, RZ, PT, P0 ;  /* 0x000000ff3f00720c */ /* 0x000fda0003f06300 */
[----:B------:R-:W-:Y:S05]  /*13e0*/  @!P0 BRA `(.L_x_19) ;  /* 0x0000000000188947 */ /* 0x000fea0003800000 */
[----:B------:R-:W-:-:S04]  /*13f0*/  SHF.R.S32.HI R62, RZ, 0x1f, R63 ;  /* 0x0000001fff3e7819 */ /* 0x000fc8000001143f */
[----:B------:R-:W-:-:S05]  /*1400*/  LEA.HI R62, P0, R62, R67, RZ, 0x2 ;  /* 0x000000433e3e7211 */ /* 0x000fca00078110ff */
[----:B------:R-:W-:-:S05]  /*1410*/  IMAD.X R63, RZ, RZ, R63, P0 ;  /* 0x000000ffff3f7224 */ /* 0x000fca00000e063f */
[----:B------:R-:W-:-:S04]  /*1420*/  SHF.R.U64 R62, R62, 0x2, R63 ;  /* 0x000000023e3e7819 */ /* 0x000fc8000000123f */
[----:B------:R-:W-:Y:S05]  /*1430*/  NANOSLEEP R62 ;  /* 0x0000003e0000735d */ /* 0x000fea0003800000 */
[----:B------:R-:W-:Y:S01]  /*1440*/  NOP ;  /* 0x0000000000007918 */ /* 0x000fe20000000000 */
.L_x_19:
[----:B------:R-:W-:Y:S05]  /*1450*/  BSYNC B4 ;  /* 0x0000000000047941 */ /* 0x000fea0003800000 */
.L_x_18:
[----:B------:R-:W0:Y:S02]  /*1460*/  SYNCS.PHASECHK.TRANS64.TRYWAIT P0, [R103+URZ+0x8], R66 ;  /* 0x00000842670075a7 */ /* 0x000e2400080011ff */
[----:B0-----:R-:W-:Y:S05]  /*1470*/  @!P0 BRA `(.L_x_21) ;  /* 0xfffffffc009c8947 */ /* 0x001fea000383ffff */
.L_x_17:
[----:B------:R-:W-:Y:S05]  /*1480*/  BSYNC B3 ;  /* 0x0000000000037941 */ /* 0x000fea0003800000 */
.L_x_16:
[----:B------:R-:W-:Y:S01]  /*1490*/  VIMNMX.U32 R104, PT, PT, R4, R69, PT ;  /* 0x0000004504687248 */ /* 0x000fe20003fe0000 */
[----:B------:R-:W-:Y:S01]  /*14a0*/  BSSY.RECONVERGENT B3, `(.L_x_22) ;  /* 0x0000414000037945 */ /* 0x000fe20003800200 */
[----:B------:R-:W-:Y:S02]  /*14b0*/  LEA.HI R62, R97, R97, RZ, 0x1 ;  /* 0x00000061613e7211 */ /* 0x000fe400078f08ff */
[----:B------:R-:W-:Y:S02]  /*14c0*/  ISETP.GE.U32.AND P0, PT, R3, R104, PT ;  /* 0x000000680300720c */ /* 0x000fe40003f06070 */
[----:B------:R-:W-:-:S05]  /*14d0*/  LOP3.LUT R62, R62, 0xfffffffe, RZ, 0xc0, !PT ;  /* 0xfffffffe3e3e7812 */ /* 0x000fca00078ec0ff */
[----:B------:R-:W-:-:S05]  /*14e0*/  IMAD.IADD R62, R97, 0x1, -R62 ;  /* 0x00000001613e7824 */ /* 0x000fca00078e0a3e */
[----:B------:R-:W-:Y:S01]  /*14f0*/  LEA R62, R62, R1, 0x2 ;  /* 0x000000013e3e7211 */ /* 0x000fe200078e10ff */
[----:B------:R-:W-:Y:S06]  /*1500*/  @P0 BRA `(.L_x_23) ;  /* 0x0000004000340947 */ /* 0x000fec0003800000 */
[----:B------:R0:W5:Y:S01]  /*1510*/  LDL R106, [R62] ;  /* 0x000000003e6a7983 */ /* 0x0001620000100800 */
[-C--:B------:R-:W-:Y:S01]  /*1520*/  ISETP.GT.U32.AND P1, PT, R104, R5.reuse, PT ;  /* 0x000000056800720c */ /* 0x080fe20003f24070 */
[----:B------:R-:W-:Y:S01]  /*1530*/  BSSY.RECONVERGENT B4, `(.L_x_24) ;  /* 0x0000025000047945 */ /* 0x000fe20003800200 */
[----:B------:R-:W-:Y:S02]  /*1540*/  ISETP.GE.U32.AND P0, PT, R5, R104, PT ;  /* 0x000000680500720c */ /* 0x000fe40003f06070 */
[----:B------:R-:W-:Y:S02]  /*1550*/  ISETP.GT.U32.AND.EX P1, PT, RZ, R6, PT, P1 ;  /* 0x00000006ff00720c */ /* 0x000fe40003f24110 */
[----:B------:R-:W-:Y:S02]  /*1560*/  ISETP.GE.U32.AND.EX P0, PT, R6, RZ, PT, P0 ;  /* 0x000000ff0600720c */ /* 0x000fe40003f06100 */
[----:B------:R-:W-:Y:S02]  /*1570*/  SEL R64, R104, R5, P1 ;  /* 0x0000000568407207 */ /* 0x000fe40000800000 */
[----:B------:R-:W-:-:S02]  /*1580*/  SEL R63, RZ, 0xffffffff, P0 ;  /* 0xffffffffff3f7807 */ /* 0x000fc40000000000 */
[----:B------:R-:W-:Y:S02]  /*1590*/  SEL R65, R6, RZ, !P1 ;  /* 0x000000ff06417207 */ /* 0x000fe40004800000 */
[C---:B------:R-:W-:Y:S02]  /*15a0*/  IADD3 R71, P1, P2, R63.reuse, R64, -R5 ;  /* 0x000000403f477210 */ /* 0x040fe40007a3e805 */
[----:B------:R-:W-:Y:S02]  /*15b0*/  SEL R69, RZ, 0x1, P0 ;  /* 0x00000001ff457807 */ /* 0x000fe40000000000 */
[----:B------:R-:W-:-:S04]  /*15c0*/  IADD3.X R105, PT, PT, R63, R65, ~R6, P1, P2 ;  /* 0x000000413f697210 */ /* 0x000fc80000fe4c06 */
[----:B------:R-:W-:-:S13]  /*15d0*/  ISETP.NE.U32.AND P1, PT, R105, RZ, PT ;  /* 0x000000ff6900720c */ /* 0x000fda0003f25070 */
[----:B0-----:R-:W-:Y:S05]  /*15e0*/  @P1 BRA `(.L_x_25) ;  /* 0x0000000000501947 */ /* 0x001fea0003800000 */
[----:B------:R-:W0:Y:S01]  /*15f0*/  I2F.U32.RP R64, R4 ;  /* 0x0000000400407306 */ /* 0x000e220000209000 */
[----:B------:R-:W-:Y:S01]  /*1600*/  IMAD.MOV R65, RZ, RZ, -R4 ;  /* 0x000000ffff417224 */ /* 0x000fe200078e0a04 */
[----:B------:R-:W-:-:S06]  /*1610*/  ISETP.NE.U32.AND P3, PT, R4, RZ, PT ;  /* 0x000000ff0400720c */ /* 0x000fcc0003f65070 */
[----:B0-----:R-:W0:Y:S02]  /*1620*/  MUFU.RCP R64, R64 ;  /* 0x0000004000407308 */ /* 0x001e240000001000 */
[----:B0-----:R-:W-:-:S06]  /*1630*/  VIADD R62, R64, 0xffffffe ;  /* 0x0ffffffe403e7836 */ /* 0x001fcc0000000000 */
[----:B------:R0:W1:Y:S02]  /*1640*/  F2I.FTZ.U32.TRUNC.NTZ R63, R62 ;  /* 0x0000003e003f7305 */ /* 0x000064000021f000 */
[----:B0-----:R-:W-:Y:S02]  /*1650*/  IMAD.MOV.U32 R62, RZ, RZ, RZ ;  /* 0x000000ffff3e7224 */ /* 0x001fe400078e00ff */
[----:B-1----:R-:W-:-:S04]  /*1660*/  IMAD R65, R65, R63, RZ ;  /* 0x0000003f41417224 */ /* 0x002fc800078e02ff */
[----:B------:R-:W-:-:S06]  /*1670*/  IMAD.HI.U32 R63, R63, R65, R62 ;  /* 0x000000413f3f7227 */ /* 0x000fcc00078e003e */
[----:B------:R-:W-:-:S04]  /*1680*/  IMAD.HI.U32 R62, R63, R71, RZ ;  /* 0x000000473f3e7227 */ /* 0x000fc800078e00ff */
[----:B------:R-:W-:-:S04]  /*1690*/  IMAD.MOV R63, RZ, RZ, -R62 ;  /* 0x000000ffff3f7224 */ /* 0x000fc800078e0a3e */
[----:B------:R-:W-:-:S05]  /*16a0*/  IMAD R63, R4, R63, R71 ;  /* 0x0000003f043f7224 */ /* 0x000fca00078e0247 */
[----:B------:R-:W-:-:S13]  /*16b0*/  ISETP.GE.U32.AND P1, PT, R63, R4, PT ;  /* 0x000000043f00720c */ /* 0x000fda0003f26070 */
[----:B------:R-:W-:Y:S02]  /*16c0*/  @P1 IMAD.IADD R63, R63, 0x1, -R4 ;  /* 0x000000013f3f1824 */ /* 0x000fe400078e0a04 */
[----:B------:R-:W-:-:S03]  /*16d0*/  @P1 VIADD R62, R62, 0x1 ;  /* 0x000000013e3e1836 */ /* 0x000fc60000000000 */
[----:B------:R-:W-:Y:S01]  /*16e0*/  ISETP.GE.U32.AND P2, PT, R63, R4, PT ;  /* 0x000000043f00720c */ /* 0x000fe20003f46070 */
[----:B------:R-:W-:-:S12]  /*16f0*/  IMAD.MOV.U32 R63, RZ, RZ, RZ ;  /* 0x000000ffff3f7224 */ /* 0x000fd800078e00ff */
[----:B------:R-:W-:Y:S01]  /*1700*/  @P2 VIADD R62, R62, 0x1 ;  /* 0x000000013e3e2836 */ /* 0x000fe20000000000 */
[----:B------:R-:W-:Y:S01]  /*1710*/  @!P3 LOP3.LUT R62, RZ, R4, RZ, 0x33, !PT ;  /* 0x00000004ff3eb212 */ /* 0x000fe200078e33ff */
[----:B------:R-:W-:Y:S06]  /*1720*/  BRA `(.L_x_26) ;  /* 0x0000000000147947 */ /* 0x000fec0003800000 */
.L_x_25:
[----:B------:R-:W-:Y:S01]  /*1730*/  IMAD.MOV.U32 R67, RZ, RZ, RZ ;  /* 0x000000ffff437224 */ /* 0x000fe200078e00ff */
[----:B------:R-:W-:-:S07]  /*1740*/  MOV R68, 0x1760 ;  /* 0x0000176000447802 */ /* 0x000fce0000000f00 */
[----:B-----5:R-:W-:Y:S05]  /*1750*/  CALL.REL.NOINC `($__internal_0_$__cuda_sm20_div_u64) ;  /* 0x0000008800587944 */ /* 0x020fea0003c00000 */
[----:B------:R-:W-:Y:S02]  /*1760*/  IMAD.MOV.U32 R62, RZ, RZ, R64 ;  /* 0x000000ffff3e7224 */ /* 0x000fe400078e0040 */
[----:B------:R-:W-:-:S07]  /*1770*/  IMAD.MOV.U32 R63, RZ, RZ, R65 ;  /* 0x000000ffff3f7224 */ /* 0x000fce00078e0041 */
.L_x_26:
[----:B------:R-:W-:Y:S05]  /*1780*/  BSYNC.RECONVERGENT B4 ;  /* 0x0000000000047941 */ /* 0x000fea0003800200 */
.L_x_24:
[----:B------:R-:W-:Y:S01]  /*1790*/  IMAD.MOV.U32 R65, RZ, RZ, 0x2 ;  /* 0x00000002ff417424 */ /* 0x000fe200078e00ff */
[----:B------:R-:W-:Y:S01]  /*17a0*/  BSSY.RECONVERGENT B4, `(.L_x_27) ;  /* 0x0000296000047945 */ /* 0x000fe20003800200 */
[----:B------:R-:W-:Y:S02]  /*17b0*/  IMAD.MOV.U32 R107, RZ, RZ, R3 ;  /* 0x000000ffff6b7224 */ /* 0x000fe400078e0003 */
[----:B------:R-:W-:Y:S01]  /*17c0*/  IMAD.MOV.U32 R105, RZ, RZ, RZ ;  /* 0x000000ffff697224 */ /* 0x000fe200078e00ff */
[----:B------:R-:W-:-:S05]  /*17d0*/  SEL R65, R65, 0x1, !P0 ;  /* 0x0000000141417807 */ /* 0x000fca0004000000 */
[C---:B------:R-:W-:Y:S01]  /*17e0*/  IMAD.IADD R66, R62.reuse, 0x1, R65 ;  /* 0x000000013e427824 */ /* 0x040fe200078e0241 */
[----:B------:R-:W-:-:S04]  /*17f0*/  IADD3 R65, P1, PT, R62, R69, RZ ;  /* 0x000000453e417210 */ /* 0x000fc80007f3e0ff */
[----:B------:R-:W-:Y:S02]  /*1800*/  LOP3.LUT R66, R66, 0x3f, RZ, 0xc0, !PT ;  /* 0x0000003f42427812 */ /* 0x000fe400078ec0ff */
[----:B------:R-:W-:Y:S02]  /*1810*/  IADD3.X R64, PT, PT, RZ, R63, RZ, P1, !PT ;  /* 0x0000003fff407210 */ /* 0x000fe40000ffe4ff */
[----:B------:R-:W-:-:S04]  /*1820*/  ISETP.NE.U32.AND P0, PT, R66, RZ, PT ;  /* 0x000000ff4200720c */ /* 0x000fc80003f05070 */
[----:B------:R-:W-:-:S13]  /*1830*/  ISETP.NE.AND.EX P0, PT, RZ, RZ, PT, P0 ;  /* 0x000000ffff00720c */ /* 0x000fda0003f05300 */
[----:B------:R-:W-:Y:S05]  /*1840*/  @!P0 BRA `(.L_x_28) ;  /* 0x00000028002c8947 */ /* 0x000fea0003800000 */
[----:B------:R-:W0:Y:S02]  /*1850*/  LDCU.64 UR4, c[0x0][0x380] ;  /* 0x00007000ff0477ac */ /* 0x000e240008000a00 */
[----:B0-----:R-:W-:-:S04]  /*1860*/  IADD3 R62, P0, P1, R60, UR4, R3 ;  /* 0x000000043c3e7c10 */ /* 0x001fc8000f91e003 */
[----:B------:R-:W-:-:S05]  /*1870*/  IADD3.X R63, PT, PT, R101, UR5, RZ, P0, P1 ;  /* 0x00000005653f7c10 */ /* 0x000fca00087e24ff */
[----:B------:R-:W2:Y:S01]  /*1880*/  LDG.E.U8 R67, desc[UR10][R62.64] ;  /* 0x0000000a3e437981 */ /* 0x000ea2000c1e1100 */
[----:B------:R-:W0:Y:S01]  /*1890*/  S2UR UR5, SR_CgaCtaId ;  /* 0x00000000000579c3 */ /* 0x000e220000008800 */
[----:B------:R-:W-:Y:S01]  /*18a0*/  UMOV UR4, 0x400 ;  /* 0x0000040000047882 */ /* 0x000fe20000000000 */
[----:B------:R-:W-:Y:S01]  /*18b0*/  ISETP.NE.U32.AND P0, PT, R66, 0x1, PT ;  /* 0x000000014200780c */ /* 0x000fe20003f05070 */
[----:B------:R-:W-:Y:S01]  /*18c0*/  UIADD3 UR4, UPT, UPT, UR4, 0x30, URZ ;  /* 0x0000003004047890 */ /* 0x000fe2000fffe0ff */
[----:B------:R-:W-:Y:S02]  /*18d0*/  IMAD.MOV.U32 R107, RZ, RZ, R5 ;  /* 0x000000ffff6b7224 */ /* 0x000fe400078e0005 */
[----:B------:R-:W-:Y:S01]  /*18e0*/  ISETP.NE.AND.EX P0, PT, RZ, RZ, PT, P0 ;  /* 0x000000ffff00720c */ /* 0x000fe20003f05300 */
[----:B------:R-:W-:Y:S01]  /*18f0*/  IMAD.MOV.U32 R105, RZ, RZ, R6 ;  /* 0x000000ffff697224 */ /* 0x000fe200078e0006 */
[----:B0-----:R-:W-:-:S06]  /*1900*/  ULEA UR4, UR5, UR4, 0x18 ;  /* 0x0000000405047291 */ /* 0x001fcc000f8ec0ff */
[----:B-----5:R-:W-:-:S05]  /*1910*/  IADD3 R68, PT, PT, R106, UR4, R3 ;  /* 0x000000046a447c10 */ /* 0x020fca000fffe003 */
[----:B--2---:R0:W-:Y:S01]  /*1920*/  STS.U8 [R68], R67 ;  /* 0x0000004344007388 */ /* 0x0041e20000000000 */
[----:B------:R-:W-:Y:S05]  /*1930*/  @!P0 BRA `(.L_x_28) ;  /* 0x0000002400f08947 */ /* 0x000fea0003800000 */
[----:B------:R-:W-:-:S05]  /*1940*/  IADD3 R62, P0, PT, R4, R62, RZ ;  /* 0x0000003e043e7210 */ /* 0x000fca0007f1e0ff */
[----:B------:R-:W-:-:S05]  /*1950*/  IMAD.X R63, RZ, RZ, R63, P0 ;  /* 0x000000ffff3f7224 */ /* 0x000fca00000e063f */
[----:B0-----:R-:W2:Y:S01]  /*1960*/  LDG.E.U8 R67, desc[UR10][R62.64] ;  /* 0x0000000a3e437981 */ /* 0x001ea2000c1e1100 */
[----:B------:R-:W-:Y:S01]  /*1970*/  IMAD.IADD R68, R4, 0x1, R68 ;  /* 0x0000000104447824 */ /* 0x000fe200078e0244 */
[----:B------:R-:W-:Y:S01]  /*1980*/  ISETP.NE.U32.AND P0, PT, R66, 0x2, PT ;  /* 0x000000024200780c */ /* 0x000fe20003f05070 */
[----:B------:R-:W-:Y:S02]  /*1990*/  IMAD.MOV.U32 R107, RZ, RZ, R7 ;  /* 0x000000ffff6b7224 */ /* 0x000fe400078e0007 */
[----:B------:R-:W-:Y:S01]  /*19a0*/  IMAD.MOV.U32 R105, RZ, RZ, R8 ;  /* 0x000000ffff697224 */ /* 0x000fe200078e0008 */
[----:B------:R-:W-:Y:S01]  /*19b0*/  ISETP.NE.AND.EX P0, PT, RZ, RZ, PT, P0 ;  /* 0x000000ffff00720c */ /* 0x000fe20003f05300 */
[----:B--2---:R1:W-:-:S12]  /*19c0*/  STS.U8 [R68], R67 ;  /* 0x0000004344007388 */ /* 0x0043d80000000000 */
[----:B------:R-:W-:Y:S05]  /*19d0*/  @!P0 BRA `(.L_x_28) ;  /* 0x0000002400c88947 */ /* 0x000fea0003800000 */
[----:B------:R-:W-:-:S05]  /*19e0*/  IADD3 R62, P0, PT, R4, R62, RZ ;  /* 0x0000003e043e7210 */ /* 0x000fca0007f1e0ff */
[----:B------:R-:W-:-:S05]  /*19f0*/  IMAD.X R63, RZ, RZ, R63, P0 ;  /* 0x000000ffff3f7224 */ /* 0x000fca00000e063f */
[----:B-1----:R-:W2:Y:S01]  /*1a00*/  LDG.E.U8 R67, desc[UR10][R62.64] ;  /* 0x0000000a3e437981 */ /* 0x002ea2000c1e1100 */
        /* <DEDUP_REMOVED lines=9> */
[----:B--2---:R-:W2:Y:S01]  /*1aa0*/  LDG.E.U8 R67, desc[UR10][R62.64] ;  /* 0x0000000a3e437981 */ /* 0x004ea2000c1e1100 */
[----:B------:R-:W-:Y:S01]  /*1ab0*/  IMAD.IADD R68, R4, 0x1, R68 ;  /* 0x0000000104447824 */ /* 0x000fe200078e0244 */
[----:B------:R-:W-:Y:S01]  /*1ac0*/  ISETP.NE.U32.AND P0, PT, R66, 0x4, PT ;  /* 0x000000044200780c */ /* 0x000fe20003f05070 */
[----:B------:R-:W-:Y:S01]  /*1ad0*/  IMAD.MOV.U32 R107, RZ, RZ, R11 ;  /* 0x000000ffff6b7224 */ /* 0x000fe200078e000b */
[----:B------:R-:W-:Y:S02]  /*1ae0*/  MOV R105, R12 ;  /* 0x0000000c00697202 */ /* 0x000fe40000000f00 */
[----:B------:R-:W-:Y:S01]  /*1af0*/  ISETP.NE.AND.EX P0, PT, RZ, RZ, PT, P0 ;  /* 0x000000ffff00720c */ /* 0x000fe20003f05300 */
[----:B--2---:R3:W-:-:S12]  /*1b00*/  STS.U8 [R68], R67 ;  /* 0x0000004344007388 */ /* 0x0047d80000000000 */
[----:B------:R-:W-:Y:S05]  /*1b10*/  @!P0 BRA `(.L_x_28) ;  /* 0x0000002400788947 */ /* 0x000fea0003800000 */
[----:B------:R-:W-:-:S05]  /*1b20*/  IADD3 R62, P0, PT, R4, R62, RZ ;  /* 0x0000003e043e7210 */ /* 0x000fca0007f1e0ff */
[----:B------:R-:W-:-:S05]  /*1b30*/  IMAD.X R63, RZ, RZ, R63, P0 ;  /* 0x000000ffff3f7224 */ /* 0x000fca00000e063f */
[----:B---3--:R-:W2:Y:S01]  /*1b40*/  LDG.E.U8 R67, desc[UR10][R62.64] ;  /* 0x0000000a3e437981 */ /* 0x008ea2000c1e1100 */
[----:B------:R-:W-:Y:S01]  /*1b50*/  IMAD.IADD R68, R4, 0x1, R68 ;  /* 0x0000000104447824 */ /* 0x000fe200078e0244 */
[----:B------:R-:W-:Y:S02]  /*1b60*/  ISETP.NE.U32.AND P0, PT, R66, 0x5, PT ;  /* 0x000000054200780c */ /* 0x000fe40003f05070 */
[----:B------:R-:W-:Y:S02]  /*1b70*/  IADD3 R107, P1, PT, R4, R11, RZ ;  /* 0x0000000b046b7210 */ /* 0x000fe40007f3e0ff */
[----:B------:R-:W-:-:S03]  /*1b80*/  ISETP.NE.AND.EX P0, PT, RZ, RZ, PT, P0 ;  /* 0x000000ffff00720c */ /* 0x000fc60003f05300 */
[----:B------:R-:W-:Y:S01]  /*1b90*/  IMAD.X R105, RZ, RZ, R12, P1 ;  /* 0x000000ffff697224 */ /* 0x000fe200008e060c */
[----:B--2---:R4:W-:Y:S09]  /*1ba0*/  STS.U8 [R68], R67 ;  /* 0x0000004344007388 */ /* 0x0049f20000000000 */
[----:B------:R-:W-:Y:S05]  /*1bb0*/  @!P0 BRA `(.L_x_28) ;  /* 0x0000002400508947 */ /* 0x000fea0003800000 */
[----:B------:R-:W-:-:S05]  /*1bc0*/  IADD3 R62, P0, PT, R4, R62, RZ ;  /* 0x0000003e043e7210 */ /* 0x000fca0007f1e0ff */
[----:B------:R-:W-:-:S05]  /*1bd0*/  IMAD.X R63, RZ, RZ, R63, P0 ;  /* 0x000000ffff3f7224 */ /* 0x000fca00000e063f */
[----:B----4-:R-:W2:Y:S01]  /*1be0*/  LDG.E.U8 R67, desc[UR10][R62.64] ;  /* 0x0000000a3e437981 */ /* 0x010ea2000c1e1100 */
[----:B------:R-:W-:Y:S01]  /*1bf0*/  IMAD.IADD R68, R4, 0x1, R68 ;  /* 0x0000000104447824 */ /* 0x000fe200078e0244 */
[----:B------:R-:W-:Y:S02]  /*1c00*/  ISETP.NE.U32.AND P0, PT, R66, 0x6, PT ;  /* 0x000000064200780c */ /* 0x000fe40003f05070 */
[----:B------:R-:W-:Y:S02]  /*1c10*/  IADD3 R69, P1, P2, R4, R11, R4 ;  /* 0x0000000b04457210 */ /* 0x000fe40007a3e004 */
[----:B------:R-:W-:Y:S02]  /*1c20*/  ISETP.NE.AND.EX P0, PT, RZ, RZ, PT, P0 ;  /* 0x000000ffff00720c */ /* 0x000fe40003f05300 */
[----:B------:R-:W-:Y:S01]  /*1c30*/  IADD3.X R70, PT, PT, RZ, R12, RZ, P1, P2 ;  /* 0x0000000cff467210 */ /* 0x000fe20000fe44ff */
[----:B------:R-:W-:-:S04]  /*1c40*/  IMAD.MOV.U32 R107, RZ, RZ, R69 ;  /* 0x000000ffff6b7224 */ /* 0x000fc800078e0045 */
[----:B------:R-:W-:Y:S01]  /*1c50*/  IMAD.MOV.U32 R105, RZ, RZ, R70 ;  /* 0x000000ffff697224 */ /* 0x000fe200078e0046 */
[----:B--2---:R0:W-:Y:S05]  /*1c60*/  STS.U8 [R68], R67 ;  /* 0x0000004344007388 */ /* 0x0041ea0000000000 */
[----:B------:R-:W-:Y:S05]  /*1c70*/  @!P0 BRA `(.L_x_28) ;  /* 0x0000002400208947 */ /* 0x000fea0003800000 */
[----:B------:R-:W-:-:S05]  /*1c80*/  IADD3 R62, P0, PT, R4, R62, RZ ;  /* 0x0000003e043e7210 */ /* 0x000fca0007f1e0ff */
[----:B------:R-:W-:-:S05]  /*1c90*/  IMAD.X R63, RZ, RZ, R63, P0 ;  /* 0x000000ffff3f7224 */ /* 0x000fca00000e063f */
[----:B0-----:R-:W2:Y:S01]  /*1ca0*/  LDG.E.U8 R67, desc[UR10][R62.64] ;  /* 0x0000000a3e437981 */ /* 0x001ea2000c1e1100 */
        /* <DEDUP_REMOVED lines=9> */
[----:B0-----:R-:W2:Y:S01]  /*1d40*/  LDG.E.U8 R67, desc[UR10][R62.64] ;  /* 0x0000000a3e437981 */ /* 0x001ea2000c1e1100 */
        /* <DEDUP_REMOVED lines=9> */
[----:B------:R-:W-:-:S04]  /*1de0*/  IADD3 R62, P0, PT, R4, R62, RZ ;  /* 0x0000003e043e7210 */ /* 0x000fc80007f1e0ff */
[----:B------:R-:W-:-:S05]  /*1df0*/  IADD3.X R63, PT, PT, RZ, R63, RZ, P0, !PT ;  /* 0x0000003fff3f7210 */ /* 0x000fca00007fe4ff */
        /* <DEDUP_REMOVED lines=38> */
[----:B--2---:R0:W-:Y:S10]  /*2060*/  STS.U8 [R68], R67 ;  /* 0x0000004344007388 */ /* 0x0041f40000000000 */
[----:B------:R-:W-:Y:S05]  /*2070*/  @!P0 BRA `(.L_x_28) ;  /* 0x0000002000208947 */ /* 0x000fea0003800000 */
[----:B------:R-:W-:-:S05]  /*2080*/  IADD3 R62, P0, PT, R4, R62, RZ ;  /* 0x0000003e043e7210 */ /* 0x000fca0007f1e0ff */
[----:B------:R-:W-:-:S05]  /*2090*/  IMAD.X R63, RZ, RZ, R63, P0 ;  /* 0x000000ffff3f7224 */ /* 0x000fca00000e063f */
[----:B0-----:R-:W2:Y:S01]  /*20a0*/  LDG.E.U8 R67, desc[UR10][R62.64] ;  /* 0x0000000a3e437981 */ /* 0x001ea2000c1e1100 */
        /* <DEDUP_REMOVED lines=80> */
[----:B------:R-:W-:Y:S01]  /*25b0*/  IADD3 R68, PT, PT, R4, R68, RZ ;  /* 0x0000004404447210 */ /* 0x000fe20007ffe0ff */
[----:B------:R-:W-:Y:S01]  /*25c0*/  IMAD.MOV.U32 R107, RZ, RZ, R29 ;  /* 0x000000ffff6b7224 */ /* 0x000fe200078e001d */
[----:B------:R-:W-:Y:S01]  /*25d0*/  ISETP.NE.U32.AND P0, PT, R66, 0x15, PT ;  /* 0x000000154200780c */ /* 0x000fe20003f05070 */
[----:B------:R-:W-:-:S03]  /*25e0*/  IMAD.MOV.U32 R105, RZ, RZ, R30 ;  /* 0x000000ffff697224 */ /* 0x000fc600078e001e */
        /* <DEDUP_REMOVED lines=33> */
[----:B------:R-:W-:-:S04]  /*2800*/  IADD3 R62, P0, PT, R4, R62, RZ ;  /* 0x0000003e043e7210 */ /* 0x000fc80007f1e0ff */
[----:B------:R-:W-:-:S05]  /*2810*/  IADD3.X R63, PT, PT, RZ, R63, RZ, P0, !PT ;  /* 0x0000003fff3f7210 */ /* 0x000fca00007fe4ff */
        /* <DEDUP_REMOVED lines=129> */
[----:B------:R-:W-:Y:S02]  /*3030*/  IADD3 R68, PT, PT, R4, R68, RZ ;  /* 0x0000004404447210 */ /* 0x000fe40007ffe0ff */
        /* <DEDUP_REMOVED lines=46> */
[----:B------:R-:W-:Y:S02]  /*3320*/  ISETP.NE.AND.EX P0, PT, RZ, RZ, PT, P0 ;  /* 0x000000ffff00720c */ /* 0x000fe40003f05300 */
[----:B------:R-:W-:Y:S01]  /*3330*/  IADD3.X R105, PT, PT, RZ, R70, RZ, P1, !PT ;  /* 0x00000046ff697210 */ /* 0x000fe20000ffe4ff */
[----:B--2---:R0:W-:Y:S10]  /*3340*/  STS.U8 [R68], R67 ;  /* 0x0000004344007388 */ /* 0x0041f40000000000 */
        /* <DEDUP_REMOVED lines=203> */
[----:B------:R-:W-:Y:S02]  /*4000*/  ISETP.NE.U32.AND P0, PT, R66, 0x3e, PT ;  /* 0x0000003e4200780c */ /* 0x000fe40003f05070 */
[----:B------:R-:W-:Y:S02]  /*4010*/  IADD3 R66, P1, PT, R4, R62, RZ ;  /* 0x0000003e04427210 */ /* 0x000fe40007f3e0ff */
[----:B------:R-:W-:-:S03]  /*4020*/  ISETP.NE.AND.EX P0, PT, RZ, RZ, PT, P0 ;  /* 0x000000ffff00720c */ /* 0x000fc60003f05300 */
[----:B0-----:R-:W-:-:S10]  /*4030*/  IMAD.X R67, RZ, RZ, R63, P1 ;  /* 0x000000ffff437224 */ /* 0x001fd400008e063f */
[----:B------:R-:W-:Y:S02]  /*4040*/  @P0 IADD3 R62, P1, PT, R4, R66, RZ ;  /* 0x00000042043e0210 */ /* 0x000fe40007f3e0ff */
[----:B------:R-:W2:Y:S03]  /*4050*/  LDG.E.U8 R66, desc[UR10][R66.64] ;  /* 0x0000000a42427981 */ /* 0x000ea6000c1e1100 */
[----:B------:R-:W-:-:S05]  /*4060*/  @P0 IMAD.X R63, RZ, RZ, R67, P1 ;  /* 0x000000ffff3f0224 */ /* 0x000fca00008e0643 */
[----:B------:R-:W3:Y:S01]  /*4070*/  @P0 LDG.E.U8 R62, desc[UR10][R62.64] ;  /* 0x0000000a3e3e0981 */ /* 0x000ee2000c1e1100 */
[----:B------:R-:W-:-:S04]  /*4080*/  IMAD.IADD R71, R4, 0x1, R68 ;  /* 0x0000000104477824 */ /* 0x000fc800078e0244 */
[C---:B------:R-:W-:Y:S02]  /*4090*/  @P0 IMAD.IADD R69, R4.reuse, 0x1, R71 ;  /* 0x0000000104450824 */ /* 0x040fe400078e0247 */
[----:B------:R-:W-:Y:S01]  /*40a0*/  IMAD.MOV.U32 R107, RZ, RZ, R93 ;  /* 0x000000ffff6b7224 */ /* 0x000fe200078e005d */
[----:B------:R-:W-:Y:S01]  /*40b0*/  @P0 IADD3 R107, P1, PT, R4, R93, RZ ;  /* 0x0000005d046b0210 */ /* 0x000fe20007f3e0ff */
[----:B------:R-:W-:-:S04]  /*40c0*/  IMAD.MOV.U32 R105, RZ, RZ, R99 ;  /* 0x000000ffff697224 */ /* 0x000fc800078e0063 */
[----:B------:R-:W-:Y:S01]  /*40d0*/  @P0 IMAD.X R105, RZ, RZ, R99, P1 ;  /* 0x000000ffff690224 */ /* 0x000fe200008e0663 */
[----:B--2---:R0:W-:Y:S04]  /*40e0*/  STS.U8 [R71], R66 ;  /* 0x0000004247007388 */ /* 0x0041e80000000000 */
[----:B---3--:R0:W-:Y:S03]  /*40f0*/  @P0 STS.U8 [R69], R62 ;  /* 0x0000003e45000388 */ /* 0x0081e60000000000 */
.L_x_28:
[----:B------:R-:W-:Y:S05]  /*4100*/  BSYNC.RECONVERGENT B4 ;  /* 0x0000000000047941 */ /* 0x000fea0003800200 */
.L_x_27:
[----:B------:R-:W-:-:S04]  /*4110*/  ISETP.GE.U32.AND P0, PT, R65, 0x3f, PT ;  /* 0x0000003f4100780c */ /* 0x000fc80003f06070 */
[----:B------:R-:W-:-:S13]  /*4120*/  ISETP.GE.U32.AND.EX P0, PT, R64, RZ, PT, P0 ;  /* 0x000000ff4000720c */ /* 0x000fda0003f06100 */
[----:B------:R-:W-:Y:S05]  /*4130*/  @!P0 BRA `(.L_x_23) ;  /* 0x0000001400288947 */ /* 0x000fea0003800000 */
.L_x_29:
[----:B0-----:R-:W0:Y:S02]  /*4140*/  LDCU.64 UR4, c[0x0][0x380] ;  /* 0x00007000ff0477ac */ /* 0x001e240008000a00 */
[----:B0-----:R-:W-:-:S04]  /*4150*/  IADD3 R64, P0, P1, R60, UR4, R107 ;  /* 0x000000043c407c10 */ /* 0x001fc8000f91e06b */
[----:B------:R-:W-:Y:S02]  /*4160*/  IADD3.X R65, PT, PT, R101, UR5, R105, P0, P1 ;  /* 0x0000000565417c10 */ /* 0x000fe400087e2469 */
[----:B------:R-:W-:-:S03]  /*4170*/  IADD3 R108, P0, PT, R4, R64, RZ ;  /* 0x00000040046c7210 */ /* 0x000fc60007f1e0ff */
[----:B------:R0:W2:Y:S02]  /*4180*/  LDG.E.U8 R124, desc[UR10][R64.64] ;  /* 0x0000000a407c7981 */ /* 0x0000a4000c1e1100 */
[----:B------:R-:W-:Y:S01]  /*4190*/  IMAD.X R109, RZ, RZ, R65, P0 ;  /* 0x000000ffff6d7224 */ /* 0x000fe200000e0641 */
[----:B------:R-:W-:-:S04]  /*41a0*/  IADD3 R62, P0, PT, R4, R108, RZ ;  /* 0x0000006c043e7210 */ /* 0x000fc80007f1e0ff */
[----:B------:R0:W2:Y:S01]  /*41b0*/  LDG.E.U8 R115, desc[UR10][R108.64] ;  /* 0x0000000a6c737981 */ /* 0x0000a2000c1e1100 */
[----:B------:R-:W-:-:S05]  /*41c0*/  IMAD.X R63, RZ, RZ, R109, P0 ;  /* 0x000000ffff3f7224 */ /* 0x000fca00000e066d */
[----:B------:R0:W2:Y:S02]  /*41d0*/  LDG.E.U8 R70, desc[UR10][R62.64] ;  /* 0x0000000a3e467981 */ /* 0x0000a4000c1e1100 */
[----:B-1234-:R-:W-:-:S05]  /*41e0*/  IADD3 R68, P0, PT, R4, R62, RZ ;  /* 0x0000003e04447210 */ /* 0x01efca0007f1e0ff */
[----:B------:R-:W-:Y:S01]  /*41f0*/  IMAD.X R69, RZ, RZ, R63, P0 ;  /* 0x000000ffff457224 */ /* 0x000fe200000e063f */
[----:B------:R-:W-:-:S04]  /*4200*/  IADD3 R66, P0, PT, R4, R68, RZ ;  /* 0x0000004404427210 */ /* 0x000fc80007f1e0ff */
[----:B------:R-:W2:Y:S01]  /*4210*/  LDG.E.U8 R112, desc[UR10][R68.64] ;  /* 0x0000000a44707981 */ /* 0x000ea2000c1e1100 */
[----:B------:R-:W-:Y:S01]  /*4220*/  IMAD.X R67, RZ, RZ, R69, P0 ;  /* 0x000000ffff437224 */ /* 0x000fe200000e0645 */
[----:B0-----:R-:W-:-:S04]  /*4230*/  IADD3 R64, P0, PT, R4, R66, RZ ;  /* 0x0000004204407210 */ /* 0x001fc80007f1e0ff */
[----:B------:R0:W3:Y:S01]  /*4240*/  LDG.E.U8 R110, desc[UR10][R66.64] ;  /* 0x0000000a426e7981 */ /* 0x0000e2000c1e1100 */
[----:B------:R-:W-:Y:S01]  /*4250*/  IMAD.X R65, RZ, RZ, R67, P0 ;  /* 0x000000ffff417224 */ /* 0x000fe200000e0643 */
[----:B------:R-:W-:-:S04]  /*4260*/  IADD3 R108, P0, PT, R4, R64, RZ ;  /* 0x00000040046c7210 */ /* 0x000fc80007f1e0ff */
[----:B------:R-:W-:Y:S01]  /*4270*/  IADD3.X R109, PT, PT, RZ, R65, RZ, P0, !PT ;  /* 0x00000041ff6d7210 */ /* 0x000fe200007fe4ff */
[----:B------:R1:W4:Y:S01]  /*4280*/  LDG.E.U8 R122, desc[UR10][R64.64] ;  /* 0x0000000a407a7981 */ /* 0x000322000c1e1100 */
[----:B------:R-:W-:-:S03]  /*4290*/  IADD3 R62, P0, PT, R4, R108, RZ ;  /* 0x0000006c043e7210 */ /* 0x000fc60007f1e0ff */
[----:B------:R-:W4:Y:S02]  /*42a0*/  LDG.E.U8 R108, desc[UR10][R108.64] ;  /* 0x0000000a6c6c7981 */ /* 0x000f24000c1e1100 */
[----:B------:R-:W-:Y:S01]  /*42b0*/  IMAD.X R63, RZ, RZ, R109, P0 ;  /* 0x000000ffff3f7224 */ /* 0x000fe200000e066d */
[----:B------:R-:W-:-:S04]  /*42c0*/  IADD3 R118, P0, PT, R4, R62, RZ ;  /* 0x0000003e04767210 */ /* 0x000fc80007f1e0ff */
[----:B------:R1:W4:Y:S01]  /*42d0*/  LDG.E.U8 R117, desc[UR10][R62.64] ;  /* 0x0000000a3e757981 */ /* 0x000322000c1e1100 */
[----:B------:R-:W-:Y:S01]  /*42e0*/  IMAD.X R119, RZ, RZ, R63, P0 ;  /* 0x000000ffff777224 */ /* 0x000fe200000e063f */
[----:B0-----:R-:W-:-:S04]  /*42f0*/  IADD3 R66, P0, PT, R4, R118, RZ ;  /* 0x0000007604427210 */ /* 0x001fc80007f1e0ff */
[----:B------:R-:W4:Y:S01]  /*4300*/  LDG.E.U8 R118, desc[UR10][R118.64] ;  /* 0x0000000a76767981 */ /* 0x000f22000c1e1100 */
[----:B------:R-:W-:Y:S01]  /*4310*/  IMAD.X R67, RZ, RZ, R119, P0 ;  /* 0x000000ffff437224 */ /* 0x000fe200000e0677 */
[----:B------:R-:W-:-:S05]  /*4320*/  IADD3 R120, P0, PT, R4, R66, RZ ;  /* 0x0000004204787210 */ /* 0x000fca0007f1e0ff */
[----:B------:R-:W-:Y:S01]  /*4330*/  IMAD.X R121, RZ, RZ, R67, P0 ;  /* 0x000000ffff797224 */ /* 0x000fe200000e0643 */
[C---:B------:R-:W-:Y:S01]  /*4340*/  IADD3 R68, P0, PT, R4.reuse, R120, RZ ;  /* 0x0000007804447210 */ /* 0x040fe20007f1e0ff */
[----:B------:R0:W4:Y:S04]  /*4350*/  LDG.E.U8 R119, desc[UR10][R66.64] ;  /* 0x0000000a42777981 */ /* 0x000128000c1e1100 */
[----:B------:R-:W-:Y:S01]  /*4360*/  IMAD.X R69, RZ, RZ, R121, P0 ;  /* 0x000000ffff457224 */ /* 0x000fe200000e0679 */
[C---:B-1----:R-:W-:Y:S01]  /*4370*/  IADD3 R64, P0, PT, R4.reuse, R68, RZ ;  /* 0x0000004404407210 */ /* 0x042fe20007f1e0ff */
[----:B------:R-:W4:Y:S04]  /*4380*/  LDG.E.U8 R120, desc[UR10][R120.64] ;  /* 0x0000000a78787981 */ /* 0x000f28000c1e1100 */
[----:B------:R-:W-:Y:S01]  /*4390*/  IMAD.X R65, RZ, RZ, R69, P0 ;  /* 0x000000ffff417224 */ /* 0x000fe200000e0645 */
[C---:B------:R-:W-:Y:S01]  /*43a0*/  IADD3 R62, P0, PT, R4.reuse, R64, RZ ;  /* 0x00000040043e7210 */ /* 0x040fe20007f1e0ff */
[----:B------:R-:W1:Y:S03]  /*43b0*/  S2UR UR5, SR_CgaCtaId ;  /* 0x00000000000579c3 */ /* 0x000e660000008800 */
[----:B------:R0:W4:Y:S01]  /*43c0*/  LDG.E.U8 R123, desc[UR10][R64.64] ;  /* 0x0000000a407b7981 */ /* 0x000122000c1e1100 */
[----:B------:R-:W-:Y:S01]  /*43d0*/  IMAD.X R63, RZ, RZ, R65, P0 ;  /* 0x000000ffff3f7224 */ /* 0x000fe200000e0641 */
[----:B0-----:R-:W-:-:S02]  /*43e0*/  IADD3 R66, P0, PT, R4, R62, RZ ;  /* 0x0000003e04427210 */ /* 0x001fc40007f1e0ff */
[----:B------:R0:W4:Y:S03]  /*43f0*/  LDG.E.U8 R121, desc[UR10][R68.64] ;  /* 0x0000000a44797981 */ /* 0x000126000c1e1100 */
[----:B------:R-:W-:Y:S01]  /*4400*/  IMAD.X R67, RZ, RZ, R63, P0 ;  /* 0x000000ffff437224 */ /* 0x000fe200000e063f */
[----:B------:R1:W4:Y:S01]  /*4410*/  LDG.E.U8 R116, desc[UR10][R62.64] ;  /* 0x0000000a3e747981 */ /* 0x000322000c1e1100 */
[----:B------:R-:W-:-:S03]  /*4420*/  IADD3 R64, P0, PT, R4, R66, RZ ;  /* 0x0000004204407210 */ /* 0x000fc60007f1e0ff */
[----:B------:R1:W4:Y:S02]  /*4430*/  LDG.E.U8 R114, desc[UR10][R66.64] ;  /* 0x0000000a42727981 */ /* 0x000324000c1e1100 */
[----:B------:R-:W-:Y:S01]  /*4440*/  IMAD.X R65, RZ, RZ, R67, P0 ;  /* 0x000000ffff417224 */ /* 0x000fe200000e0643 */
[----:B0-----:R-:W-:Y:S01]  /*4450*/  IADD3 R68, P0, PT, R4, R64, RZ ;  /* 0x0000004004447210 */ /* 0x001fe20007f1e0ff */
[----:B------:R-:W-:-:S03]  /*4460*/  UMOV UR4, 0x400 ;  /* 0x0000040000047882 */ /* 0x000fc60000000000 */
[----:B------:R0:W4:Y:S01]  /*4470*/  LDG.E.U8 R109, desc[UR10][R64.64] ;  /* 0x0000000a406d7981 */ /* 0x000122000c1e1100 */
[----:B------:R-:W-:Y:S01]  /*4480*/  IMAD.X R69, RZ, RZ, R65, P0 ;  /* 0x000000ffff457224 */ /* 0x000fe200000e0641 */
[----:B-1----:R-:W-:-:S04]  /*4490*/  IADD3 R62, P0, PT, R4, R68, RZ ;  /* 0x00000044043e7210 */ /* 0x002fc80007f1e0ff */
[----:B------:R-:W4:Y:S01]  /*44a0*/  LDG.E.U8 R113, desc[UR10][R68.64] ;  /* 0x0000000a44717981 */ /* 0x000f22000c1e1100 */
[----:B------:R-:W-:Y:S01]  /*44b0*/  IMAD.X R63, RZ, RZ, R69, P0 ;  /* 0x000000ffff3f7224 */ /* 0x000fe200000e0645 */
[----:B------:R-:W-:Y:S01]  /*44c0*/  IADD3 R66, P0, PT, R4, R62, RZ ;  /* 0x0000003e04427210 */ /* 0x000fe20007f1e0ff */
[----:B------:R-:W-:-:S03]  /*44d0*/  UIADD3 UR4, UPT, UPT, UR4, 0x30, URZ ;  /* 0x0000003004047890 */ /* 0x000fc6000fffe0ff */
[----:B------:R-:W4:Y:S01]  /*44e0*/  LDG.E.U8 R111, desc[UR10][R62.64] ;  /* 0x0000000a3e6f7981 */ /* 0x000f22000c1e1100 */
[----:B------:R-:W-:Y:S01]  /*44f0*/  IMAD.X R67, RZ, RZ, R63, P0 ;  /* 0x000000ffff437224 */ /* 0x000fe200000e063f */
[----:B------:R-:W-:Y:S01]  /*4500*/  ULEA UR4, UR5, UR4, 0x18 ;  /* 0x0000000405047291 */ /* 0x000fe2000f8ec0ff */
[----:B0-----:R-:W-:-:S03]  /*4510*/  IADD3 R64, P0, PT, R4, R66, RZ ;  /* 0x0000004204407210 */ /* 0x001fc60007f1e0ff */
[----:B------:R0:W4:Y:S02]  /*4520*/  LDG.E.U8 R71, desc[UR10][R66.64] ;  /* 0x0000000a42477981 */ /* 0x000124000c1e1100 */
[----:B------:R-:W-:-:S05]  /*4530*/  IMAD.X R65, RZ, RZ, R67, P0 ;  /* 0x000000ffff417224 */ /* 0x000fca00000e0643 */
[----:B------:R1:W4:Y:S01]  /*4540*/  LDG.E.U8 R69, desc[UR10][R64.64] ;  /* 0x0000000a40457981 */ /* 0x000322000c1e1100 */
[----:B0----5:R-:W-:-:S05]  /*4550*/  IADD3 R67, PT, PT, R106, UR4, R107 ;  /* 0x000000046a437c10 */ /* 0x021fca000fffe06b */
[----:B------:R0:W-:Y:S02]  /*4560*/  STS.U8 [R67], R124 ;  /* 0x0000007c43007388 */ /* 0x0001e40000000000 */
[----:B0-----:R-:W-:-:S04]  /*4570*/  IADD3 R124, P0, PT, R4, R64, RZ ;  /* 0x00000040047c7210 */ /* 0x001fc80007f1e0ff */
[----:B------:R-:W-:-:S05]  /*4580*/  IADD3.X R125, PT, PT, RZ, R65, RZ, P0, !PT ;  /* 0x00000041ff7d7210 */ /* 0x000fca00007fe4ff */
[----:B------:R0:W4:Y:S01]  /*4590*/  LDG.E.U8 R68, desc[UR10][R124.64] ;  /* 0x0000000a7c447981 */ /* 0x000122000c1e1100 */
[C---:B-1----:R-:W-:Y:S01]  /*45a0*/  IMAD.IADD R64, R4.reuse, 0x1, R67 ;  /* 0x0000000104407824 */ /* 0x042fe200078e0243 */
[----:B------:R-:W-:-:S04]  /*45b0*/  IADD3 R62, P0, PT, R4, R124, RZ ;  /* 0x0000007c043e7210 */ /* 0x000fc80007f1e0ff */
[----:B------:R1:W-:Y:S01]  /*45c0*/  STS.U8 [R64], R115 ;  /* 0x0000007340007388 */ /* 0x0003e20000000000 */
[----:B------:R-:W-:Y:S02]  /*45d0*/  IMAD.X R63, RZ, RZ, R125, P0 ;  /* 0x000000ffff3f7224 */ /* 0x000fe400000e067d */
[----:B-1----:R-:W-:-:S05]  /*45e0*/  IMAD.IADD R115, R4, 0x1, R64 ;  /* 0x0000000104737824 */ /* 0x002fca00078e0240 */
[----:B------:R1:W-:Y:S04]  /*45f0*/  STS.U8 [R115], R70 ;  /* 0x0000004673007388 */ /* 0x0003e80000000000 */
[----:B-1----:R-:W4:Y:S01]  /*4600*/  LDG.E.U8 R70, desc[UR10][R62.64] ;  /* 0x0000000a3e467981 */ /* 0x002f22000c1e1100 */
[C---:B------:R-:W-:Y:S01]  /*4610*/  IADD3 R66, P0, PT, R4.reuse, R62, RZ ;  /* 0x0000003e04427210 */ /* 0x040fe20007f1e0ff */
[----:B0-----:R-:W-:-:S04]  /*4620*/  IMAD.IADD R125, R4, 0x1, R115 ;  /* 0x00000001047d7824 */ /* 0x001fc800078e0273 */
[----:B------:R-:W-:-:S05]  /*4630*/  IMAD.X R67, RZ, RZ, R63, P0 ;  /* 0x000000ffff437224 */ /* 0x000fca00000e063f */
[----:B------:R0:W4:Y:S01]  /*4640*/  LDG.E.U8 R115, desc[UR10][R66.64] ;  /* 0x0000000a42737981 */ /* 0x000122000c1e1100 */
[C---:B------:R-:W-:Y:S01]  /*4650*/  IADD3 R64, P0, PT, R4.reuse, R66, RZ ;  /* 0x0000004204407210 */ /* 0x040fe20007f1e0ff */
[----:B------:R-:W-:-:S04]  /*4660*/  IMAD.IADD R124, R4, 0x1, R125 ;  /* 0x00000001047c7824 */ /* 0x000fc800078e027d */
[----:B------:R-:W-:Y:S01]  /*4670*/  IMAD.X R65, RZ, RZ, R67, P0 ;  /* 0x000000ffff417224 */ /* 0x000fe200000e0643 */
[----:B--2---:R1:W-:Y:S01]  /*4680*/  STS.U8 [R125], R112 ;  /* 0x000000707d007388 */ /* 0x0043e20000000000 */
[C---:B0-----:R-:W-:Y:S01]  /*4690*/  IMAD.IADD R67, R4.reuse, 0x1, R124 ;  /* 0x0000000104437824 */ /* 0x041fe200078e027c */
[----:B------:R-:W-:-:S03]  /*46a0*/  IADD3 R62, P0, PT, R4, R64, RZ ;  /* 0x00000040043e7210 */ /* 0x000fc60007f1e0ff */
[C---:B-1----:R-:W-:Y:S01]  /*46b0*/  IMAD.IADD R125, R4.reuse, 0x1, R67 ;  /* 0x00000001047d7824 */ /* 0x042fe200078e0243 */
[----:B---3--:R0:W-:Y:S03]  /*46c0*/  STS.U8 [R124], R110 ;  /* 0x0000006e7c007388 */ /* 0x0081e60000000000 */
[----:B------:R-:W-:Y:S01]  /*46d0*/  IMAD.IADD R66, R4, 0x1, R125 ;  /* 0x0000000104427824 */ /* 0x000fe200078e027d */
[----:B------:R1:W2:Y:S01]  /*46e0*/  LDG.E.U8 R112, desc[UR10][R64.64] ;  /* 0x0000000a40707981 */ /* 0x0002a2000c1e1100 */
[----:B------:R-:W-:-:S03]  /*46f0*/  IMAD.X R63, RZ, RZ, R65, P0 ;  /* 0x000000ffff3f7224 */ /* 0x000fc600000e0641 */
[----:B----4-:R-:W-:Y:S01]  /*4700*/  STS.U8 [R67], R122 ;  /* 0x0000007a43007388 */ /* 0x010fe20000000000 */
[----:B0-----:R-:W-:-:S03]  /*4710*/  IMAD.IADD R124, R4, 0x1, R66 ;  /* 0x00000001047c7824 */ /* 0x001fc600078e0242 */
[----:B------:R0:W-:Y:S01]  /*4720*/  STS.U8 [R125], R108 ;  /* 0x0000006c7d007388 */ /* 0x0001e20000000000 */
[----:B-1----:R-:W-:-:S03]  /*4730*/  IADD3 R64, P0, PT, R4, R62, RZ ;  /* 0x0000003e04407210 */ /* 0x002fc60007f1e0ff */
[----:B------:R-:W-:Y:S04]  /*4740*/  STS.U8 [R66], R117 ;  /* 0x0000007542007388 */ /* 0x000fe80000000000 */
[----:B------:R1:W-:Y:S01]  /*4750*/  STS.U8 [R124], R118 ;  /* 0x000000767c007388 */ /* 0x0003e20000000000 */
[----:B------:R-:W-:-:S03]  /*4760*/  IMAD.X R65, RZ, RZ, R63, P0 ;  /* 0x000000ffff417224 */ /* 0x000fc600000e063f */
[----:B------:R3:W4:Y:S04]  /*4770*/  LDG.E.U8 R110, desc[UR10][R62.64] ;  /* 0x0000000a3e6e7981 */ /* 0x000728000c1e1100 */
[----:B0-----:R0:W4:Y:S01]  /*4780*/  LDG.E.U8 R108, desc[UR10][R64.64] ;  /* 0x0000000a406c7981 */ /* 0x001122000c1e1100 */
[C---:B-1----:R-:W-:Y:S01]  /*4790*/  IMAD.IADD R124, R4.reuse, 0x1, R124 ;  /* 0x00000001047c7824 */ /* 0x042fe200078e027c */
[----:B---3--:R-:W-:-:S03]  /*47a0*/  IADD3 R62, P0, PT, R4, R64, RZ ;  /* 0x00000040043e7210 */ /* 0x008fc60007f1e0ff */
[C---:B------:R-:W-:Y:S02]  /*47b0*/  IMAD.IADD R67, R4.reuse, 0x1, R124 ;  /* 0x0000000104437824 */ /* 0x040fe400078e027c */
[----:B------:R-:W-:Y:S01]  /*47c0*/  IMAD.X R63, RZ, RZ, R65, P0 ;  /* 0x000000ffff3f7224 */ /* 0x000fe200000e0641 */
[C---:B------:R-:W-:Y:S01]  /*47d0*/  IADD3 R66, P0, PT, R4.reuse, R62, RZ ;  /* 0x0000003e04427210 */ /* 0x040fe20007f1e0ff */
[C---:B------:R-:W-:Y:S01]  /*47e0*/  IMAD.IADD R122, R4.reuse, 0x1, R67 ;  /* 0x00000001047a7824 */ /* 0x040fe200078e0243 */
[----:B------:R-:W-:Y:S04]  /*47f0*/  STS.U8 [R124], R119 ;  /* 0x000000777c007388 */ /* 0x000fe80000000000 */
[----:B------:R1:W-:Y:S01]  /*4800*/  STS.U8 [R67], R120 ;  /* 0x0000007843007388 */ /* 0x0003e20000000000 */
[----:B------:R-:W-:-:S03]  /*4810*/  IADD3 R125, PT, PT, R4, R122, RZ ;  /* 0x0000007a047d7210 */ /* 0x000fc60007ffe0ff */
[----:B------:R3:W-:Y:S01]  /*4820*/  STS.U8 [R122], R121 ;  /* 0x000000797a007388 */ /* 0x0007e20000000000 */
[----:B-1----:R-:W-:Y:S01]  /*4830*/  IMAD.X R67, RZ, RZ, R63, P0 ;  /* 0x000000ffff437224 */ /* 0x002fe200000e063f */
[C---:B------:R-:W-:Y:S02]  /*4840*/  IADD3 R124, P0, PT, R4.reuse, R66, RZ ;  /* 0x00000042047c7210 */ /* 0x040fe40007f1e0ff */
[----:B------:R1:W-:Y:S01]  /*4850*/  STS.U8 [R125], R123 ;  /* 0x0000007b7d007388 */ /* 0x0003e20000000000 */
[----:B------:R-:W-:-:S03]  /*4860*/  IMAD.IADD R117, R4, 0x1, R125 ;  /* 0x0000000104757824 */ /* 0x000fc600078e027d */
[----:B---3--:R3:W4:Y:S01]  /*4870*/  LDG.E.U8 R122, desc[UR10][R62.64] ;  /* 0x0000000a3e7a7981 */ /* 0x008722000c1e1100 */
[----:B------:R-:W-:-:S03]  /*4880*/  IMAD.IADD R119, R4, 0x1, R117 ;  /* 0x0000000104777824 */ /* 0x000fc600078e0275 */
[----:B------:R3:W4:Y:S01]  /*4890*/  LDG.E.U8 R121, desc[UR10][R66.64] ;  /* 0x0000000a42797981 */ /* 0x000722000c1e1100 */
[----:B-1----:R-:W-:Y:S01]  /*48a0*/  IMAD.X R125, RZ, RZ, R67, P0 ;  /* 0x000000ffff7d7224 */ /* 0x002fe200000e0643 */
[C---:B0-----:R-:W-:Y:S01]  /*48b0*/  IADD3 R64, P0, PT, R4.reuse, R124, RZ ;  /* 0x0000007c04407210 */ /* 0x041fe20007f1e0ff */
[C---:B------:R-:W-:Y:S01]  /*48c0*/  IMAD.IADD R118, R4.reuse, 0x1, R119 ;  /* 0x0000000104767824 */ /* 0x040fe200078e0277 */
[----:B------:R0:W-:Y:S03]  /*48d0*/  STS.U8 [R117], R116 ;  /* 0x0000007475007388 */ /* 0x0001e60000000000 */
[----:B------:R-:W-:Y:S01]  /*48e0*/  IMAD.X R65, RZ, RZ, R125, P0 ;  /* 0x000000ffff417224 */ /* 0x000fe200000e067d */
[C---:B---3--:R-:W-:Y:S01]  /*48f0*/  IADD3 R62, P0, PT, R4.reuse, R64, RZ ;  /* 0x00000040043e7210 */ /* 0x048fe20007f1e0ff */
[----:B------:R1:W-:Y:S04]  /*4900*/  STS.U8 [R119], R114 ;  /* 0x0000007277007388 */ /* 0x0003e80000000000 */
[----:B------:R-:W3:Y:S01]  /*4910*/  LDG.E.U8 R120, desc[UR10][R124.64] ;  /* 0x0000000a7c787981 */ /* 0x000ee2000c1e1100 */
[----:B------:R-:W-:Y:S01]  /*4920*/  IMAD.X R63, RZ, RZ, R65, P0 ;  /* 0x000000ffff3f7224 */ /* 0x000fe200000e0641 */
[C---:B------:R-:W-:Y:S01]  /*4930*/  IADD3 R66, P0, PT, R4.reuse, R62, RZ ;  /* 0x0000003e04427210 */ /* 0x040fe20007f1e0ff */
[C---:B0-----:R-:W-:Y:S01]  /*4940*/  IMAD.IADD R116, R4.reuse, 0x1, R118 ;  /* 0x0000000104747824 */ /* 0x041fe200078e0276 */
[----:B-1----:R0:W3:Y:S03]  /*4950*/  LDG.E.U8 R119, desc[UR10][R64.64] ;  /* 0x0000000a40777981 */ /* 0x0020e6000c1e1100 */
[----:B------:R-:W-:-:S02]  /*4960*/  IMAD.IADD R114, R4, 0x1, R116 ;  /* 0x0000000104727824 */ /* 0x000fc400078e0274 */
[----:B------:R-:W-:Y:S01]  /*4970*/  IMAD.X R67, RZ, RZ, R63, P0 ;  /* 0x000000ffff437224 */ /* 0x000fe200000e063f */
[----:B------:R1:W-:Y:S04]  /*4980*/  STS.U8 [R118], R109 ;  /* 0x0000006d76007388 */ /* 0x0003e80000000000 */
[----:B------:R0:W-:Y:S01]  /*4990*/  STS.U8 [R116], R113 ;  /* 0x0000007174007388 */ /* 0x0001e20000000000 */
[----:B------:R-:W-:-:S03]  /*49a0*/  IMAD.IADD R123, R4, 0x1, R114 ;  /* 0x00000001047b7824 */ /* 0x000fc600078e0272 */
[----:B-1----:R1:W3:Y:S01]  /*49b0*/  LDG.E.U8 R109, desc[UR10][R62.64] ;  /* 0x0000000a3e6d7981 */ /* 0x0022e2000c1e1100 */
[----:B0-----:R-:W-:-:S03]  /*49c0*/  IADD3 R116, P0, PT, R4, R66, RZ ;  /* 0x0000004204747210 */ /* 0x001fc60007f1e0ff */
[----:B------:R0:W3:Y:S01]  /*49d0*/  LDG.E.U8 R118, desc[UR10][R66.64] ;  /* 0x0000000a42767981 */ /* 0x0000e2000c1e1100 */
[----:B------:R-:W-:Y:S02]  /*49e0*/  IADD3.X R117, PT, PT, RZ, R67, RZ, P0, !PT ;  /* 0x00000043ff757210 */ /* 0x000fe400007fe4ff */
[----:B------:R-:W-:-:S05]  /*49f0*/  IADD3 R64, P0, PT, R4, R116, RZ ;  /* 0x0000007404407210 */ /* 0x000fca0007f1e0ff */
[----:B------:R-:W-:Y:S01]  /*4a00*/  IMAD.X R65, RZ, RZ, R117, P0 ;  /* 0x000000ffff417224 */ /* 0x000fe200000e0675 */
[C---:B-1----:R-:W-:Y:S01]  /*4a10*/  IADD3 R62, P0, PT, R4.reuse, R64, RZ ;  /* 0x00000040043e7210 */ /* 0x042fe20007f1e0ff */
[C---:B------:R-:W-:Y:S01]  /*4a20*/  IMAD.IADD R124, R4.reuse, 0x1, R123 ;  /* 0x00000001047c7824 */ /* 0x040fe200078e027b */
[----:B------:R1:W-:Y:S03]  /*4a30*/  STS.U8 [R114], R111 ;  /* 0x0000006f72007388 */ /* 0x0003e60000000000 */
[----:B------:R-:W-:Y:S01]  /*4a40*/  IMAD.X R63, RZ, RZ, R65, P0 ;  /* 0x000000ffff3f7224 */ /* 0x000fe200000e0641 */
[----:B0-----:R-:W-:Y:S01]  /*4a50*/  IADD3 R66, P0, PT, R4, R62, RZ ;  /* 0x0000003e04427210 */ /* 0x001fe20007f1e0ff */
[----:B------:R-:W-:Y:S04]  /*4a60*/  STS.U8 [R123], R71 ;  /* 0x000000477b007388 */ /* 0x000fe80000000000 */
[----:B------:R0:W-:Y:S01]  /*4a70*/  STS.U8 [R124], R69 ;  /* 0x000000457c007388 */ /* 0x0001e20000000000 */
[----:B------:R-:W-:-:S03]  /*4a80*/  IMAD.X R67, RZ, RZ, R63, P0 ;  /* 0x000000ffff437224 */ /* 0x000fc600000e063f */
[----:B-1----:R-:W3:Y:S04]  /*4a90*/  LDG.E.U8 R111, desc[UR10][R116.64] ;  /* 0x0000000a746f7981 */ /* 0x002ee8000c1e1100 */
[----:B------:R1:W3:Y:S01]  /*4aa0*/  LDG.E.U8 R113, desc[UR10][R64.64] ;  /* 0x0000000a40717981 */ /* 0x0002e2000c1e1100 */
[C---:B0-----:R-:W-:Y:S01]  /*4ab0*/  IMAD.IADD R69, R4.reuse, 0x1, R124 ;  /* 0x0000000104457824 */ /* 0x041fe200078e027c */
[C---:B------:R-:W-:Y:S02]  /*4ac0*/  IADD3 R124, P0, PT, R4.reuse, R66, RZ ;  /* 0x00000042047c7210 */ /* 0x040fe40007f1e0ff */
[----:B------:R0:W3:Y:S03]  /*4ad0*/  LDG.E.U8 R114, desc[UR10][R62.64] ;  /* 0x0000000a3e727981 */ /* 0x0000e6000c1e1100 */
[----:B------:R-:W-:Y:S01]  /*4ae0*/  IMAD.X R125, RZ, RZ, R67, P0 ;  /* 0x000000ffff7d7224 */ /* 0x000fe200000e0643 */
[----:B------:R0:W3:Y:S01]  /*4af0*/  LDG.E.U8 R116, desc[UR10][R66.64] ;  /* 0x0000000a42747981 */ /* 0x0000e2000c1e1100 */
[----:B------:R-:W-:-:S03]  /*4b00*/  IMAD.IADD R71, R4, 0x1, R69 ;  /* 0x0000000104477824 */ /* 0x000fc600078e0245 */
[----:B------:R-:W3:Y:S04]  /*4b10*/  LDG.E.U8 R117, desc[UR10][R124.64] ;  /* 0x0000000a7c757981 */ /* 0x000ee8000c1e1100 */
[----:B------:R1:W-:Y:S02]  /*4b20*/  STS.U8 [R69], R68 ;  /* 0x0000004445007388 */ /* 0x0003e40000000000 */
[----:B-1----:R-:W-:-:S05]  /*4b30*/  IADD3 R68, P0, PT, R4, R124, RZ ;  /* 0x0000007c04447210 */ /* 0x002fca0007f1e0ff */
[----:B------:R-:W-:Y:S01]  /*4b40*/  IMAD.X R69, RZ, RZ, R125, P0 ;  /* 0x000000ffff457224 */ /* 0x000fe200000e067d */
[----:B------:R-:W-:-:S04]  /*4b50*/  IADD3 R64, P0, PT, R4, R68, RZ ;  /* 0x0000004404407210 */ /* 0x000fc80007f1e0ff */
[----:B------:R-:W3:Y:S01]  /*4b60*/  LDG.E.U8 R68, desc[UR10][R68.64] ;  /* 0x0000000a44447981 */ /* 0x000ee2000c1e1100 */
[----:B------:R-:W-:Y:S01]  /*4b70*/  IMAD.X R65, RZ, RZ, R69, P0 ;  /* 0x000000ffff417224 */ /* 0x000fe200000e0645 */
[----:B0-----:R-:W-:-:S04]  /*4b80*/  IADD3 R62, P0, PT, R4, R64, RZ ;  /* 0x00000040043e7210 */ /* 0x001fc80007f1e0ff */
[----:B------:R0:W3:Y:S01]  /*4b90*/  LDG.E.U8 R64, desc[UR10][R64.64] ;  /* 0x0000000a40407981 */ /* 0x0000e2000c1e1100 */
[----:B------:R-:W-:Y:S01]  /*4ba0*/  IMAD.X R63, RZ, RZ, R65, P0 ;  /* 0x000000ffff3f7224 */ /* 0x000fe200000e0641 */
[C---:B------:R-:W-:Y:S02]  /*4bb0*/  IADD3 R66, P0, PT, R4.reuse, R62, RZ ;  /* 0x0000003e04427210 */ /* 0x040fe40007f1e0ff */
[----:B------:R1:W-:Y:S03]  /*4bc0*/  STS.U8 [R71], R70 ;  /* 0x0000004647007388 */ /* 0x0003e60000000000 */
[----:B------:R-:W-:Y:S01]  /*4bd0*/  IMAD.X R67, RZ, RZ, R63, P0 ;  /* 0x000000ffff437224 */ /* 0x000fe200000e063f */
[----:B------:R-:W3:Y:S01]  /*4be0*/  LDG.E.U8 R62, desc[UR10][R62.64] ;  /* 0x0000000a3e3e7981 */ /* 0x000ee2000c1e1100 */
[----:B0-----:R-:W-:-:S03]  /*4bf0*/  IMAD.IADD R65, R4, 0x1, R71 ;  /* 0x0000000104417824 */ /* 0x001fc600078e0247 */
[----:B------:R0:W3:Y:S01]  /*4c00*/  LDG.E.U8 R69, desc[UR10][R66.64] ;  /* 0x0000000a42457981 */ /* 0x0000e2000c1e1100 */
[----:B-1----:R-:W-:-:S05]  /*4c10*/  IADD3 R70, P0, PT, R4, R66, RZ ;  /* 0x0000004204467210 */ /* 0x002fca0007f1e0ff */
[----:B------:R-:W-:-:S05]  /*4c20*/  IMAD.X R71, RZ, RZ, R67, P0 ;  /* 0x000000ffff477224 */ /* 0x000fca00000e0643 */
[----:B------:R1:W3:Y:S01]  /*4c30*/  LDG.E.U8 R123, desc[UR10][R70.64] ;  /* 0x0000000a467b7981 */ /* 0x0002e2000c1e1100 */
[----:B------:R-:W-:-:S05]  /*4c40*/  IADD3 R124, P0, PT, R4, R70, RZ ;  /* 0x00000046047c7210 */ /* 0x000fca0007f1e0ff */
[----:B------:R-:W-:Y:S01]  /*4c50*/  IMAD.X R125, RZ, RZ, R71, P0 ;  /* 0x000000ffff7d7224 */ /* 0x000fe200000e0647 */
[C---:B0-----:R-:W-:Y:S01]  /*4c60*/  IADD3 R66, P0, PT, R4.reuse, R124, RZ ;  /* 0x0000007c04427210 */ /* 0x041fe20007f1e0ff */
[----:B------:R0:W-:Y:S04]  /*4c70*/  STS.U8 [R65], R115 ;  /* 0x0000007341007388 */ /* 0x0001e80000000000 */
[----:B------:R-:W-:Y:S01]  /*4c80*/  IMAD.X R67, RZ, RZ, R125, P0 ;  /* 0x000000ffff437224 */ /* 0x000fe200000e067d */
[----:B------:R2:W3:Y:S01]  /*4c90*/  LDG.E.U8 R63, desc[UR10][R124.64] ;  /* 0x0000000a7c3f7981 */ /* 0x0004e2000c1e1100 */
[----:B0-----:R-:W-:-:S03]  /*4ca0*/  IMAD.IADD R115, R4, 0x1, R65 ;  /* 0x0000000104737824 */ /* 0x001fc600078e0241 */
[----:B------:R0:W3:Y:S02]  /*4cb0*/  LDG.E.U8 R65, desc[UR10][R66.64] ;  /* 0x0000000a42417981 */ /* 0x0000e4000c1e1100 */
[----:B-1----:R-:W-:-:S05]  /*4cc0*/  IADD3 R71, PT, PT, R4, R115, RZ ;  /* 0x0000007304477210 */ /* 0x002fca0007ffe0ff */
[C---:B------:R-:W-:Y:S01]  /*4cd0*/  IMAD.IADD R70, R4.reuse, 0x1, R71 ;  /* 0x0000000104467824 */ /* 0x040fe200078e0247 */
[----:B--2---:R1:W-:Y:S03]  /*4ce0*/  STS.U8 [R115], R112 ;  /* 0x0000007073007388 */ /* 0x0043e60000000000 */
[C---:B------:R-:W-:Y:S01]  /*4cf0*/  IMAD.IADD R125, R4.reuse, 0x1, R70 ;  /* 0x00000001047d7824 */ /* 0x040fe200078e0246 */
[----:B----4-:R-:W-:Y:S04]  /*4d00*/  STS.U8 [R71], R110 ;  /* 0x0000006e47007388 */ /* 0x010fe80000000000 */
[----:B------:R2:W-:Y:S01]  /*4d10*/  STS.U8 [R70], R108 ;  /* 0x0000006c46007388 */ /* 0x0005e20000000000 */
[----:B-1----:R-:W-:-:S04]  /*4d20*/  IMAD.IADD R112, R4, 0x1, R125 ;  /* 0x0000000104707824 */ /* 0x002fc800078e027d */
[C---:B------:R-:W-:Y:S01]  /*4d30*/  IMAD.IADD R115, R4.reuse, 0x1, R112 ;  /* 0x0000000104737824 */ /* 0x040fe200078e0270 */
[----:B--2---:R-:W-:-:S03]  /*4d40*/  IADD3 R70, P0, PT, R4, R66, RZ ;  /* 0x0000004204467210 */ /* 0x004fc60007f1e0ff */
[C---:B------:R-:W-:Y:S02]  /*4d50*/  IMAD.IADD R124, R4.reuse, 0x1, R115 ;  /* 0x00000001047c7824 */ /* 0x040fe400078e0273 */
[----:B------:R-:W-:Y:S01]  /*4d60*/  IMAD.X R71, RZ, RZ, R67, P0 ;  /* 0x000000ffff477224 */ /* 0x000fe200000e0643 */
[C---:B0-----:R-:W-:Y:S01]  /*4d70*/  IADD3 R66, P0, PT, R4.reuse, R70, RZ ;  /* 0x0000004604427210 */ /* 0x041fe20007f1e0ff */
[----:B------:R-:W-:-:S03]  /*4d80*/  IMAD.IADD R110, R4, 0x1, R124 ;  /* 0x00000001046e7824 */ /* 0x000fc600078e027c */
[----:B------:R0:W2:Y:S01]  /*4d90*/  LDG.E.U8 R108, desc[UR10][R70.64] ;  /* 0x0000000a466c7981 */ /* 0x0000a2000c1e1100 */
[----:B------:R-:W-:-:S03]  /*4da0*/  IMAD.X R67, RZ, RZ, R71, P0 ;  /* 0x000000ffff437224 */ /* 0x000fc600000e0647 */
[----:B------:R-:W-:Y:S04]  /*4db0*/  STS.U8 [R125], R122 ;  /* 0x0000007a7d007388 */ /* 0x000fe80000000000 */
[----:B------:R-:W-:Y:S04]  /*4dc0*/  STS.U8 [R112], R121 ;  /* 0x0000007970007388 */ /* 0x000fe80000000000 */
[----:B---3--:R-:W-:Y:S04]  /*4dd0*/  STS.U8 [R115], R120 ;  /* 0x0000007873007388 */ /* 0x008fe80000000000 */
[----:B------:R1:W-:Y:S02]  /*4de0*/  STS.U8 [R124], R119 ;  /* 0x000000777c007388 */ /* 0x0003e40000000000 */
[----:B-1----:R-:W-:-:S05]  /*4df0*/  IADD3 R124, P0, PT, R4, R66, RZ ;  /* 0x00000042047c7210 */ /* 0x002fca0007f1e0ff */
[----:B------:R-:W-:Y:S01]  /*4e00*/  IMAD.X R125, RZ, RZ, R67, P0 ;  /* 0x000000ffff7d7224 */ /* 0x000fe200000e0643 */
[----:B0-----:R-:W-:-:S04]  /*4e10*/  IADD3 R70, P0, PT, R4, R124, RZ ;  /* 0x0000007c04467210 */ /* 0x001fc80007f1e0ff */
[----:B------:R-:W-:Y:S02]  /*4e20*/  IADD3.X R71, PT, PT, RZ, R125, RZ, P0, !PT ;  /* 0x0000007dff477210 */ /* 0x000fe400007fe4ff */
[C---:B------:R-:W-:Y:S01]  /*4e30*/  IADD3 R120, P0, PT, R4.reuse, R70, RZ ;  /* 0x0000004604787210 */ /* 0x040fe20007f1e0ff */
[C---:B------:R-:W-:Y:S01]  /*4e40*/  IMAD.IADD R115, R4.reuse, 0x1, R110 ;  /* 0x0000000104737824 */ /* 0x040fe200078e026e */
[----:B------:R0:W-:Y:S03]  /*4e50*/  STS.U8 [R110], R109 ;  /* 0x0000006d6e007388 */ /* 0x0001e60000000000 */
[----:B------:R-:W-:Y:S02]  /*4e60*/  IMAD.X R121, RZ, RZ, R71, P0 ;  /* 0x000000ffff797224 */ /* 0x000fe400000e0647 */
[C---:B------:R-:W-:Y:S01]  /*4e70*/  IMAD.IADD R112, R4.reuse, 0x1, R115 ;  /* 0x0000000104707824 */ /* 0x040fe200078e0273 */
[----:B0-----:R0:W3:Y:S03]  /*4e80*/  LDG.E.U8 R109, desc[UR10][R66.64] ;  /* 0x0000000a426d7981 */ /* 0x0010e6000c1e1100 */
[C---:B------:R-:W-:Y:S01]  /*4e90*/  IMAD.IADD R119, R4.reuse, 0x1, R112 ;  /* 0x0000000104777824 */ /* 0x040fe200078e0270 */
[----:B------:R1:W-:Y:S04]  /*4ea0*/  STS.U8 [R115], R118 ;  /* 0x0000007673007388 */ /* 0x0003e80000000000 */
[----:B------:R-:W4:Y:S01]  /*4eb0*/  LDG.E.U8 R110, desc[UR10][R124.64] ;  /* 0x0000000a7c6e7981 */ /* 0x000f22000c1e1100 */
[----:B0-----:R-:W-:-:S05]  /*4ec0*/  IADD3 R66, P0, PT, R4, R120, RZ ;  /* 0x0000007804427210 */ /* 0x001fca0007f1e0ff */
[----:B------:R-:W-:Y:S01]  /*4ed0*/  IMAD.X R67, RZ, RZ, R121, P0 ;  /* 0x000000ffff437224 */ /* 0x000fe200000e0679 */
[C---:B-1----:R-:W-:Y:S01]  /*4ee0*/  IADD3 R118, P0, PT, R4.reuse, R66, RZ ;  /* 0x0000004204767210 */ /* 0x042fe20007f1e0ff */
[----:B------:R0:W-:Y:S01]  /*4ef0*/  STS.U8 [R112], R111 ;  /* 0x0000006f70007388 */ /* 0x0001e20000000000 */
[----:B------:R-:W-:-:S03]  /*4f00*/  IMAD.IADD R115, R4, 0x1, R119 ;  /* 0x0000000104737824 */ /* 0x000fc600078e0277 */
[----:B------:R1:W-:Y:S04]  /*4f10*/  STS.U8 [R119], R113 ;  /* 0x0000007177007388 */ /* 0x0003e80000000000 */
[----:B0-----:R0:W4:Y:S01]  /*4f20*/  LDG.E.U8 R111, desc[UR10][R70.64] ;  /* 0x0000000a466f7981 */ /* 0x001122000c1e1100 */
[----:B-1----:R-:W-:-:S03]  /*4f30*/  IMAD.X R119, RZ, RZ, R67, P0 ;  /* 0x000000ffff777224 */ /* 0x002fc600000e0643 */
[----:B------:R1:W4:Y:S01]  /*4f40*/  LDG.E.U8 R112, desc[UR10][R120.64] ;  /* 0x0000000a78707981 */ /* 0x000322000c1e1100 */
[----:B------:R-:W-:-:S03]  /*4f50*/  IMAD.IADD R122, R4, 0x1, R115 ;  /* 0x00000001047a7824 */ /* 0x000fc600078e0273 */
[----:B------:R1:W4:Y:S01]  /*4f60*/  LDG.E.U8 R113, desc[UR10][R66.64] ;  /* 0x0000000a42717981 */ /* 0x000322000c1e1100 */
[----:B0-----:R-:W-:-:S05]  /*4f70*/  IADD3 R70, P0, PT, R4, R118, RZ ;  /* 0x0000007604467210 */ /* 0x001fca0007f1e0ff */
[----:B------:R-:W-:Y:S01]  /*4f80*/  IMAD.X R71, RZ, RZ, R119, P0 ;  /* 0x000000ffff477224 */ /* 0x000fe200000e0677 */
[C---:B-1----:R-:W-:Y:S01]  /*4f90*/  IADD3 R120, P0, PT, R4.reuse, R70, RZ ;  /* 0x0000004604787210 */ /* 0x042fe20007f1e0ff */
[----:B------:R-:W-:-:S04]  /*4fa0*/  IMAD.IADD R124, R4, 0x1, R122 ;  /* 0x00000001047c7824 */ /* 0x000fc800078e027a */
[----:B------:R-:W-:Y:S01]  /*4fb0*/  IMAD.X R121, RZ, RZ, R71, P0 ;  /* 0x000000ffff797224 */ /* 0x000fe200000e0647 */
[C---:B------:R-:W-:Y:S01]  /*4fc0*/  IADD3 R66, P0, PT, R4.reuse, R120, RZ ;  /* 0x0000007804427210 */ /* 0x040fe20007f1e0ff */
[----:B------:R0:W-:Y:S01]  /*4fd0*/  STS.U8 [R115], R114 ;  /* 0x0000007273007388 */ /* 0x0001e20000000000 */
[----:B------:R-:W-:-:S03]  /*4fe0*/  IMAD.IADD R125, R4, 0x1, R124 ;  /* 0x00000001047d7824 */ /* 0x000fc600078e027c */
[----:B------:R1:W-:Y:S01]  /*4ff0*/  STS.U8 [R122], R116 ;  /* 0x000000747a007388 */ /* 0x0003e20000000000 */
[----:B------:R-:W-:-:S03]  /*5000*/  IMAD.X R67, RZ, RZ, R121, P0 ;  /* 0x000000ffff437224 */ /* 0x000fc600000e0679 */
[----:B------:R1:W-:Y:S04]  /*5010*/  STS.U8 [R124], R117 ;  /* 0x000000757c007388 */ /* 0x0003e80000000000 */
[----:B0-----:R-:W4:Y:S01]  /*5020*/  LDG.E.U8 R115, desc[UR10][R70.64] ;  /* 0x0000000a46737981 */ /* 0x001f22000c1e1100 */
[----:B-1----:R-:W-:-:S03]  /*5030*/  IMAD.IADD R122, R4, 0x1, R125 ;  /* 0x00000001047a7824 */ /* 0x002fc600078e027d */
[----:B------:R0:W4:Y:S01]  /*5040*/  LDG.E.U8 R114, desc[UR10][R118.64] ;  /* 0x0000000a76727981 */ /* 0x000122000c1e1100 */
[----:B------:R-:W-:-:S03]  /*5050*/  IADD3 R124, P0, PT, R4, R66, RZ ;  /* 0x00000042047c7210 */ /* 0x000fc60007f1e0ff */
[----:B------:R1:W4:Y:S04]  /*5060*/  LDG.E.U8 R117, desc[UR10][R66.64] ;  /* 0x0000000a42757981 */ /* 0x000328000c1e1100 */
[----:B------:R-:W4:Y:S01]  /*5070*/  LDG.E.U8 R116, desc[UR10][R120.64] ;  /* 0x0000000a78747981 */ /* 0x000f22000c1e1100 */
[----:B0-----:R-:W-:-:S03]  /*5080*/  IMAD.IADD R119, R4, 0x1, R122 ;  /* 0x0000000104777824 */ /* 0x001fc600078e027a */
[----:B------:R0:W-:Y:S02]  /*5090*/  STS.U8 [R125], R68 ;  /* 0x000000447d007388 */ /* 0x0001e40000000000 */
[----:B0-----:R-:W-:Y:S01]  /*50a0*/  IMAD.X R125, RZ, RZ, R67, P0 ;  /* 0x000000ffff7d7224 */ /* 0x001fe200000e0643 */
[C---:B------:R-:W-:Y:S01]  /*50b0*/  IADD3 R70, P0, PT, R4.reuse, R124, RZ ;  /* 0x0000007c04467210 */ /* 0x040fe20007f1e0ff */
[C---:B------:R-:W-:Y:S01]  /*50c0*/  IMAD.IADD R68, R4.reuse, 0x1, R119 ;  /* 0x0000000104447824 */ /* 0x040fe200078e0277 */
[----:B------:R0:W-:Y:S03]  /*50d0*/  STS.U8 [R122], R64 ;  /* 0x000000407a007388 */ /* 0x0001e60000000000 */
[----:B------:R-:W-:Y:S01]  /*50e0*/  IMAD.X R71, RZ, RZ, R125, P0 ;  /* 0x000000ffff477224 */ /* 0x000fe200000e067d */
[C---:B-1----:R-:W-:Y:S01]  /*50f0*/  IADD3 R66, P0, PT, R4.reuse, R70, RZ ;  /* 0x0000004604427210 */ /* 0x042fe20007f1e0ff */
[----:B------:R-:W-:Y:S04]  /*5100*/  STS.U8 [R119], R62 ;  /* 0x0000003e77007388 */ /* 0x000fe80000000000 */
[----:B------:R-:W-:Y:S01]  /*5110*/  IMAD.X R67, RZ, RZ, R71, P0 ;  /* 0x000000ffff437224 */ /* 0x000fe200000e0647 */
[C---:B0-----:R-:W-:Y:S01]  /*5120*/  IADD3 R122, P0, PT, R4.reuse, R66, RZ ;  /* 0x00000042047a7210 */ /* 0x041fe20007f1e0ff */
[C---:B------:R-:W-:Y:S01]  /*5130*/  IMAD.IADD R64, R4.reuse, 0x1, R68 ;  /* 0x0000000104407824 */ /* 0x040fe200078e0244 */
[----:B------:R-:W-:Y:S04]  /*5140*/  STS.U8 [R68], R69 ;  /* 0x0000004544007388 */ /* 0x000fe80000000000 */
[----:B------:R0:W4:Y:S04]  /*5150*/  LDG.E.U8 R118, desc[UR10][R124.64] ;  /* 0x0000000a7c767981 */ /* 0x000128000c1e1100 */
[----:B------:R1:W-:Y:S04]  /*5160*/  STS.U8 [R64], R123 ;  /* 0x0000007b40007388 */ /* 0x0003e80000000000 */
[----:B------:R0:W4:Y:S04]  /*5170*/  LDG.E.U8 R120, desc[UR10][R70.64] ;  /* 0x0000000a46787981 */ /* 0x000128000c1e1100 */
[----:B------:R0:W4:Y:S01]  /*5180*/  LDG.E.U8 R121, desc[UR10][R66.64] ;  /* 0x0000000a42797981 */ /* 0x000122000c1e1100 */
[----:B-1----:R-:W-:Y:S01]  /*5190*/  IMAD.X R123, RZ, RZ, R67, P0 ;  /* 0x000000ffff7b7224 */ /* 0x002fe200000e0643 */
[----:B0-----:R-:W-:-:S02]  /*51a0*/  IADD3 R124, P0, PT, R4, R122, RZ ;  /* 0x0000007a047c7210 */ /* 0x001fc40007f1e0ff */
[C---:B------:R-:W-:Y:S02]  /*51b0*/  IADD3 R62, PT, PT, R4.reuse, R64, RZ ;  /* 0x00000040043e7210 */ /* 0x040fe40007ffe0ff */
[----:B------:R-:W4:Y:S01]  /*51c0*/  LDG.E.U8 R122, desc[UR10][R122.64] ;  /* 0x0000000a7a7a7981 */ /* 0x000f22000c1e1100 */
[----:B------:R-:W-:Y:S01]  /*51d0*/  IMAD.X R125, RZ, RZ, R123, P0 ;  /* 0x000000ffff7d7224 */ /* 0x000fe200000e067b */
[----:B------:R-:W-:-:S05]  /*51e0*/  IADD3 R70, P0, PT, R4, R124, RZ ;  /* 0x0000007c04467210 */ /* 0x000fca0007f1e0ff */
[----:B------:R-:W-:Y:S01]  /*51f0*/  IMAD.X R71, RZ, RZ, R125, P0 ;  /* 0x000000ffff477224 */ /* 0x000fe200000e067d */
[C---:B------:R-:W-:Y:S01]  /*5200*/  IADD3 R68, P0, PT, R4.reuse, R70, RZ ;  /* 0x0000004604447210 */ /* 0x040fe20007f1e0ff */
[C---:B------:R-:W-:Y:S01]  /*5210*/  IMAD.IADD R119, R4.reuse, 0x1, R62 ;  /* 0x0000000104777824 */ /* 0x040fe200078e023e */
[----:B------:R-:W-:Y:S03]  /*5220*/  STS.U8 [R62], R63 ;  /* 0x0000003f3e007388 */ /* 0x000fe60000000000 */
[----:B------:R-:W-:Y:S01]  /*5230*/  IMAD.X R69, RZ, RZ, R71, P0 ;  /* 0x000000ffff457224 */ /* 0x000fe200000e0647 */
[C---:B------:R-:W-:Y:S01]  /*5240*/  IADD3 R66, P0, PT, R4.reuse, R68, RZ ;  /* 0x0000004404427210 */ /* 0x040fe20007f1e0ff */
[----:B------:R0:W-:Y:S04]  /*5250*/  STS.U8 [R119], R65 ;  /* 0x0000004177007388 */ /* 0x0001e80000000000 */
[----:B------:R-:W-:Y:S01]  /*5260*/  IMAD.X R67, RZ, RZ, R69, P0 ;  /* 0x000000ffff437224 */ /* 0x000fe200000e0645 */
[C---:B------:R-:W-:Y:S01]  /*5270*/  IADD3 R64, P0, PT, R4.reuse, R66, RZ ;  /* 0x0000004204407210 */ /* 0x040fe20007f1e0ff */
[----:B------:R-:W4:Y:S04]  /*5280*/  LDG.E.U8 R123, desc[UR10][R124.64] ;  /* 0x0000000a7c7b7981 */ /* 0x000f28000c1e1100 */
[----:B0-----:R-:W-:Y:S01]  /*5290*/  IMAD.X R65, RZ, RZ, R67, P0 ;  /* 0x000000ffff417224 */ /* 0x001fe200000e0643 */
[C---:B------:R-:W-:Y:S01]  /*52a0*/  IADD3 R62, P0, PT, R4.reuse, R64, RZ ;  /* 0x00000040043e7210 */ /* 0x040fe20007f1e0ff */
[----:B------:R-:W4:Y:S04]  /*52b0*/  LDG.E.U8 R70, desc[UR10][R70.64] ;  /* 0x0000000a46467981 */ /* 0x000f28000c1e1100 */
[----:B------:R-:W-:Y:S01]  /*52c0*/  IMAD.X R63, RZ, RZ, R65, P0 ;  /* 0x000000ffff3f7224 */ /* 0x000fe200000e0641 */
[----:B------:R0:W4:Y:S04]  /*52d0*/  LDG.E.U8 R68, desc[UR10][R68.64] ;  /* 0x0000000a44447981 */ /* 0x000128000c1e1100 */
[----:B------:R1:W4:Y:S04]  /*52e0*/  LDG.E.U8 R66, desc[UR10][R66.64] ;  /* 0x0000000a42427981 */ /* 0x000328000c1e1100 */
[----:B------:R-:W4:Y:S04]  /*52f0*/  LDG.E.U8 R64, desc[UR10][R64.64] ;  /* 0x0000000a40407981 */ /* 0x000f28000c1e1100 */
[----:B------:R2:W4:Y:S01]  /*5300*/  LDG.E.U8 R62, desc[UR10][R62.64] ;  /* 0x0000000a3e3e7981 */ /* 0x000522000c1e1100 */
[----:B------:R-:W-:-:S04]  /*5310*/  IMAD.IADD R119, R4, 0x1, R119 ;  /* 0x0000000104777824 */ /* 0x000fc800078e0277 */
[----:B0-----:R-:W-:-:S04]  /*5320*/  IMAD.IADD R69, R4, 0x1, R119 ;  /* 0x0000000104457824 */ /* 0x001fc800078e0277 */
[----:B------:R-:W-:-:S04]  /*5330*/  IMAD.IADD R71, R4, 0x1, R69 ;  /* 0x0000000104477824 */ /* 0x000fc800078e0245 */
[----:B-1----:R-:W-:-:S05]  /*5340*/  IMAD.IADD R67, R4, 0x1, R71 ;  /* 0x0000000104437824 */ /* 0x002fca00078e0247 */
[----:B------:R-:W-:-:S05]  /*5350*/  IADD3 R125, PT, PT, R4, R67, RZ ;  /* 0x00000043047d7210 */ /* 0x000fca0007ffe0ff */
[C---:B--2---:R-:W-:Y:S01]  /*5360*/  IMAD.IADD R63, R4.reuse, 0x1, R125 ;  /* 0x00000001043f7824 */ /* 0x044fe200078e027d */
[----:B------:R0:W-:Y:S03]  /*5370*/  STS.U8 [R119], R108 ;  /* 0x0000006c77007388 */ /* 0x0001e60000000000 */
[----:B------:R-:W-:-:S04]  /*5380*/  IMAD.IADD R65, R4, 0x1, R63 ;  /* 0x0000000104417824 */ /* 0x000fc800078e023f */
[C---:B0-----:R-:W-:Y:S01]  /*5390*/  IMAD.IADD R108, R4.reuse, 0x1, R65 ;  /* 0x00000001046c7824 */ /* 0x041fe200078e0241 */
[----:B---3--:R0:W-:Y:S03]  /*53a0*/  STS.U8 [R69], R109 ;  /* 0x0000006d45007388 */ /* 0x0081e60000000000 */
[C---:B0-----:R-:W-:Y:S01]  /*53b0*/  IMAD.IADD R69, R4.reuse, 0x1, R108 ;  /* 0x0000000104457824 */ /* 0x041fe200078e026c */
[----:B----4-:R0:W-:Y:S03]  /*53c0*/  STS.U8 [R71], R110 ;  /* 0x0000006e47007388 */ /* 0x0101e60000000000 */
[C---:B0-----:R-:W-:Y:S01]  /*53d0*/  IMAD.IADD R71, R4.reuse, 0x1, R69 ;  /* 0x0000000104477824 */ /* 0x041fe200078e0245 */
[----:B------:R0:W-:Y:S03]  /*53e0*/  STS.U8 [R67], R111 ;  /* 0x0000006f43007388 */ /* 0x0001e60000000000 */
[----:B0-----:R-:W-:-:S04]  /*53f0*/  IMAD.IADD R67, R4, 0x1, R71 ;  /* 0x0000000104437824 */ /* 0x001fc800078e0247 */
[C---:B------:R-:W-:Y:S01]  /*5400*/  IMAD.IADD R109, R4.reuse, 0x1, R67 ;  /* 0x00000001046d7824 */ /* 0x040fe200078e0243 */
[----:B------:R-:W-:Y:S03]  /*5410*/  STS.U8 [R125], R112 ;  /* 0x000000707d007388 */ /* 0x000fe60000000000 */
[C---:B------:R-:W-:Y:S01]  /*5420*/  IMAD.IADD R110, R4.reuse, 0x1, R109 ;  /* 0x00000001046e7824 */ /* 0x040fe200078e026d */
[----:B------:R0:W-:Y:S03]  /*5430*/  STS.U8 [R63], R113 ;  /* 0x000000713f007388 */ /* 0x0001e60000000000 */
[----:B0-----:R-:W-:-:S04]  /*5440*/  IMAD.IADD R63, R4, 0x1, R110 ;  /* 0x00000001043f7824 */ /* 0x001fc800078e026e */
[C---:B------:R-:W-:Y:S01]  /*5450*/  IMAD.IADD R111, R4.reuse, 0x1, R63 ;  /* 0x00000001046f7824 */ /* 0x040fe200078e023f */
[----:B------:R0:W-:Y:S03]  /*5460*/  STS.U8 [R65], R114 ;  /* 0x0000007241007388 */ /* 0x0001e60000000000 */
[C---:B0-----:R-:W-:Y:S01]  /*5470*/  IMAD.IADD R65, R4.reuse, 0x1, R111 ;  /* 0x0000000104417824 */ /* 0x041fe200078e026f */
[----:B------:R0:W-:Y:S03]  /*5480*/  STS.U8 [R108], R115 ;  /* 0x000000736c007388 */ /* 0x0001e60000000000 */
[C---:B------:R-:W-:Y:S01]  /*5490*/  IMAD.IADD R113, R4.reuse, 0x1, R65 ;  /* 0x0000000104717824 */ /* 0x040fe200078e0241 */
[----:B------:R1:W-:Y:S03]  /*54a0*/  STS.U8 [R69], R116 ;  /* 0x0000007445007388 */ /* 0x0003e60000000000 */
[C---:B0-----:R-:W-:Y:S01]  /*54b0*/  IMAD.IADD R115, R4.reuse, 0x1, R113 ;  /* 0x0000000104737824 */ /* 0x041fe200078e0271 */
[----:B------:R0:W-:Y:S03]  /*54c0*/  STS.U8 [R71], R117 ;  /* 0x0000007547007388 */ /* 0x0001e60000000000 */
[C---:B------:R-:W-:Y:S01]  /*54d0*/  IMAD.IADD R119, R4.reuse, 0x1, R115 ;  /* 0x0000000104777824 */ /* 0x040fe200078e0273 */
[----:B------:R-:W-:-:S04]  /*54e0*/  LEA R107, P0, R4, R107, 0x6 ;  /* 0x0000006b046b7211 */ /* 0x000fc800078030ff */
[C---:B-1----:R-:W-:Y:S02]  /*54f0*/  IADD3 R69, PT, PT, R4.reuse, R119, RZ ;  /* 0x0000007704457210 */ /* 0x042fe40007ffe0ff */
[----:B------:R-:W-:Y:S02]  /*5500*/  LEA.HI.X R105, R4, R105, RZ, 0x6, P0 ;  /* 0x0000006904697211 */ /* 0x000fe400000f34ff */
[----:B------:R-:W-:-:S04]  /*5510*/  ISETP.GE.U32.AND P0, PT, R107, R104, PT ;  /* 0x000000686b00720c */ /* 0x000fc80003f06070 */
[----:B------:R-:W-:Y:S01]  /*5520*/  ISETP.GE.U32.AND.EX P0, PT, R105, RZ, PT, P0 ;  /* 0x000000ff6900720c */ /* 0x000fe20003f06100 */
[----:B------:R0:W-:Y:S04]  /*5530*/  STS.U8 [R67], R118 ;  /* 0x0000007643007388 */ /* 0x0001e80000000000 */
        /* <DEDUP_REMOVED lines=8> */
[----:B------:R0:W-:Y:S01]  /*55c0*/  STS.U8 [R69], R62 ;  /* 0x0000003e45007388 */ /* 0x0001e20000000000 */
[----:B------:R-:W-:Y:S05]  /*55d0*/  @!P0 BRA `(.L_x_29) ;  /* 0xffffffe800d88947 */ /* 0x000fea000383ffff */
.L_x_23:
[----:B------:R-:W-:Y:S05]  /*55e0*/  BSYNC.RECONVERGENT B3 ;  /* 0x0000000000037941 */ /* 0x000fea0003800200 */
.L_x_22:
[----:B------:R-:W-:Y:S01]  /*55f0*/  NOP ;  /* 0x0000000000007918 */ /* 0x000fe20000000000 */
[----:B------:R-:W-:-:S13]  /*5600*/  PLOP3.LUT P0, PT, PT, PT, PT, 0x80, 0x8 ;  /* 0x000000000008781c */ /* 0x000fda0003f0f070 */
.L_x_30:
[----:B------:R-:W-:Y:S02]  /*5610*/  PLOP3.LUT P1, PT, P1, P0, PT, 0xf2, 0x2f ;  /* 0x00000000002f781c */ /* 0x000fe40000f21e72 */
[----:B------:R-:W-:-:S08]  /*5620*/  @P0 R2UR P1, UR4, R103 ;  /* 0x00000000670402ca */ /* 0x000fd00000020000 */
[----:B------:R-:W-:-:S05]  /*5630*/  @P0 PLOP3.LUT P0, PT, P1, PT, PT, 0x80, 0x8 ;  /* 0x000000000008081c */ /* 0x000fca0000f0f070 */
[----:B------:R-:W-:Y:S01]  /*5640*/  @!P1 SYNCS.ARRIVE.TRANS64.RED.A0T1 RZ, [UR4], RZ ;  /* 0x000000ffffff99a7 */ /* 0x000fe20008200404 */
[----:B------:R-:W-:Y:S07]  /*5650*/  @!P1 ARRIVES.LDGSTSBAR.64.TRANSCNT [UR4] ;  /* 0x00000000ff0099b0 */ /* 0x000fee0008002a04 */
[----:B------:R-:W-:Y:S05]  /*5660*/  @P0 BRA.U.ANY `(.L_x_30) ;  /* 0xfffffffd00e80947 */ /* 0x000fea000393ffff */
[----:B------:R-:W-:Y:S01]  /*5670*/  NOP ;  /* 0x0000000000007918 */ /* 0x000fe20000000000 */
[----:B------:R-:W-:Y:S01]  /*5680*/  VIADD R92, R92, 0x1 ;  /* 0x000000015c5c7836 */ /* 0x000fe20000000000 */
[----:B------:R0:W-:Y:S01]  /*5690*/  SYNCS.ARRIVE.TRANS64.A1T0 RZ, [R103+URZ], RZ ;  /* 0x000000ff67ff79a7 */ /* 0x0001e200081000ff */
[----:B------:R-:W-:-:S03]  /*56a0*/  VIADD R97, R97, 0x1 ;  /* 0x0000000161617836 */ /* 0x000fc60000000000 */
[----:B------:R-:W-:Y:S02]  /*56b0*/  LOP3.LUT R60, R92, 0xff, RZ, 0xc0, !PT ;  /* 0x000000ff5c3c7812 */ /* 0x000fe400078ec0ff */
[----:B------:R-:W-:Y:S02]  /*56c0*/  ISETP.GE.AND P1, PT, R97, R102, PT ;  /* 0x000000666100720c */ /* 0x000fe40003f26270 */
[----:B------:R-:W-:-:S04]  /*56d0*/  ISETP.NE.AND P0, PT, R60, 0x2, PT ;  /* 0x000000023c00780c */ /* 0x000fc80003f05270 */
[----:B------:R-:W-:Y:S02]  /*56e0*/  SEL R61, RZ, 0x1, P0 ;  /* 0x00000001ff3d7807 */ /* 0x000fe40000000000 */
[----:B------:R-:W-:Y:S02]  /*56f0*/  SEL R92, R92, RZ, P0 ;  /* 0x000000ff5c5c7207 */ /* 0x000fe40000000000 */
[----:B------:R-:W-:-:S04]  /*5700*/  LOP3.LUT R61, R98, R61, RZ, 0x3c, !PT ;  /* 0x0000003d623d7212 */ /* 0x000fc800078e3cff */
[----:B------:R-:W-:Y:S01]  /*5710*/  PRMT R98, R61, 0x7610, R98 ;  /* 0x000076103d627816 */ /* 0x000fe20000000062 */
[----:B0-----:R-:W-:Y:S06]  /*5720*/  @!P1 BRA `(.L_x_31) ;  /* 0xffffffb800049947 */ /* 0x001fec000383ffff */
.L_x_15:
[----:B------:R-:W-:Y:S05]  /*5730*/  BSYNC B0 ;  /* 0x0000000000007941 */ /* 0x000fea0003800000 */
.L_x_14:
[-C--:B------:R-:W-:Y:S01]  /*5740*/  IABS R62, R0.reuse ;  /* 0x00000000003e7213 */ /* 0x080fe20000000000 */
[----:B------:R-:W0:Y:S01]  /*5750*/  LDCU.64 UR4, c[0x0][0x398] ;  /* 0x00007300ff0477ac */ /* 0x000e220008000a00 */
[----:B------:R-:W-:Y:S01]  /*5760*/  IABS R63, R95 ;  /* 0x0000005f003f7213 */ /* 0x000fe20000000000 */
[----:B------:R-:W-:Y:S01]  /*5770*/  IMAD.MOV.U32 R101, RZ, RZ, RZ ;  /* 0x000000ffff657224 */ /* 0x000fe200078e00ff */
[----:B------:R-:W0:Y:S01]  /*5780*/  I2F.RP R64, R62 ;  /* 0x0000003e00407306 */ /* 0x000e220000209400 */
[----:B-1234-:R-:W-:Y:S01]  /*5790*/  IABS R67, R0 ;  /* 0x0000000000437213 */ /* 0x01efe20000000000 */
[----:B------:R-:W1:Y:S06]  /*57a0*/  LDCU.64 UR6, c[0x0][0x3b8] ;  /* 0x00007700ff0677ac */ /* 0x000e6c0008000a00 */
[----:B0-----:R-:W0:Y:S02]  /*57b0*/  MUFU.RCP R64, R64 ;  /* 0x0000004000407308 */ /* 0x001e240000001000 */
[----:B0-----:R-:W-:-:S06]  /*57c0*/  VIADD R60, R64, 0xffffffe ;  /* 0x0ffffffe403c7836 */ /* 0x001fcc0000000000 */
[----:B------:R0:W2:Y:S02]  /*57d0*/  F2I.FTZ.U32.TRUNC.NTZ R61, R60 ;  /* 0x0000003c003d7305 */ /* 0x0000a4000021f000 */
[----:B0-----:R-:W-:Y:S02]  /*57e0*/  IMAD.MOV.U32 R60, RZ, RZ, RZ ;  /* 0x000000ffff3c7224 */ /* 0x001fe400078e00ff */
[----:B--2---:R-:W-:-:S04]  /*57f0*/  IMAD.MOV R65, RZ, RZ, -R61 ;  /* 0x000000ffff417224 */ /* 0x004fc800078e0a3d */
[----:B------:R-:W-:-:S04]  /*5800*/  IMAD R65, R65, R62, RZ ;  /* 0x0000003e41417224 */ /* 0x000fc800078e02ff */
[----:B------:R-:W-:-:S04]  /*5810*/  IMAD.HI.U32 R66, R61, R65, R60 ;  /* 0x000000413d427227 */ /* 0x000fc800078e003c */
[----:B------:R-:W-:Y:S02]  /*5820*/  IMAD.MOV R61, RZ, RZ, -R67 ;  /* 0x000000ffff3d7224 */ /* 0x000fe400078e0a43 */
[----:B------:R-:W-:-:S04]  /*5830*/  IMAD.HI.U32 R60, R66, R63, RZ ;  /* 0x0000003f423c7227 */ /* 0x000fc800078e00ff */
[----:B------:R-:W-:-:S05]  /*5840*/  IMAD R61, R60, R61, R63 ;  /* 0x0000003d3c3d7224 */ /* 0x000fca00078e023f */
[----:B------:R-:W-:-:S13]  /*5850*/  ISETP.GT.U32.AND P1, PT, R62, R61, PT ;  /* 0x0000003d3e00720c */ /* 0x000fda0003f24070 */
[----:B------:R-:W-:Y:S02]  /*5860*/  @!P1 IMAD.IADD R61, R61, 0x1, -R62 ;  /* 0x000000013d3d9824 */ /* 0x000fe400078e0a3e */
[----:B------:R-:W-:Y:S01]  /*5870*/  @!P1 VIADD R60, R60, 0x1 ;  /* 0x000000013c3c9836 */ /* 0x000fe20000000000 */
[----:B------:R-:W-:Y:S02]  /*5880*/  ISETP.NE.AND P1, PT, R0, RZ, PT ;  /* 0x000000ff0000720c */ /* 0x000fe40003f25270 */
[----:B------:R-:W-:Y:S02]  /*5890*/  ISETP.GE.U32.AND P0, PT, R61, R62, PT ;  /* 0x0000003e3d00720c */ /* 0x000fe40003f06070 */
[----:B------:R-:W-:-:S04]  /*58a0*/  LOP3.LUT R61, R95, R0, RZ, 0x3c, !PT ;  /* 0x000000005f3d7212 */ /* 0x000fc800078e3cff */
[----:B------:R-:W-:-:S07]  /*58b0*/  ISETP.GE.AND P2, PT, R61, RZ, PT ;  /* 0x000000ff3d00720c */ /* 0x000fce0003f46270 */
[----:B------:R-:W-:-:S04]  /*58c0*/  @P0 VIADD R60, R60, 0x1 ;  /* 0x000000013c3c0836 */ /* 0x000fc80000000000 */
[----:B------:R-:W-:-:S04]  /*58d0*/  IMAD.MOV.U32 R63, RZ, RZ, R60 ;  /* 0x000000ffff3f7224 */ /* 0x000fc800078e003c */
[----:B------:R-:W-:Y:S01]  /*58e0*/  @!P2 IMAD.MOV R63, RZ, RZ, -R63 ;  /* 0x000000ffff3fa224 */ /* 0x000fe200078e0a3f */
[----:B------:R-:W-:-:S04]  /*58f0*/  @!P1 LOP3.LUT R63, RZ, R0, RZ, 0x33, !PT ;  /* 0x00000000ff3f9212 */ /* 0x000fc800078e33ff */
[----:B------:R-:W-:Y:S01]  /*5900*/  SHF.R.S32.HI R61, RZ, 0x1f, R63 ;  /* 0x0000001fff3d7819 */ /* 0x000fe2000001143f */
[-C--:B------:R-:W-:Y:S02]  /*5910*/  IMAD R59, R59, R63.reuse, RZ ;  /* 0x0000003f3b3b7224 */ /* 0x080fe400078e02ff */
[----:B------:R-:W-:-:S04]  /*5920*/  IMAD.WIDE.U32 R100, R58, R63, R100 ;  /* 0x0000003f3a647225 */ /* 0x000fc800078e0064 */
[----:B------:R-:W-:Y:S01]  /*5930*/  IMAD R59, R58, R61, R59 ;  /* 0x0000003d3a3b7224 */ /* 0x000fe200078e023b */
[----:B------:R-:W-:-:S03]  /*5940*/  LEA R60, P0, R100, UR4, 0x2 ;  /* 0x00000004643c7c11 */ /* 0x000fc6000f8010ff */
[----:B------:R-:W-:-:S05]  /*5950*/  IMAD.IADD R59, R101, 0x1, R59 ;  /* 0x00000001653b7824 */ /* 0x000fca00078e023b */
[----:B------:R-:W-:-:S06]  /*5960*/  LEA.HI.X R61, R100, UR5, R59, 0x2, P0 ;  /* 0x00000005643d7c11 */ /* 0x000fcc00080f143b */
[----:B------:R0:W2:Y:S01]  /*5970*/  LDG.E R61, desc[UR10][R60.64] ;  /* 0x0000000a3c3d7981 */ /* 0x0000a2000c1e1900 */
[----:B-1----:R-:W-:Y:S01]  /*5980*/  USHF.R.S32.HI UR4, URZ, 0x1f, UR7 ;  /* 0x0000001fff047899 */ /* 0x002fe20008011407 */
[----:B------:R-:W-:Y:S01]  /*5990*/  IADD3 R63, PT, PT, -R63, RZ, RZ ;  /* 0x000000ff3f3f7210 */ /* 0x000fe20007ffe1ff */
[----:B------:R-:W-:Y:S01]  /*59a0*/  IMAD.U32 R58, RZ, RZ, UR7 ;  /* 0x00000007ff3a7e24 */ /* 0x000fe2000f8e00ff */
[----:B------:R-:W-:-:S03]  /*59b0*/  LOP3.LUT R100, R96, 0xff, RZ, 0xc0, !PT ;  /* 0x000000ff60647812 */ /* 0x000fc600078ec0ff */
[----:B------:R-:W-:Y:S02]  /*59c0*/  IMAD.U32 R59, RZ, RZ, UR4 ;  /* 0x00000004ff3b7e24 */ /* 0x000fe4000f8e00ff */
[----:B------:R-:W-:Y:S01]  /*59d0*/  IMAD R63, R0, R63, R95 ;  /* 0x0000003f003f7224 */ /* 0x000fe200078e025f */
[----:B0-----:R-:W-:Y:S02]  /*59e0*/  LOP3.LUT R60, R98, 0xffff, RZ, 0xc0, !PT ;  /* 0x0000ffff623c7812 */ /* 0x001fe400078ec0ff */
[----:B------:R-:W0:Y:S01]  /*59f0*/  LDCU UR4, c[0x0][0x3b4] ;  /* 0x00007680ff0477ac */ /* 0x000e220008000800 */
[----:B------:R-:W-:-:S05]  /*5a00*/  IMAD R63, R4, R63, RZ ;  /* 0x0000003f043f7224 */ /* 0x000fca00078e02ff */
[----:B0-----:R-:W-:Y:S01]  /*5a10*/  IADD3 R65, PT, PT, -R63, UR4, RZ ;  /* 0x000000043f417c10 */ /* 0x001fe2000fffe1ff */
[----:B--2---:R-:W-:-:S03]  /*5a20*/  IMAD.WIDE R58, R61, UR6, R58 ;  /* 0x000000063d3a7c25 */ /* 0x004fc6000f8e023a */
[C---:B------:R-:W-:Y:S02]  /*5a30*/  IADD3 R70, P0, PT, R63.reuse, R58, RZ ;  /* 0x0000003a3f467210 */ /* 0x040fe40007f1e0ff */
[----:B------:R-:W-:Y:S02]  /*5a40*/  SHF.R.U32.HI R58, RZ, 0x1, R60 ;  /* 0x00000001ff3a7819 */ /* 0x000fe4000001163c */
[----:B------:R-:W-:Y:S02]  /*5a50*/  LEA.HI.X.SX32 R69, R63, R59, 0x1, P0 ;  /* 0x0000003b3f457211 */ /* 0x000fe400000f0eff */
[----:B------:R-:W-:Y:S02]  /*5a60*/  LOP3.LUT R58, R58, 0x1, RZ, 0xc0, !PT ;  /* 0x000000013a3a7812 */ /* 0x000fe400078ec0ff */
[----:B------:R-:W-:Y:S01]  /*5a70*/  CS2R R60, SR_GLOBALTIMERLO ;  /* 0x00000000003c7805 */ /* 0x000fe20000015200 */
[----:B------:R-:W0:Y:S01]  /*5a80*/  S2UR UR5, SR_CgaCtaId ;  /* 0x00000000000579c3 */ /* 0x000e220000008800 */
[----:B------:R-:W-:Y:S01]  /*5a90*/  UMOV UR4, 0x400 ;  /* 0x0000040000047882 */ /* 0x000fe20000000000 */
[----:B------:R-:W-:Y:S01]  /*5aa0*/  SHF.L.U32 R59, R58, 0x1f, RZ ;  /* 0x0000001f3a3b7819 */ /* 0x000fe200000006ff */
[----:B------:R-:W-:Y:S01]  /*5ab0*/  BSSY B0, `(.L_x_32) ;  /* 0x0000020000007945 */ /* 0x000fe20003800000 */
[----:B0-----:R-:W-:-:S06]  /*5ac0*/  ULEA UR4, UR5, UR4, 0x18 ;  /* 0x0000000405047291 */ /* 0x001fcc000f8ec0ff */
[----:B------:R-:W-:-:S04]  /*5ad0*/  LEA R100, R100, UR4, 0x4 ;  /* 0x0000000464647c11 */ /* 0x000fc8000f8e20ff */
[----:B------:R-:W0:Y:S02]  /*5ae0*/  SYNCS.PHASECHK.TRANS64.TRYWAIT P0, [R100+URZ], R59 ;  /* 0x0000003b640075a7 */ /* 0x000e2400080011ff */
[----:B0-----:R-:W-:Y:S05]  /*5af0*/  @P0 BRA `(.L_x_33) ;  /* 0x00000000006c0947 */ /* 0x001fea0003800000 */
[----:B------:R-:W-:Y:S01]  /*5b00*/  SHF.L.U32 R67, R58, 0x1f, RZ ;  /* 0x0000001f3a437819 */ /* 0x000fe200000006ff */
[----:B------:R-:W-:-:S07]  /*5b10*/  IMAD.MOV.U32 R62, RZ, RZ, RZ ;  /* 0x000000ffff3e7224 */ /* 0x000fce00078e00ff */
.L_x_37:
        /* <DEDUP_REMOVED lines=13> */
.L_x_36:
        /* <DEDUP_REMOVED lines=9> */
.L_x_35:
[----:B------:R-:W-:Y:S05]  /*5c80*/  BSYNC B3 ;  /* 0x0000000000037941 */ /* 0x000fea0003800000 */
.L_x_34:
[----:B------:R-:W0:Y:S02]  /*5c90*/  SYNCS.PHASECHK.TRANS64.TRYWAIT P0, [R100+URZ], R67 ;  /* 0x00000043640075a7 */ /* 0x000e2400080011ff */
[----:B0-----:R-:W-:Y:S05]  /*5ca0*/  @!P0 BRA `(.L_x_37) ;  /* 0xfffffffc009c8947 */ /* 0x001fea000383ffff */
.L_x_33:
[----:B------:R-:W-:Y:S05]  /*5cb0*/  BSYNC B0 ;  /* 0x0000000000007941 */ /* 0x000fea0003800000 */
.L_x_32:
[----:B------:R-:W-:Y:S01]  /*5cc0*/  VIMNMX.U32 R102, PT, PT, R4, R65, PT ;  /* 0x0000004104667248 */ /* 0x000fe20003fe0000 */
[----:B------:R-:W-:Y:S03]  /*5cd0*/  BSSY.RECONVERGENT B0, `(.L_x_38) ;  /* 0x0000415000007945 */ /* 0x000fe60003800200 */
[----:B------:R-:W-:-:S13]  /*5ce0*/  ISETP.GE.U32.AND P0, PT, R3, R102, PT ;  /* 0x000000660300720c */ /* 0x000fda0003f06070 */
[----:B------:R-:W-:Y:S05]  /*5cf0*/  @P0 BRA `(.L_x_39) ;  /* 0x0000004000480947 */ /* 0x000fea0003800000 */
[----:B------:R-:W-:-:S05]  /*5d00*/  IMAD.SHL.U32 R58, R95, 0x4, RZ ;  /* 0x000000045f3a7824 */ /* 0x000fca00078e00ff */
[----:B------:R-:W-:-:S05]  /*5d10*/  LOP3.LUT R58, R58, 0x4, RZ, 0xc0, !PT ;  /* 0x000000043a3a7812 */ /* 0x000fca00078ec0ff */
[----:B------:R-:W-:-:S06]  /*5d20*/  IMAD.IADD R104, R1, 0x1, R58 ;  /* 0x0000000101687824 */ /* 0x000fcc00078e023a */
[----:B------:R-:W5:Y:S01]  /*5d30*/  LDL R104, [R104] ;  /* 0x0000000068687983 */ /* 0x000f620000100800 */
        /* <DEDUP_REMOVED lines=8> */
[----:B------:R-:W-:-:S04]  /*5dc0*/  IADD3 R71, P1, P2, R58, R59, -R5 ;  /* 0x0000003b3a477210 */ /* 0x000fc80007a3e805 */
[----:B------:R-:W-:Y:S02]  /*5dd0*/  IADD3.X R105, PT, PT, R58, R61, ~R6, P1, P2 ;  /* 0x0000003d3a697210 */ /* 0x000fe40000fe4c06 */
[----:B------:R-:W-:Y:S02]  /*5de0*/  SEL R61, RZ, 0x1, P0 ;  /* 0x00000001ff3d7807 */ /* 0x000fe40000000000 */
        /* <DEDUP_REMOVED lines=8> */
[----:B------:R-:W0:Y:S02]  /*5e70*/  F2I.FTZ.U32.TRUNC.NTZ R59, R62 ;  /* 0x0000003e003b7305 */ /* 0x000e24000021f000 */
[----:B0-----:R-:W-:-:S04]  /*5e80*/  IMAD R63, R63, R59, RZ ;  /* 0x0000003b3f3f7224 */ /* 0x001fc800078e02ff */
        /* <DEDUP_REMOVED lines=9> */
[----:B------:R-:W-:Y:S02]  /*5f20*/  @P1 IADD3 R58, PT, PT, R58, 0x1, RZ ;  /* 0x000000013a3a1810 */ /* 0x000fe40007ffe0ff */
[----:B------:R-:W-:Y:S01]  /*5f30*/  @!P2 LOP3.LUT R58, RZ, R4, RZ, 0x33, !PT ;  /* 0x00000004ff3aa212 */ /* 0x000fe200078e33ff */
[----:B------:R-:W-:Y:S06]  /*5f40*/  BRA `(.L_x_42) ;  /* 0x0000000000147947 */ /* 0x000fec0003800000 */
.L_x_41:
[----:B------:R-:W-:Y:S01]  /*5f50*/  IMAD.MOV.U32 R67, RZ, RZ, RZ ;  /* 0x000000ffff437224 */ /* 0x000fe200078e00ff */
[----:B------:R-:W-:-:S07]  /*5f60*/  MOV R68, 0x5f80 ;  /* 0x00005f8000447802 */ /* 0x000fce0000000f00 */
[----:B-----5:R-:W-:Y:S05]  /*5f70*/  CALL.REL.NOINC `($__internal_0_$__cuda_sm20_div_u64) ;  /* 0x0000004000507944 */ /* 0x020fea0003c00000 */
[----:B------:R-:W-:Y:S02]  /*5f80*/  IMAD.MOV.U32 R58, RZ, RZ, R64 ;  /* 0x000000ffff3a7224 */ /* 0x000fe400078e0040 */
[----:B------:R-:W-:-:S07]  /*5f90*/  IMAD.MOV.U32 R59, RZ, RZ, R65 ;  /* 0x000000ffff3b7224 */ /* 0x000fce00078e0041 */
.L_x_42:
[----:B------:R-:W-:Y:S05]  /*5fa0*/  BSYNC.RECONVERGENT B3 ;  /* 0x0000000000037941 */ /* 0x000fea0003800200 */
.L_x_40:
[----:B------:R-:W-:Y:S01]  /*5fb0*/  ISETP.GE.U32.AND P0, PT, R5, R102, PT ;  /* 0x000000660500720c */ /* 0x000fe20003f06070 */
[----:B------:R-:W-:Y:S01]  /*5fc0*/  IMAD.MOV.U32 R63, RZ, RZ, 0x2 ;  /* 0x00000002ff3f7424 */ /* 0x000fe200078e00ff */
[----:B------:R-:W-:Y:S01]  /*5fd0*/  IADD3 R61, P1, PT, R58, R61, RZ ;  /* 0x0000003d3a3d7210 */ /* 0x000fe20007f3e0ff */
[----:B------:R-:W-:Y:S01]  /*5fe0*/  BSSY.RECONVERGENT B3, `(.L_x_43) ;  /* 0x0000296000037945 */ /* 0x000fe20003800200 */
[----:B------:R-:W-:Y:S01]  /*5ff0*/  ISETP.GE.U32.AND.EX P0, PT, R6, RZ, PT, P0 ;  /* 0x000000ff0600720c */ /* 0x000fe20003f06100 */
[----:B------:R-:W-:Y:S02]  /*6000*/  IMAD.MOV.U32 R101, RZ, RZ, R3 ;  /* 0x000000ffff657224 */ /* 0x000fe400078e0003 */
[----:B------:R-:W-:Y:S01]  /*6010*/  IMAD.X R60, RZ, RZ, R59, P1 ;  /* 0x000000ffff3c7224 */ /* 0x000fe200008e063b */
[----:B------:R-:W-:Y:S01]  /*6020*/  SEL R63, R63, 0x1, !P0 ;  /* 0x000000013f3f7807 */ /* 0x000fe20004000000 */
[----:B------:R-:W-:-:S04]  /*6030*/  IMAD.MOV.U32 R68, RZ, RZ, RZ ;  /* 0x000000ffff447224 */ /* 0x000fc800078e00ff */
[----:B------:R-:W-:-:S05]  /*6040*/  IMAD.IADD R62, R58, 0x1, R63 ;  /* 0x000000013a3e7824 */ /* 0x000fca00078e023f */
[----:B------:R-:W-:-:S04]  /*6050*/  LOP3.LUT R62, R62, 0x3f, RZ, 0xc0, !PT ;  /* 0x0000003f3e3e7812 */ /* 0x000fc800078ec0ff */
[----:B------:R-:W-:-:S04]  /*6060*/  ISETP.NE.U32.AND P0, PT, R62, RZ, PT ;  /* 0x000000ff3e00720c */ /* 0x000fc80003f05070 */
[----:B------:R-:W-:-:S13]  /*6070*/  ISETP.NE.AND.EX P0, PT, RZ, RZ, PT, P0 ;  /* 0x000000ffff00720c */ /* 0x000fda0003f05300 */
[----:B------:R-:W-:Y:S05]  /*6080*/  @!P0 BRA `(.L_x_44) ;  /* 0x00000028002c8947 */ /* 0x000fea0003800000 */
[----:B------:R-:W0:Y:S01]  /*6090*/  S2UR UR5, SR_CgaCtaId ;  /* 0x00000000000579c3 */ /* 0x000e220000008800 */
[----:B------:R-:W-:Y:S01]  /*60a0*/  UMOV UR4, 0x400 ;  /* 0x0000040000047882 */ /* 0x000fe20000000000 */
[----:B------:R-:W-:Y:S01]  /*60b0*/  IMAD.MOV.U32 R101, RZ, RZ, R5 ;  /* 0x000000ffff657224 */ /* 0x000fe200078e0005 */
[----:B------:R-:W-:Y:S01]  /*60c0*/  UIADD3 UR4, UPT, UPT, UR4, 0x30, URZ ;  /* 0x0000003004047890 */ /* 0x000fe2000fffe0ff */
[----:B------:R-:W-:-:S03]  /*60d0*/  IMAD.MOV.U32 R68, RZ, RZ, R6 ;  /* 0x000000ffff447224 */ /* 0x000fc600078e0006 */
[----:B0-----:R-:W-:-:S06]  /*60e0*/  ULEA UR4, UR5, UR4, 0x18 ;  /* 0x0000000405047291 */ /* 0x001fcc000f8ec0ff */
[----:B-----5:R-:W-:-:S05]  /*60f0*/  IADD3 R65, PT, PT, R104, UR4, R3 ;  /* 0x0000000468417c10 */ /* 0x020fca000fffe003 */
[----:B------:R-:W0:Y:S01]  /*6100*/  LDS.U8 R63, [R65] ;  /* 0x00000000413f7984 */ /* 0x000e220000000000 */
[----:B------:R-:W1:Y:S02]  /*6110*/  LDCU.64 UR4, c[0x0][0x3a8] ;  /* 0x00007500ff0477ac */ /* 0x000e640008000a00 */
[----:B-1----:R-:W-:-:S04]  /*6120*/  IADD3 R58, P0, P1, R70, UR4, R3 ;  /* 0x00000004463a7c10 */ /* 0x002fc8000f91e003 */
[----:B------:R-:W-:Y:S02]  /*6130*/  IADD3.X R59, PT, PT, R69, UR5, RZ, P0, P1 ;  /* 0x00000005453b7c10 */ /* 0x000fe400087e24ff */
[----:B------:R-:W-:-:S04]  /*6140*/  ISETP.NE.U32.AND P0, PT, R62, 0x1, PT ;  /* 0x000000013e00780c */ /* 0x000fc80003f05070 */
[----:B------:R-:W-:Y:S01]  /*6150*/  ISETP.NE.AND.EX P0, PT, RZ, RZ, PT, P0 ;  /* 0x000000ffff00720c */ /* 0x000fe20003f05300 */
[----:B0-----:R0:W-:-:S12]  /*6160*/  STG.E.U8 desc[UR10][R58.64], R63 ;  /* 0x0000003f3a007986 */ /* 0x0011d8000c10110a */
[----:B------:R-:W-:Y:S05]  /*6170*/  @!P0 BRA `(.L_x_44) ;  /* 0x0000002400f08947 */ /* 0x000fea0003800000 */
[C---:B------:R-:W-:Y:S01]  /*6180*/  IMAD.IADD R65, R4.reuse, 0x1, R65 ;  /* 0x0000000104417824 */ /* 0x040fe200078e0241 */
[----:B0-----:R-:W-:Y:S01]  /*6190*/  IADD3 R58, P0, PT, R4, R58, RZ ;  /* 0x0000003a043a7210 */ /* 0x001fe20007f1e0ff */
[----:B------:R-:W-:Y:S01]  /*61a0*/  IMAD.MOV.U32 R68, RZ, RZ, R8 ;  /* 0x000000ffff447224 */ /* 0x000fe200078e0008 */
[----:B------:R-:W-:Y:S02]  /*61b0*/  MOV R101, R7 ;  /* 0x0000000700657202 */ /* 0x000fe40000000f00 */
[----:B------:R-:W0:Y:S01]  /*61c0*/  LDS.U8 R63, [R65] ;  /* 0x00000000413f7984 */ /* 0x000e220000000000 */
[----:B------:R-:W-:Y:S01]  /*61d0*/  IMAD.X R59, RZ, RZ, R59, P0 ;  /* 0x000000ffff3b7224 */ /* 0x000fe200000e063b */
[----:B------:R-:W-:-:S04]  /*61e0*/  ISETP.NE.U32.AND P0, PT, R62, 0x2, PT ;  /* 0x000000023e00780c */ /* 0x000fc80003f05070 */
[----:B------:R-:W-:Y:S01]  /*61f0*/  ISETP.NE.AND.EX P0, PT, RZ, RZ, PT, P0 ;  /* 0x000000ffff00720c */ /* 0x000fe20003f05300 */
[----:B0-----:R1:W-:-:S12]  /*6200*/  STG.E.U8 desc[UR10][R58.64], R63 ;  /* 0x0000003f3a007986 */ /* 0x0013d8000c10110a */
[----:B------:R-:W-:Y:S05]  /*6210*/  @!P0 BRA `(.L_x_44) ;  /* 0x0000002400c88947 */ /* 0x000fea0003800000 */
[C---:B------:R-:W-:Y:S01]  /*6220*/  IMAD.IADD R65, R4.reuse, 0x1, R65 ;  /* 0x0000000104417824 */ /* 0x040fe200078e0241 */
[----:B-1----:R-:W-:Y:S01]  /*6230*/  IADD3 R58, P0, PT, R4, R58, RZ ;  /* 0x0000003a043a7210 */ /* 0x002fe20007f1e0ff */
[----:B------:R-:W-:Y:S02]  /*6240*/  IMAD.MOV.U32 R101, RZ, RZ, R9 ;  /* 0x000000ffff657224 */ /* 0x000fe400078e0009 */
[----:B------:R-:W-:Y:S01]  /*6250*/  IMAD.MOV.U32 R68, RZ, RZ, R10 ;  /* 0x000000ffff447224 */ /* 0x000fe200078e000a */
[----:B------:R-:W0:Y:S01]  /*6260*/  LDS.U8 R63, [R65] ;  /* 0x00000000413f7984 */ /* 0x000e220000000000 */
[----:B------:R-:W-:Y:S01]  /*6270*/  IMAD.X R59, RZ, RZ, R59, P0 ;  /* 0x000000ffff3b7224 */ /* 0x000fe200000e063b */
[----:B------:R-:W-:-:S04]  /*6280*/  ISETP.NE.U32.AND P0, PT, R62, 0x3, PT ;  /* 0x000000033e00780c */ /* 0x000fc80003f05070 */
[----:B------:R-:W-:Y:S01]  /*6290*/  ISETP.NE.AND.EX P0, PT, RZ, RZ, PT, P0 ;  /* 0x000000ffff00720c */ /* 0x000fe20003f05300 */
[----:B0-----:R2:W-:-:S12]  /*62a0*/  STG.E.U8 desc[UR10][R58.64], R63 ;  /* 0x0000003f3a007986 */ /* 0x0015d8000c10110a */
[----:B------:R-:W-:Y:S05]  /*62b0*/  @!P0 BRA `(.L_x_44) ;  /* 0x0000002400a08947 */ /* 0x000fea0003800000 */
[C---:B------:R-:W-:Y:S01]  /*62c0*/  IMAD.IADD R65, R4.reuse, 0x1, R65 ;  /* 0x0000000104417824 */ /* 0x040fe200078e0241 */
[----:B--2---:R-:W-:Y:S01]  /*62d0*/  IADD3 R58, P0, PT, R4, R58, RZ ;  /* 0x0000003a043a7210 */ /* 0x004fe20007f1e0ff */
        /* <DEDUP_REMOVED lines=9> */
[C---:B---3--:R-:W-:Y:S02]  /*6370*/  IADD3 R58, P0, PT, R4.reuse, R58, RZ ;  /* 0x0000003a043a7210 */ /* 0x048fe40007f1e0ff */
[----:B------:R-:W-:Y:S02]  /*6380*/  IADD3 R101, P1, PT, R4, R11, RZ ;  /* 0x0000000b04657210 */ /* 0x000fe40007f3e0ff */
[----:B------:R-:W0:Y:S01]  /*6390*/  LDS.U8 R63, [R65] ;  /* 0x00000000413f7984 */ /* 0x000e220000000000 */
[----:B------:R-:W-:Y:S01]  /*63a0*/  IMAD.X R59, RZ, RZ, R59, P0 ;  /* 0x000000ffff3b7224 */ /* 0x000fe200000e063b */
[----:B------:R-:W-:Y:S01]  /*63b0*/  ISETP.NE.U32.AND P0, PT, R62, 0x5, PT ;  /* 0x000000053e00780c */ /* 0x000fe20003f05070 */
[----:B------:R-:W-:-:S03]  /*63c0*/  IMAD.X R68, RZ, RZ, R12, P1 ;  /* 0x000000ffff447224 */ /* 0x000fc600008e060c */
[----:B------:R-:W-:Y:S01]  /*63d0*/  ISETP.NE.AND.EX P0, PT, RZ, RZ, PT, P0 ;  /* 0x000000ffff00720c */ /* 0x000fe20003f05300 */
[----:B0-----:R4:W-:-:S12]  /*63e0*/  STG.E.U8 desc[UR10][R58.64], R63 ;  /* 0x0000003f3a007986 */ /* 0x0019d8000c10110a */
[----:B------:R-:W-:Y:S05]  /*63f0*/  @!P0 BRA `(.L_x_44) ;  /* 0x0000002400508947 */ /* 0x000fea0003800000 */
[C---:B------:R-:W-:Y:S01]  /*6400*/  IMAD.IADD R65, R4.reuse, 0x1, R65 ;  /* 0x0000000104417824 */ /* 0x040fe200078e0241 */
[C---:B----4-:R-:W-:Y:S02]  /*6410*/  IADD3 R58, P0, PT, R4.reuse, R58, RZ ;  /* 0x0000003a043a7210 */ /* 0x050fe40007f1e0ff */
[----:B------:R-:W-:Y:S02]  /*6420*/  IADD3 R67, P1, P2, R4, R11, R4 ;  /* 0x0000000b04437210 */ /* 0x000fe40007a3e004 */
[----:B------:R-:W0:Y:S01]  /*6430*/  LDS.U8 R63, [R65] ;  /* 0x00000000413f7984 */ /* 0x000e220000000000 */
[----:B------:R-:W-:Y:S02]  /*6440*/  IADD3.X R59, PT, PT, RZ, R59, RZ, P0, !PT ;  /* 0x0000003bff3b7210 */ /* 0x000fe400007fe4ff */
[----:B------:R-:W-:Y:S01]  /*6450*/  ISETP.NE.U32.AND P0, PT, R62, 0x6, PT ;  /* 0x000000063e00780c */ /* 0x000fe20003f05070 */
[----:B------:R-:W-:Y:S01]  /*6460*/  IMAD.MOV.U32 R101, RZ, RZ, R67 ;  /* 0x000000ffff657224 */ /* 0x000fe200078e0043 */
[----:B------:R-:W-:-:S02]  /*6470*/  IADD3.X R64, PT, PT, RZ, R12, RZ, P1, P2 ;  /* 0x0000000cff407210 */ /* 0x000fc40000fe44ff */
[----:B------:R-:W-:-:S03]  /*6480*/  ISETP.NE.AND.EX P0, PT, RZ, RZ, PT, P0 ;  /* 0x000000ffff00720c */ /* 0x000fc60003f05300 */
[----:B------:R-:W-:Y:S01]  /*6490*/  IMAD.MOV.U32 R68, RZ, RZ, R64 ;  /* 0x000000ffff447224 */ /* 0x000fe200078e0040 */
[----:B0-----:R0:W-:Y:S09]  /*64a0*/  STG.E.U8 desc[UR10][R58.64], R63 ;  /* 0x0000003f3a007986 */ /* 0x0011f2000c10110a */
[----:B------:R-:W-:Y:S05]  /*64b0*/  @!P0 BRA `(.L_x_44) ;  /* 0x0000002400208947 */ /* 0x000fea0003800000 */
[C---:B------:R-:W-:Y:S01]  /*64c0*/  IMAD.IADD R65, R4.reuse, 0x1, R65 ;  /* 0x0000000104417824 */ /* 0x040fe200078e0241 */
[C---:B0-----:R-:W-:Y:S02]  /*64d0*/  IADD3 R58, P0, PT, R4.reuse, R58, RZ ;  /* 0x0000003a043a7210 */ /* 0x041fe40007f1e0ff */
        /* <DEDUP_REMOVED lines=9> */
[C---:B0-----:R-:W-:Y:S02]  /*6570*/  IADD3 R58, P0, PT, R4.reuse, R58, RZ ;  /* 0x0000003a043a7210 */ /* 0x041fe40007f1e0ff */
[----:B------:R-:W-:Y:S02]  /*6580*/  IADD3 R67, P1, P2, R4, R67, R4 ;  /* 0x0000004304437210 */ /* 0x000fe40007a3e004 */
[----:B------:R-:W0:Y:S01]  /*6590*/  LDS.U8 R63, [R65] ;  /* 0x00000000413f7984 */ /* 0x000e220000000000 */
[----:B------:R-:W-:Y:S01]  /*65a0*/  IMAD.X R59, RZ, RZ, R59, P0 ;  /* 0x000000ffff3b7224 */ /* 0x000fe200000e063b */
[----:B------:R-:W-:Y:S01]  /*65b0*/  ISETP.NE.U32.AND P0, PT, R62, 0x8, PT ;  /* 0x000000083e00780c */ /* 0x000fe20003f05070 */
[----:B------:R-:W-:Y:S01]  /*65c0*/  IMAD.MOV.U32 R101, RZ, RZ, R67 ;  /* 0x000000ffff657224 */ /* 0x000fe200078e0043 */
[----:B------:R-:W-:Y:S02]  /*65d0*/  IADD3.X R64, PT, PT, RZ, R64, RZ, P1, P2 ;  /* 0x00000040ff407210 */ /* 0x000fe40000fe44ff */
        /* <DEDUP_REMOVED lines=41> */
[----:B------:R-:W-:Y:S02]  /*6870*/  ISETP.NE.U32.AND P0, PT, R62, 0xc, PT ;  /* 0x0000000c3e00780c */ /* 0x000fe40003f05070 */
[----:B------:R-:W-:Y:S02]  /*6880*/  IADD3.X R68, PT, PT, RZ, R64, RZ, P1, P2 ;  /* 0x00000040ff447210 */ /* 0x000fe40000fe44ff */
[----:B------:R-:W-:Y:S01]  /*6890*/  ISETP.NE.AND.EX P0, PT, RZ, RZ, PT, P0 ;  /* 0x000000ffff00720c */ /* 0x000fe20003f05300 */
[----:B0-----:R0:W-:-:S12]  /*68a0*/  STG.E.U8 desc[UR10][R58.64], R63 ;  /* 0x0000003f3a007986 */ /* 0x0011d8000c10110a */
[----:B------:R-:W-:Y:S05]  /*68b0*/  @!P0 BRA `(.L_x_44) ;  /* 0x0000002000208947 */ /* 0x000fea0003800000 */
[C---:B------:R-:W-:Y:S01]  /*68c0*/  IMAD.IADD R65, R4.reuse, 0x1, R65 ;  /* 0x0000000104417824 */ /* 0x040fe200078e0241 */
[----:B0-----:R-:W-:Y:S01]  /*68d0*/  IADD3 R58, P0, PT, R4, R58, RZ ;  /* 0x0000003a043a7210 */ /* 0x001fe20007f1e0ff */
        /* <DEDUP_REMOVED lines=48> */
[C---:B------:R-:W-:Y:S01]  /*6be0*/  IADD3 R65, PT, PT, R4.reuse, R65, RZ ;  /* 0x0000004104417210 */ /* 0x040fe20007ffe0ff */
[----:B------:R-:W-:Y:S01]  /*6bf0*/  IMAD.MOV.U32 R101, RZ, RZ, R23 ;  /* 0x000000ffff657224 */ /* 0x000fe200078e0017 */
[----:B0-----:R-:W-:Y:S01]  /*6c00*/  IADD3 R58, P0, PT, R4, R58, RZ ;  /* 0x0000003a043a7210 */ /* 0x001fe20007f1e0ff */
[----:B------:R-:W-:Y:S02]  /*6c10*/  IMAD.MOV.U32 R68, RZ, RZ, R24 ;  /* 0x000000ffff447224 */ /* 0x000fe400078e0018 */
[----:B------:R-:W0:Y:S02]  /*6c20*/  LDS.U8 R63, [R65] ;  /* 0x00000000413f7984 */ /* 0x000e240000000000 */
        /* <DEDUP_REMOVED lines=106> */
[C---:B0-----:R-:W-:Y:S02]  /*72d0*/  IADD3 R58, P0, PT, R4.reuse, R58, RZ ;  /* 0x0000003a043a7210 */ /* 0x041fe40007f1e0ff */
[----:B------:R-:W-:Y:S02]  /*72e0*/  IADD3 R71, P1, PT, R4, R43, RZ ;  /* 0x0000002b04477210 */ /* 0x000fe40007f3e0ff */
[----:B------:R-:W0:Y:S01]  /*72f0*/  LDS.U8 R63, [R65] ;  /* 0x00000000413f7984 */ /* 0x000e220000000000 */
[----:B------:R-:W-:Y:S01]  /*7300*/  IMAD.X R59, RZ, RZ, R59, P0 ;  /* 0x000000ffff3b7224 */ /* 0x000fe200000e063b */
[----:B------:R-:W-:Y:S01]  /*7310*/  ISETP.NE.U32.AND P0, PT, R62, 0x1d, PT ;  /* 0x0000001d3e00780c */ /* 0x000fe20003f05070 */
[----:B------:R-:W-:Y:S02]  /*7320*/  IMAD.X R64, RZ, RZ, R44, P1 ;  /* 0x000000ffff407224 */ /* 0x000fe400008e062c */
[----:B------:R-:W-:Y:S01]  /*7330*/  IMAD.MOV.U32 R101, RZ, RZ, R71 ;  /* 0x000000ffff657224 */ /* 0x000fe200078e0047 */
[----:B------:R-:W-:Y:S01]  /*7340*/  ISETP.NE.AND.EX P0, PT, RZ, RZ, PT, P0 ;  /* 0x000000ffff00720c */ /* 0x000fe20003f05300 */
[----:B------:R-:W-:Y:S01]  /*7350*/  IMAD.MOV.U32 R68, RZ, RZ, R64 ;  /* 0x000000ffff447224 */ /* 0x000fe200078e0040 */
[----:B0-----:R0:W-:Y:S11]  /*7360*/  STG.E.U8 desc[UR10][R58.64], R63 ;  /* 0x0000003f3a007986 */ /* 0x0011f6000c10110a */
        /* <DEDUP_REMOVED lines=23> */
[C---:B------:R-:W-:Y:S02]  /*74e0*/  IADD3 R67, PT, PT, R4.reuse, R67, RZ ;  /* 0x0000004304437210 */ /* 0x040fe40007ffe0ff */
[C---:B0-----:R-:W-:Y:S02]  /*74f0*/  IADD3 R58, P0, PT, R4.reuse, R58, RZ ;  /* 0x0000003a043a7210 */ /* 0x041fe40007f1e0ff */
[----:B------:R-:W-:Y:S01]  /*7500*/  IADD3 R101, P1, PT, R4, R65, RZ ;  /* 0x0000004104657210 */ /* 0x000fe20007f3e0ff */
[----:B------:R-:W0:Y:S02]  /*7510*/  LDS.U8 R63, [R67] ;  /* 0x00000000433f7984 */ /* 0x000e240000000000 */
        /* <DEDUP_REMOVED lines=131> */
[----:B------:R-:W-:Y:S02]  /*7d50*/  ISETP.NE.U32.AND P0, PT, R62, 0x2c, PT ;  /* 0x0000002c3e00780c */ /* 0x000fe40003f05070 */
[----:B------:R-:W-:Y:S02]  /*7d60*/  IADD3.X R68, PT, PT, RZ, R68, RZ, P1, !PT ;  /* 0x00000044ff447210 */ /* 0x000fe40000ffe4ff */
        /* <DEDUP_REMOVED lines=38> */
[----:B------:R-:W-:Y:S02]  /*7fd0*/  IADD3.X R59, PT, PT, RZ, R59, RZ, P0, !PT ;  /* 0x0000003bff3b7210 */ /* 0x000fe400007fe4ff */
        /* <DEDUP_REMOVED lines=134> */
[----:B------:R-:W-:Y:S01]  /*8840*/  ISETP.NE.U32.AND P0, PT, R62, 0x3e, PT ;  /* 0x0000003e3e00780c */ /* 0x000fe20003f05070 */
[C---:B------:R-:W-:Y:S01]  /*8850*/  IMAD.IADD R65, R4.reuse, 0x1, R67 ;  /* 0x0000000104417824 */ /* 0x040fe200078e0243 */
[----:B------:R-:W-:Y:S01]  /*8860*/  IADD3 R62, P1, PT, R4, R58, RZ ;  /* 0x0000003a043e7210 */ /* 0x000fe20007f3e0ff */
[----:B------:R-:W-:Y:S01]  /*8870*/  IMAD.MOV.U32 R101, RZ, RZ, R93 ;  /* 0x000000ffff657224 */ /* 0x000fe200078e005d */
[----:B------:R-:W-:Y:S01]  /*8880*/  ISETP.NE.AND.EX P0, PT, RZ, RZ, PT, P0 ;  /* 0x000000ffff00720c */ /* 0x000fe20003f05300 */
[----:B------:R-:W-:Y:S02]  /*8890*/  IMAD.MOV.U32 R68, RZ, RZ, R99 ;  /* 0x000000ffff447224 */ /* 0x000fe400078e0063 */
[----:B0-----:R-:W-:-:S10]  /*88a0*/  IMAD.X R63, RZ, RZ, R59, P1 ;  /* 0x000000ffff3f7224 */ /* 0x001fd400008e063b */
[C---:B------:R-:W-:Y:S02]  /*88b0*/  @P0 IADD3 R64, PT, PT, R4.reuse, R65, RZ ;  /* 0x0000004104400210 */ /* 0x040fe40007ffe0ff */
[----:B------:R-:W0:Y:S01]  /*88c0*/  LDS.U8 R65, [R65] ;  /* 0x0000000041417984 */ /* 0x000e220000000000 */
[----:B------:R-:W-:-:S03]  /*88d0*/  @P0 IADD3 R58, P1, PT, R4, R62, RZ ;  /* 0x0000003e043a0210 */ /* 0x000fc60007f3e0ff */
[----:B------:R-:W1:Y:S02]  /*88e0*/  @P0 LDS.U8 R67, [R64] ;  /* 0x0000000040430984 */ /* 0x000e640000000000 */
[----:B------:R-:W-:Y:S01]  /*88f0*/  @P0 IMAD.X R59, RZ, RZ, R63, P1 ;  /* 0x000000ffff3b0224 */ /* 0x000fe200008e063f */
[----:B------:R-:W-:-:S05]  /*8900*/  @P0 IADD3 R101, P1, PT, R4, R93, RZ ;  /* 0x0000005d04650210 */ /* 0x000fca0007f3e0ff */
[----:B------:R-:W-:Y:S01]  /*8910*/  @P0 IMAD.X R68, RZ, RZ, R99, P1 ;  /* 0x000000ffff440224 */ /* 0x000fe200008e0663 */
[----:B0-----:R0:W-:Y:S04]  /*8920*/  STG.E.U8 desc[UR10][R62.64], R65 ;  /* 0x000000413e007986 */ /* 0x0011e8000c10110a */
[----:B-1----:R0:W-:Y:S03]  /*8930*/  @P0 STG.E.U8 desc[UR10][R58.64], R67 ;  /* 0x000000433a000986 */ /* 0x0021e6000c10110a */
.L_x_44:
[----:B------:R-:W-:Y:S05]  /*8940*/  BSYNC.RECONVERGENT B3 ;  /* 0x0000000000037941 */ /* 0x000fea0003800200 */
.L_x_43:
[----:B------:R-:W-:-:S04]  /*8950*/  ISETP.GE.U32.AND P0, PT, R61, 0x3f, PT ;  /* 0x0000003f3d00780c */ /* 0x000fc80003f06070 */
[----:B------:R-:W-:-:S13]  /*8960*/  ISETP.GE.U32.AND.EX P0, PT, R60, RZ, PT, P0 ;  /* 0x000000ff3c00720c */ /* 0x000fda0003f06100 */
[----:B------:R-:W-:Y:S05]  /*8970*/  @!P0 BRA `(.L_x_39) ;  /* 0x0000001400288947 */ /* 0x000fea0003800000 */
[----:B------:R-:W0:Y:S02]  /*8980*/  S2R R71, SR_CgaCtaId ;  /* 0x0000000000477919 */ /* 0x000e240000008800 */
[----:B01234-:R-:W-:-:S05]  /*8990*/  MOV R58, 0x400 ;  /* 0x00000400003a7802 */ /* 0x01ffca0000000f00 */
[----:B------:R-:W-:-:S05]  /*89a0*/  VIADD R58, R58, 0x30 ;  /* 0x000000303a3a7836 */ /* 0x000fca0000000000 */
[----:B------:R-:W-:-:S07]  /*89b0*/  LEA R71, R71, R58, 0x18 ;  /* 0x0000003a47477211 */ /* 0x000fce00078ec0ff */
.L_x_45:
[----:B-1---5:R-:W-:Y:S01]  /*89c0*/  IADD3 R59, PT, PT, R71, R104, R101 ;  /* 0x00000068473b7210 */ /* 0x022fe20007ffe065 */
[----:B------:R-:W0:Y:S04]  /*89d0*/  LDCU.64 UR4, c[0x0][0x3a8] ;  /* 0x00007500ff0477ac */ /* 0x000e280008000a00 */
[C---:B------:R-:W-:Y:S01]  /*89e0*/  IMAD.IADD R61, R4.reuse, 0x1, R59 ;  /* 0x00000001043d7824 */ /* 0x040fe200078e023b */
[----:B------:R-:W1:Y:S03]  /*89f0*/  LDS.U8 R67, [R59] ;  /* 0x000000003b437984 */ /* 0x000e660000000000 */
[C---:B------:R-:W-:Y:S01]  /*8a00*/  IMAD.IADD R103, R4.reuse, 0x1, R61 ;  /* 0x0000000104677824 */ /* 0x040fe200078e023d */
[----:B------:R2:W3:Y:S03]  /*8a10*/  LDS.U8 R111, [R61] ;  /* 0x000000003d6f7984 */ /* 0x0004e60000000000 */
[C---:B------:R-:W-:Y:S01]  /*8a20*/  IMAD.IADD R105, R4.reuse, 0x1, R103 ;  /* 0x0000000104697824 */ /* 0x040fe200078e0267 */
[----:B------:R-:W4:Y:S03]  /*8a30*/  LDS.U8 R117, [R103] ;  /* 0x0000000067757984 */ /* 0x000f260000000000 */
[----:B------:R-:W-:Y:S01]  /*8a40*/  IMAD.IADD R107, R4, 0x1, R105 ;  /* 0x00000001046b7824 */ /* 0x000fe200078e0269 */
[----:B------:R-:W4:Y:S01]  /*8a50*/  LDS.U8 R119, [R105] ;  /* 0x0000000069777984 */ /* 0x000f220000000000 */
[----:B0-----:R-:W-:-:S02]  /*8a60*/  IADD3 R64, P0, P1, R70, UR4, R101 ;  /* 0x0000000446407c10 */ /* 0x001fc4000f91e065 */
[C---:B------:R-:W-:Y:S01]  /*8a70*/  IMAD.IADD R113, R4.reuse, 0x1, R107 ;  /* 0x0000000104717824 */ /* 0x040fe200078e026b */
[----:B------:R-:W0:Y:S01]  /*8a80*/  LDS.U8 R121, [R107] ;  /* 0x000000006b797984 */ /* 0x000e220000000000 */
[----:B------:R-:W-:Y:S02]  /*8a90*/  IADD3.X R65, PT, PT, R69, UR5, R68, P0, P1 ;  /* 0x0000000545417c10 */ /* 0x000fe400087e2444 */
[C---:B------:R-:W-:Y:S01]  /*8aa0*/  IADD3 R62, P0, PT, R4.reuse, R64, RZ ;  /* 0x00000040043e7210 */ /* 0x040fe20007f1e0ff */
[----:B------:R-:W0:Y:S01]  /*8ab0*/  LDS.U8 R109, [R113] ;  /* 0x00000000716d7984 */ /* 0x000e220000000000 */
[C---:B------:R-:W-:Y:S02]  /*8ac0*/  IMAD.IADD R115, R4.reuse, 0x1, R113 ;  /* 0x0000000104737824 */ /* 0x040fe400078e0271 */
[----:B------:R-:W-:Y:S02]  /*8ad0*/  IADD3.X R63, PT, PT, RZ, R65, RZ, P0, !PT ;  /* 0x00000041ff3f7210 */ /* 0x000fe400007fe4ff */
[C---:B------:R-:W-:Y:S01]  /*8ae0*/  IADD3 R60, P0, PT, R4.reuse, R62, RZ ;  /* 0x0000003e043c7210 */ /* 0x040fe20007f1e0ff */
[----:B------:R-:W0:Y:S01]  /*8af0*/  LDS.U8 R103, [R115] ;  /* 0x0000000073677984 */ /* 0x000e220000000000 */
[----:B------:R-:W-:-:S03]  /*8b00*/  IMAD.IADD R123, R4, 0x1, R115 ;  /* 0x00000001047b7824 */ /* 0x000fc600078e0273 */
[----:B--2---:R-:W-:Y:S01]  /*8b10*/  IMAD.X R61, RZ, RZ, R63, P0 ;  /* 0x000000ffff3d7224 */ /* 0x004fe200000e063f */
[C---:B------:R-:W-:Y:S01]  /*8b20*/  IADD3 R58, P0, PT, R4.reuse, R60, RZ ;  /* 0x0000003c043a7210 */ /* 0x040fe20007f1e0ff */
[C---:B------:R-:W-:Y:S01]  /*8b30*/  IMAD.IADD R125, R4.reuse, 0x1, R123 ;  /* 0x00000001047d7824 */ /* 0x040fe200078e027b */
[----:B------:R2:W0:Y:S03]  /*8b40*/  LDS.U8 R105, [R123] ;  /* 0x000000007b697984 */ /* 0x0004260000000000 */
[----:B------:R-:W-:Y:S01]  /*8b50*/  IMAD.X R59, RZ, RZ, R61, P0 ;  /* 0x000000ffff3b7224 */ /* 0x000fe200000e063d */
[C---:B------:R-:W-:Y:S01]  /*8b60*/  IADD3 R66, P0, PT, R4.reuse, R58, RZ ;  /* 0x0000003a04427210 */ /* 0x040fe20007f1e0ff */
[C---:B------:R-:W-:Y:S01]  /*8b70*/  IMAD.IADD R106, R4.reuse, 0x1, R125 ;  /* 0x00000001046a7824 */ /* 0x040fe200078e027d */
[----:B------:R-:W0:Y:S03]  /*8b80*/  LDS.U8 R107, [R125] ;  /* 0x000000007d6b7984 */ /* 0x000e260000000000 */
[----:B--2---:R-:W-:Y:S01]  /*8b90*/  IMAD.IADD R123, R4, 0x1, R106 ;  /* 0x00000001047b7824 */ /* 0x004fe200078e026a */
[----:B-1----:R1:W-:Y:S04]  /*8ba0*/  STG.E.U8 desc[UR10][R64.64], R67 ;  /* 0x0000004340007986 */ /* 0x0023e8000c10110a */
[----:B---3--:R2:W-:Y:S04]  /*8bb0*/  STG.E.U8 desc[UR10][R62.64], R111 ;  /* 0x0000006f3e007986 */ /* 0x0085e8000c10110a */
[----:B----4-:R3:W-:Y:S01]  /*8bc0*/  STG.E.U8 desc[UR10][R60.64], R117 ;  /* 0x000000753c007986 */ /* 0x0107e2000c10110a */
[----:B-1----:R-:W-:-:S03]  /*8bd0*/  IMAD.X R67, RZ, RZ, R59, P0 ;  /* 0x000000ffff437224 */ /* 0x002fc600000e063b */
[----:B------:R1:W4:Y:S01]  /*8be0*/  LDS.U8 R113, [R106] ;  /* 0x000000006a717984 */ /* 0x0003220000000000 */
[----:B--2---:R-:W-:-:S03]  /*8bf0*/  IADD3 R62, P0, PT, R4, R66, RZ ;  /* 0x00000042043e7210 */ /* 0x004fc60007f1e0ff */
[----:B------:R-:W2:Y:S01]  /*8c00*/  LDS.U8 R115, [R123] ;  /* 0x000000007b737984 */ /* 0x000ea20000000000 */
[C---:B------:R-:W-:Y:S02]  /*8c10*/  IMAD.IADD R111, R4.reuse, 0x1, R123 ;  /* 0x00000001046f7824 */ /* 0x040fe400078e027b */
[----:B------:R-:W-:Y:S01]  /*8c20*/  IMAD.X R63, RZ, RZ, R67, P0 ;  /* 0x000000ffff3f7224 */ /* 0x000fe200000e0643 */
[C---:B---3--:R-:W-:Y:S01]  /*8c30*/  IADD3 R60, P0, PT, R4.reuse, R62, RZ ;  /* 0x0000003e043c7210 */ /* 0x048fe20007f1e0ff */
[----:B------:R3:W-:Y:S01]  /*8c40*/  STG.E.U8 desc[UR10][R58.64], R119 ;  /* 0x000000773a007986 */ /* 0x0007e2000c10110a */
[----:B------:R-:W-:-:S03]  /*8c50*/  IMAD.IADD R125, R4, 0x1, R111 ;  /* 0x00000001047d7824 */ /* 0x000fc600078e026f */
[----:B------:R-:W-:Y:S01]  /*8c60*/  IMAD.X R61, RZ, RZ, R63, P0 ;  /* 0x000000ffff3d7224 */ /* 0x000fe200000e063f */
[C---:B------:R-:W-:Y:S01]  /*8c70*/  IADD3 R64, P0, PT, R4.reuse, R60, RZ ;  /* 0x0000003c04407210 */ /* 0x040fe20007f1e0ff */
[----:B------:R3:W2:Y:S01]  /*8c80*/  LDS.U8 R117, [R111] ;  /* 0x000000006f757984 */ /* 0x0006a20000000000 */
[----:B-1----:R-:W-:-:S03]  /*8c90*/  IMAD.IADD R106, R4, 0x1, R125 ;  /* 0x00000001046a7824 */ /* 0x002fc600078e027d */
[----:B------:R-:W-:Y:S01]  /*8ca0*/  IMAD.X R65, RZ, RZ, R61, P0 ;  /* 0x000000ffff417224 */ /* 0x000fe200000e063d */
[----:B0-----:R0:W-:Y:S01]  /*8cb0*/  STG.E.U8 desc[UR10][R66.64], R121 ;  /* 0x0000007942007986 */ /* 0x0011e2000c10110a */
[C---:B---3--:R-:W-:Y:S01]  /*8cc0*/  IADD3 R58, P0, PT, R4.reuse, R64, RZ ;  /* 0x00000040043a7210 */ /* 0x048fe20007f1e0ff */
[----:B------:R-:W-:Y:S02]  /*8cd0*/  IMAD.IADD R111, R4, 0x1, R106 ;  /* 0x00000001046f7824 */ /* 0x000fe400078e026a */
[----:B------:R-:W-:Y:S01]  /*8ce0*/  STG.E.U8 desc[UR10][R62.64], R109 ;  /* 0x0000006d3e007986 */ /* 0x000fe2000c10110a */
[----:B------:R-:W-:-:S03]  /*8cf0*/  IADD3.X R59, PT, PT, RZ, R65, RZ, P0, !PT ;  /* 0x00000041ff3b7210 */ /* 0x000fc600007fe4ff */
[----:B------:R1:W3:Y:S01]  /*8d00*/  LDS.U8 R119, [R125] ;  /* 0x000000007d777984 */ /* 0x0002e20000000000 */
[----:B0-----:R-:W-:-:S03]  /*8d10*/  IADD3 R66, P0, PT, R4, R58, RZ ;  /* 0x0000003a04427210 */ /* 0x001fc60007f1e0ff */
[----:B------:R0:W-:Y:S01]  /*8d20*/  STG.E.U8 desc[UR10][R60.64], R103 ;  /* 0x000000673c007986 */ /* 0x0001e2000c10110a */
[----:B-1----:R-:W-:-:S03]  /*8d30*/  IMAD.IADD R125, R4, 0x1, R111 ;  /* 0x00000001047d7824 */ /* 0x002fc600078e026f */
[----:B------:R1:W3:Y:S01]  /*8d40*/  LDS.U8 R121, [R106] ;  /* 0x000000006a797984 */ /* 0x0002e20000000000 */
[----:B------:R-:W-:Y:S01]  /*8d50*/  IMAD.X R67, RZ, RZ, R59, P0 ;  /* 0x000000ffff437224 */ /* 0x000fe200000e063b */
[C---:B------:R-:W-:Y:S02]  /*8d60*/  IADD3 R62, P0, PT, R4.reuse, R66, RZ ;  /* 0x00000042043e7210 */ /* 0x040fe40007f1e0ff */
[----:B------:R4:W-:Y:S03]  /*8d70*/  STG.E.U8 desc[UR10][R64.64], R105 ;  /* 0x0000006940007986 */ /* 0x0009e6000c10110a */
[----:B------:R-:W-:Y:S01]  /*8d80*/  IMAD.X R63, RZ, RZ, R67, P0 ;  /* 0x000000ffff3f7224 */ /* 0x000fe200000e0643 */
[C---:B0-----:R-:W-:Y:S01]  /*8d90*/  IADD3 R60, P0, PT, R4.reuse, R62, RZ ;  /* 0x0000003e043c7210 */ /* 0x041fe20007f1e0ff */
[----:B------:R0:W-:Y:S01]  /*8da0*/  STG.E.U8 desc[UR10][R58.64], R107 ;  /* 0x0000006b3a007986 */ /* 0x0001e2000c10110a */
[----:B-1----:R-:W-:-:S03]  /*8db0*/  IMAD.IADD R106, R4, 0x1, R125 ;  /* 0x00000001046a7824 */ /* 0x002fc600078e027d */
[----:B------:R-:W-:Y:S01]  /*8dc0*/  IMAD.X R61, RZ, RZ, R63, P0 ;  /* 0x000000ffff3d7224 */ /* 0x000fe200000e063f */
[----:B------:R1:W3:Y:S01]  /*8dd0*/  LDS.U8 R123, [R111] ;  /* 0x000000006f7b7984 */ /* 0x0002e20000000000 */
[----:B----4-:R-:W-:-:S03]  /*8de0*/  IADD3 R64, P0, PT, R4, R60, RZ ;  /* 0x0000003c04407210 */ /* 0x010fc60007f1e0ff */
[----:B------:R4:W-:Y:S02]  /*8df0*/  STG.E.U8 desc[UR10][R66.64], R113 ;  /* 0x0000007142007986 */ /* 0x0009e4000c10110a */
[----:B------:R-:W-:Y:S01]  /*8e00*/  IMAD.X R65, RZ, RZ, R61, P0 ;  /* 0x000000ffff417224 */ /* 0x000fe200000e063d */
[C---:B0-----:R-:W-:Y:S01]  /*8e10*/  IADD3 R58, P0, PT, R4.reuse, R64, RZ ;  /* 0x00000040043a7210 */ /* 0x041fe20007f1e0ff */
[----:B--2---:R0:W-:Y:S01]  /*8e20*/  STG.E.U8 desc[UR10][R62.64], R115 ;  /* 0x000000733e007986 */ /* 0x0041e2000c10110a */
[----:B-1----:R-:W-:-:S03]  /*8e30*/  IMAD.IADD R111, R4, 0x1, R106 ;  /* 0x00000001046f7824 */ /* 0x002fc600078e026a */
[----:B------:R-:W-:Y:S01]  /*8e40*/  IMAD.X R59, RZ, RZ, R65, P0 ;  /* 0x000000ffff3b7224 */ /* 0x000fe200000e0641 */
[----:B------:R-:W1:Y:S01]  /*8e50*/  LDS.U8 R103, [R125] ;  /* 0x000000007d677984 */ /* 0x000e620000000000 */
[----:B------:R-:W-:-:S03]  /*8e60*/  IMAD.IADD R105, R4, 0x1, R111 ;  /* 0x0000000104697824 */ /* 0x000fc600078e026f */
[----:B------:R-:W2:Y:S01]  /*8e70*/  LDS.U8 R109, [R106] ;  /* 0x000000006a6d7984 */ /* 0x000ea20000000000 */
[C---:B----4-:R-:W-:Y:S01]  /*8e80*/  IMAD.IADD R67, R4.reuse, 0x1, R105 ;  /* 0x0000000104437824 */ /* 0x050fe200078e0269 */
[C---:B0-----:R-:W-:Y:S02]  /*8e90*/  IADD3 R62, P0, PT, R4.reuse, R58, RZ ;  /* 0x0000003a043e7210 */ /* 0x041fe40007f1e0ff */
[----:B------:R0:W-:Y:S01]  /*8ea0*/  STG.E.U8 desc[UR10][R60.64], R117 ;  /* 0x000000753c007986 */ /* 0x0001e2000c10110a */
[C---:B------:R-:W-:Y:S02]  /*8eb0*/  IMAD.IADD R113, R4.reuse, 0x1, R67 ;  /* 0x0000000104717824 */ /* 0x040fe400078e0243 */
[----:B------:R-:W-:Y:S01]  /*8ec0*/  IMAD.X R63, RZ, RZ, R59, P0 ;  /* 0x000000ffff3f7224 */ /* 0x000fe200000e063b */
[----:B------:R-:W4:Y:S01]  /*8ed0*/  LDS.U8 R111, [R111] ;  /* 0x000000006f6f7984 */ /* 0x000f220000000000 */
[----:B------:R-:W-:-:S03]  /*8ee0*/  IMAD.IADD R108, R4, 0x1, R113 ;  /* 0x00000001046c7824 */ /* 0x000fc600078e0271 */
[----:B------:R3:W4:Y:S01]  /*8ef0*/  LDS.U8 R125, [R105] ;  /* 0x00000000697d7984 */ /* 0x0007220000000000 */
[----:B0-----:R-:W-:-:S03]  /*8f00*/  IADD3 R60, P0, PT, R4, R62, RZ ;  /* 0x0000003e043c7210 */ /* 0x001fc60007f1e0ff */
[----:B------:R0:W4:Y:S01]  /*8f10*/  LDS.U8 R115, [R67] ;  /* 0x0000000043737984 */ /* 0x0001220000000000 */
[----:B------:R-:W-:-:S03]  /*8f20*/  IADD3.X R61, PT, PT, RZ, R63, RZ, P0, !PT ;  /* 0x0000003fff3d7210 */ /* 0x000fc600007fe4ff */
[----:B---3--:R-:W-:Y:S01]  /*8f30*/  STG.E.U8 desc[UR10][R64.64], R119 ;  /* 0x0000007740007986 */ /* 0x008fe2000c10110a */
[C---:B------:R-:W-:Y:S01]  /*8f40*/  IADD3 R106, P0, PT, R4.reuse, R60, RZ ;  /* 0x0000003c046a7210 */ /* 0x040fe20007f1e0ff */
[C---:B------:R-:W-:Y:S02]  /*8f50*/  IMAD.IADD R105, R4.reuse, 0x1, R108 ;  /* 0x0000000104697824 */ /* 0x040fe400078e026c */
[----:B------:R3:W-:Y:S02]  /*8f60*/  STG.E.U8 desc[UR10][R58.64], R121 ;  /* 0x000000793a007986 */ /* 0x0007e4000c10110a */
[----:B------:R-:W-:Y:S01]  /*8f70*/  IMAD.X R107, RZ, RZ, R61, P0 ;  /* 0x000000ffff6b7224 */ /* 0x000fe200000e063d */
[C---:B------:R-:W-:Y:S01]  /*8f80*/  IADD3 R66, P0, PT, R4.reuse, R106, RZ ;  /* 0x0000006a04427210 */ /* 0x040fe20007f1e0ff */
[----:B------:R1:W4:Y:S01]  /*8f90*/  LDS.U8 R117, [R113] ;  /* 0x0000000071757984 */ /* 0x0003220000000000 */
[----:B------:R-:W-:-:S03]  /*8fa0*/  IMAD.IADD R110, R4, 0x1, R105 ;  /* 0x00000001046e7824 */ /* 0x000fc600078e0269 */
[----:B0-----:R-:W-:Y:S01]  /*8fb0*/  IMAD.X R67, RZ, RZ, R107, P0 ;  /* 0x000000ffff437224 */ /* 0x001fe200000e066b */
[----:B------:R-:W0:Y:S01]  /*8fc0*/  LDS.U8 R119, [R108] ;  /* 0x000000006c777984 */ /* 0x000e220000000000 */
[----:B---3--:R-:W-:-:S03]  /*8fd0*/  IADD3 R58, P0, PT, R4, R66, RZ ;  /* 0x00000042043a7210 */ /* 0x008fc60007f1e0ff */
[----:B------:R3:W-:Y:S01]  /*8fe0*/  STG.E.U8 desc[UR10][R62.64], R123 ;  /* 0x0000007b3e007986 */ /* 0x0007e2000c10110a */
[C---:B-1----:R-:W-:Y:S02]  /*8ff0*/  IMAD.IADD R113, R4.reuse, 0x1, R110 ;  /* 0x0000000104717824 */ /* 0x042fe400078e026e */
[----:B------:R-:W-:Y:S01]  /*9000*/  IMAD.X R59, RZ, RZ, R67, P0 ;  /* 0x000000ffff3b7224 */ /* 0x000fe200000e0643 */
[C---:B------:R-:W-:Y:S01]  /*9010*/  IADD3 R64, P0, PT, R4.reuse, R58, RZ ;  /* 0x0000003a04407210 */ /* 0x040fe20007f1e0ff */
[----:B------:R-:W1:Y:S04]  /*9020*/  LDS.U8 R105, [R105] ;  /* 0x0000000069697984 */ /* 0x000e680000000000 */
[----:B------:R-:W-:Y:S01]  /*9030*/  IMAD.X R65, RZ, RZ, R59, P0 ;  /* 0x000000ffff417224 */ /* 0x000fe200000e063b */
[----:B------:R-:W1:Y:S01]  /*9040*/  LDS.U8 R121, [R110] ;  /* 0x000000006e797984 */ /* 0x000e620000000000 */
[----:B---3--:R-:W-:-:S03]  /*9050*/  IADD3 R62, P0, PT, R4, R64, RZ ;  /* 0x00000040043e7210 */ /* 0x008fc60007f1e0ff */
[----:B------:R3:W-:Y:S02]  /*9060*/  STG.E.U8 desc[UR10][R60.64], R103 ;  /* 0x000000673c007986 */ /* 0x0007e4000c10110a */
[----:B------:R-:W-:Y:S02]  /*9070*/  IMAD.X R63, RZ, RZ, R65, P0 ;  /* 0x000000ffff3f7224 */ /* 0x000fe400000e0641 */
[----:B--2---:R2:W-:Y:S04]  /*9080*/  STG.E.U8 desc[UR10][R106.64], R109 ;  /* 0x0000006d6a007986 */ /* 0x0045e8000c10110a */
[----:B----4-:R4:W-:Y:S01]  /*9090*/  STG.E.U8 desc[UR10][R66.64], R111 ;  /* 0x0000006f42007986 */ /* 0x0109e2000c10110a */
[----:B---3--:R-:W-:-:S03]  /*90a0*/  IADD3 R60, P0, PT, R4, R62, RZ ;  /* 0x0000003e043c7210 */ /* 0x008fc60007f1e0ff */
[----:B------:R-:W3:Y:S01]  /*90b0*/  LDS.U8 R123, [R113] ;  /* 0x00000000717b7984 */ /* 0x000ee20000000000 */
[C---:B------:R-:W-:Y:S02]  /*90c0*/  IMAD.IADD R103, R4.reuse, 0x1, R113 ;  /* 0x0000000104677824 */ /* 0x040fe400078e0271 */
[----:B------:R-:W-:Y:S01]  /*90d0*/  IMAD.X R61, RZ, RZ, R63, P0 ;  /* 0x000000ffff3d7224 */ /* 0x000fe200000e063f */
[----:B------:R0:W-:Y:S01]  /*90e0*/  STG.E.U8 desc[UR10][R58.64], R125 ;  /* 0x0000007d3a007986 */ /* 0x0001e2000c10110a */
[C---:B--2---:R-:W-:Y:S01]  /*90f0*/  IMAD.IADD R106, R4.reuse, 0x1, R103 ;  /* 0x00000001046a7824 */ /* 0x044fe200078e0267 */
[C---:B----4-:R-:W-:Y:S02]  /*9100*/  IADD3 R66, P0, PT, R4.reuse, R60, RZ ;  /* 0x0000003c04427210 */ /* 0x050fe40007f1e0ff */
[----:B------:R2:W4:Y:S01]  /*9110*/  LDS.U8 R107, [R103] ;  /* 0x00000000676b7984 */ /* 0x0005220000000000 */
[C---:B------:R-:W-:Y:S02]  /*9120*/  IMAD.IADD R108, R4.reuse, 0x1, R106 ;  /* 0x00000001046c7824 */ /* 0x040fe400078e026a */
[----:B------:R-:W-:Y:S01]  /*9130*/  IMAD.X R67, RZ, RZ, R61, P0 ;  /* 0x000000ffff437224 */ /* 0x000fe200000e063d */
[----:B------:R1:W-:Y:S01]  /*9140*/  STG.E.U8 desc[UR10][R64.64], R115 ;  /* 0x0000007340007986 */ /* 0x0003e2000c10110a */
[----:B0-----:R-:W-:-:S03]  /*9150*/  IADD3 R58, P0, PT, R4, R66, RZ ;  /* 0x00000042043a7210 */ /* 0x001fc60007f1e0ff */
[----:B------:R-:W0:Y:S01]  /*9160*/  LDS.U8 R113, [R106] ;  /* 0x000000006a717984 */ /* 0x000e220000000000 */
[C---:B--2---:R-:W-:Y:S01]  /*9170*/  IADD3 R103, PT, PT, R4.reuse, R108, RZ ;  /* 0x0000006c04677210 */ /* 0x044fe20007ffe0ff */
[----:B------:R-:W-:Y:S02]  /*9180*/  IMAD.X R59, RZ, RZ, R67, P0 ;  /* 0x000000ffff3b7224 */ /* 0x000fe400000e0643 */
[----:B------:R2:W-:Y:S01]  /*9190*/  STG.E.U8 desc[UR10][R62.64], R117 ;  /* 0x000000753e007986 */ /* 0x0005e2000c10110a */
[C---:B-1----:R-:W-:Y:S01]  /*91a0*/  IADD3 R64, P0, PT, R4.reuse, R58, RZ ;  /* 0x0000003a04407210 */ /* 0x042fe20007f1e0ff */
[----:B------:R-:W-:Y:S02]  /*91b0*/  IMAD.IADD R115, R4, 0x1, R103 ;  /* 0x0000000104737824 */ /* 0x000fe400078e0267 */
[----:B------:R-:W1:Y:S02]  /*91c0*/  LDS.U8 R109, [R108] ;  /* 0x000000006c6d7984 */ /* 0x000e640000000000 */
[----:B------:R-:W-:-:S02]  /*91d0*/  IMAD.X R65, RZ, RZ, R59, P0 ;  /* 0x000000ffff417224 */ /* 0x000fc400000e063b */
[----:B------:R3:W-:Y:S01]  /*91e0*/  STG.E.U8 desc[UR10][R60.64], R119 ;  /* 0x000000773c007986 */ /* 0x0007e2000c10110a */
[----:B--2---:R-:W-:-:S03]  /*91f0*/  IADD3 R62, P0, PT, R4, R64, RZ ;  /* 0x00000040043e7210 */ /* 0x004fc60007f1e0ff */
[----:B------:R2:W-:Y:S01]  /*9200*/  STG.E.U8 desc[UR10][R66.64], R105 ;  /* 0x0000006942007986 */ /* 0x0005e2000c10110a */
[C---:B------:R-:W-:Y:S02]  /*9210*/  IMAD.IADD R117, R4.reuse, 0x1, R115 ;  /* 0x0000000104757824 */ /* 0x040fe400078e0273 */
[----:B------:R-:W-:Y:S01]  /*9220*/  IMAD.X R63, RZ, RZ, R65, P0 ;  /* 0x000000ffff3f7224 */ /* 0x000fe200000e0641 */
[----:B------:R4:W-:Y:S01]  /*9230*/  STG.E.U8 desc[UR10][R58.64], R121 ;  /* 0x000000793a007986 */ /* 0x0009e2000c10110a */
[C---:B---3--:R-:W-:Y:S01]  /*9240*/  IADD3 R60, P0, PT, R4.reuse, R62, RZ ;  /* 0x0000003e043c7210 */ /* 0x048fe20007f1e0ff */
[----:B------:R-:W-:Y:S02]  /*9250*/  IMAD.IADD R119, R4, 0x1, R117 ;  /* 0x0000000104777824 */ /* 0x000fe400078e0275 */
[----:B------:R-:W3:Y:S02]  /*9260*/  LDS.U8 R111, [R103] ;  /* 0x00000000676f7984 */ /* 0x000ee40000000000 */
[----:B------:R-:W-:-:S02]  /*9270*/  IMAD.X R61, RZ, RZ, R63, P0 ;  /* 0x000000ffff3d7224 */ /* 0x000fc400000e063f */
[----:B------:R-:W3:Y:S01]  /*9280*/  LDS.U8 R125, [R115] ;  /* 0x00000000737d7984 */ /* 0x000ee20000000000 */
[C---:B--2---:R-:W-:Y:S01]  /*9290*/  IMAD.IADD R105, R4.reuse, 0x1, R119 ;  /* 0x0000000104697824 */ /* 0x044fe200078e0277 */
[C---:B----4-:R-:W-:Y:S02]  /*92a0*/  IADD3 R58, P0, PT, R4.reuse, R60, RZ ;  /* 0x0000003c043a7210 */ /* 0x050fe40007f1e0ff */
[----:B------:R2:W-:Y:S01]  /*92b0*/  STG.E.U8 desc[UR10][R64.64], R123 ;  /* 0x0000007b40007986 */ /* 0x0005e2000c10110a */
[C---:B------:R-:W-:Y:S02]  /*92c0*/  IMAD.IADD R121, R4.reuse, 0x1, R105 ;  /* 0x0000000104797824 */ /* 0x040fe400078e0269 */
[----:B------:R-:W-:Y:S01]  /*92d0*/  IMAD.X R59, RZ, RZ, R61, P0 ;  /* 0x000000ffff3b7224 */ /* 0x000fe200000e063d */
[C---:B------:R-:W-:Y:S01]  /*92e0*/  IADD3 R66, P0, PT, R4.reuse, R58, RZ ;  /* 0x0000003a04427210 */ /* 0x040fe20007f1e0ff */
[----:B------:R-:W4:Y:S04]  /*92f0*/  LDS.U8 R108, [R117] ;  /* 0x00000000756c7984 */ /* 0x000f280000000000 */
[----:B------:R-:W-:Y:S01]  /*9300*/  IMAD.X R67, RZ, RZ, R59, P0 ;  /* 0x000000ffff437224 */ /* 0x000fe200000e063b */
[----:B------:R0:W-:Y:S01]  /*9310*/  STG.E.U8 desc[UR10][R62.64], R107 ;  /* 0x0000006b3e007986 */ /* 0x0001e2000c10110a */
[C---:B--2---:R-:W-:Y:S01]  /*9320*/  IADD3 R64, P0, PT, R4.reuse, R66, RZ ;  /* 0x0000004204407210 */ /* 0x044fe20007f1e0ff */
[----:B------:R-:W-:-:S02]  /*9330*/  IMAD.IADD R123, R4, 0x1, R121 ;  /* 0x00000001047b7824 */ /* 0x000fc400078e0279 */
[----:B------:R-:W2:Y:S01]  /*9340*/  LDS.U8 R103, [R119] ;  /* 0x0000000077677984 */ /* 0x000ea20000000000 */
[----:B------:R-:W-:Y:S01]  /*9350*/  IADD3.X R65, PT, PT, RZ, R67, RZ, P0, !PT ;  /* 0x00000043ff417210 */ /* 0x000fe200007fe4ff */
[C---:B------:R-:W-:Y:S02]  /*9360*/  IMAD.IADD R110, R4.reuse, 0x1, R123 ;  /* 0x00000001046e7824 */ /* 0x040fe400078e027b */
[----:B------:R-:W2:Y:S01]  /*9370*/  LDS.U8 R105, [R105] ;  /* 0x0000000069697984 */ /* 0x000ea20000000000 */
[----:B0-----:R-:W-:-:S03]  /*9380*/  IADD3 R62, P0, PT, R4, R64, RZ ;  /* 0x00000040043e7210 */ /* 0x001fc60007f1e0ff */
[----:B------:R0:W2:Y:S02]  /*9390*/  LDS.U8 R115, [R121] ;  /* 0x0000000079737984 */ /* 0x0000a40000000000 */
[----:B------:R-:W-:Y:S01]  /*93a0*/  IMAD.X R63, RZ, RZ, R65, P0 ;  /* 0x000000ffff3f7224 */ /* 0x000fe200000e0641 */
[C---:B------:R-:W-:Y:S01]  /*93b0*/  IADD3 R106, P0, PT, R4.reuse, R62, RZ ;  /* 0x0000003e046a7210 */ /* 0x040fe20007f1e0ff */
[----:B------:R-:W-:Y:S01]  /*93c0*/  STG.E.U8 desc[UR10][R60.64], R113 ;  /* 0x000000713c007986 */ /* 0x000fe2000c10110a */
[----:B0-----:R-:W-:-:S03]  /*93d0*/  IMAD.IADD R121, R4, 0x1, R110 ;  /* 0x0000000104797824 */ /* 0x001fc600078e026e */
[----:B-1----:R0:W-:Y:S01]  /*93e0*/  STG.E.U8 desc[UR10][R58.64], R109 ;  /* 0x0000006d3a007986 */ /* 0x0021e2000c10110a */
[----:B------:R-:W-:-:S03]  /*93f0*/  IMAD.X R107, RZ, RZ, R63, P0 ;  /* 0x000000ffff6b7224 */ /* 0x000fc600000e063f */
[----:B------:R1:W2:Y:S04]  /*9400*/  LDS.U8 R117, [R123] ;  /* 0x000000007b757984 */ /* 0x0002a80000000000 */
[----:B------:R-:W2:Y:S01]  /*9410*/  LDS.U8 R119, [R110] ;  /* 0x000000006e777984 */ /* 0x000ea20000000000 */
[C---:B0-----:R-:W-:Y:S01]  /*9420*/  IADD3 R58, P0, PT, R4.reuse, R106, RZ ;  /* 0x0000006a043a7210 */ /* 0x041fe20007f1e0ff */
[C---:B-1----:R-:W-:Y:S02]  /*9430*/  IMAD.IADD R123, R4.reuse, 0x1, R121 ;  /* 0x00000001047b7824 */ /* 0x042fe400078e0279 */
[----:B---3--:R0:W-:Y:S02]  /*9440*/  STG.E.U8 desc[UR10][R66.64], R111 ;  /* 0x0000006f42007986 */ /* 0x0081e4000c10110a */
[----:B------:R-:W-:Y:S01]  /*9450*/  IMAD.X R59, RZ, RZ, R107, P0 ;  /* 0x000000ffff3b7224 */ /* 0x000fe200000e066b */
[C---:B------:R-:W-:Y:S01]  /*9460*/  IADD3 R60, P0, PT, R4.reuse, R58, RZ ;  /* 0x0000003a043c7210 */ /* 0x040fe20007f1e0ff */
[----:B------:R1:W3:Y:S04]  /*9470*/  LDS.U8 R113, [R121] ;  /* 0x0000000079717984 */ /* 0x0002e80000000000 */
[----:B------:R-:W-:Y:S01]  /*9480*/  IMAD.X R61, RZ, RZ, R59, P0 ;  /* 0x000000ffff3d7224 */ /* 0x000fe200000e063b */
[----:B------:R-:W3:Y:S01]  /*9490*/  LDS.U8 R114, [R123] ;  /* 0x000000007b727984 */ /* 0x000ee20000000000 */
[C---:B0-----:R-:W-:Y:S01]  /*94a0*/  IADD3 R66, P0, PT, R4.reuse, R60, RZ ;  /* 0x0000003c04427210 */ /* 0x041fe20007f1e0ff */
[----:B------:R-:W-:-:S02]  /*94b0*/  IMAD.IADD R111, R4, 0x1, R123 ;  /* 0x00000001046f7824 */ /* 0x000fc400078e027b */
[----:B------:R0:W-:Y:S02]  /*94c0*/  STG.E.U8 desc[UR10][R64.64], R125 ;  /* 0x0000007d40007986 */ /* 0x0001e4000c10110a */
[----:B------:R-:W-:Y:S02]  /*94d0*/  IMAD.X R67, RZ, RZ, R61, P0 ;  /* 0x000000ffff437224 */ /* 0x000fe400000e063d */
[----:B----4-:R4:W-:Y:S01]  /*94e0*/  STG.E.U8 desc[UR10][R62.64], R108 ;  /* 0x0000006c3e007986 */ /* 0x0109e2000c10110a */
[----:B-1----:R-:W-:-:S03]  /*94f0*/  IMAD.IADD R121, R4, 0x1, R111 ;  /* 0x0000000104797824 */ /* 0x002fc600078e026f */
[----:B------:R-:W1:Y:S01]  /*9500*/  LDS.U8 R109, [R111] ;  /* 0x000000006f6d7984 */ /* 0x000e620000000000 */
[----:B0-----:R-:W-:-:S03]  /*9510*/  IADD3 R64, P0, PT, R4, R66, RZ ;  /* 0x0000004204407210 */ /* 0x001fc60007f1e0ff */
[----:B--2---:R0:W-:Y:S01]  /*9520*/  STG.E.U8 desc[UR10][R106.64], R103 ;  /* 0x000000676a007986 */ /* 0x0041e2000c10110a */
[----:B----4-:R-:W-:-:S03]  /*9530*/  IMAD.IADD R108, R4, 0x1, R121 ;  /* 0x00000001046c7824 */ /* 0x010fc600078e0279 */
[----:B------:R2:W-:Y:S01]  /*9540*/  STG.E.U8 desc[UR10][R58.64], R105 ;  /* 0x000000693a007986 */ /* 0x0005e2000c10110a */
[----:B------:R-:W-:Y:S01]  /*9550*/  IMAD.X R65, RZ, RZ, R67, P0 ;  /* 0x000000ffff417224 */ /* 0x000fe200000e0643 */
[C---:B------:R-:W-:Y:S02]  /*9560*/  IADD3 R62, P0, PT, R4.reuse, R64, RZ ;  /* 0x00000040043e7210 */ /* 0x040fe40007f1e0ff */
[----:B------:R4:W-:Y:S03]  /*9570*/  STG.E.U8 desc[UR10][R60.64], R115 ;  /* 0x000000733c007986 */ /* 0x0009e6000c10110a */
[----:B------:R-:W-:Y:S01]  /*9580*/  IMAD.X R63, RZ, RZ, R65, P0 ;  /* 0x000000ffff3f7224 */ /* 0x000fe200000e0641 */
[----:B------:R-:W-:Y:S01]  /*9590*/  STG.E.U8 desc[UR10][R66.64], R117 ;  /* 0x0000007542007986 */ /* 0x000fe2000c10110a */
[C---:B0-----:R-:W-:Y:S01]  /*95a0*/  IMAD.IADD R103, R4.reuse, 0x1, R108 ;  /* 0x0000000104677824 */ /* 0x041fe200078e026c */
[----:B--2---:R-:W-:-:S02]  /*95b0*/  IADD3 R58, P0, PT, R4, R62, RZ ;  /* 0x0000003e043a7210 */ /* 0x004fc40007f1e0ff */
[----:B------:R0:W2:Y:S01]  /*95c0*/  LDS.U8 R123, [R121] ;  /* 0x00000000797b7984 */ /* 0x0000a20000000000 */
[C---:B------:R-:W-:Y:S01]  /*95d0*/  IMAD.IADD R105, R4.reuse, 0x1, R103 ;  /* 0x0000000104697824 */ /* 0x040fe200078e0267 */
[----:B------:R-:W-:Y:S02]  /*95e0*/  IADD3.X R59, PT, PT, RZ, R63, RZ, P0, !PT ;  /* 0x0000003fff3b7210 */ /* 0x000fe400007fe4ff */
[----:B------:R-:W2:Y:S01]  /*95f0*/  LDS.U8 R125, [R108] ;  /* 0x000000006c7d7984 */ /* 0x000ea20000000000 */
[----:B----4-:R-:W-:-:S03]  /*9600*/  IADD3 R60, P0, PT, R4, R58, RZ ;  /* 0x0000003a043c7210 */ /* 0x010fc60007f1e0ff */
[----:B------:R4:W-:Y:S01]  /*9610*/  STG.E.U8 desc[UR10][R64.64], R119 ;  /* 0x0000007740007986 */ /* 0x0009e2000c10110a */
[C---:B0-----:R-:W-:Y:S02]  /*9620*/  IMAD.IADD R121, R4.reuse, 0x1, R105 ;  /* 0x0000000104797824 */ /* 0x041fe400078e0269 */
[----:B------:R-:W-:Y:S01]  /*9630*/  IMAD.X R61, RZ, RZ, R59, P0 ;  /* 0x000000ffff3d7224 */ /* 0x000fe200000e063b */
[C---:B------:R-:W-:Y:S01]  /*9640*/  IADD3 R66, P0, PT, R4.reuse, R60, RZ ;  /* 0x0000003c04427210 */ /* 0x040fe20007f1e0ff */
[----:B------:R0:W2:Y:S01]  /*9650*/  LDS.U8 R110, [R103] ;  /* 0x00000000676e7984 */ /* 0x0000a20000000000 */
[----:B------:R-:W-:-:S03]  /*9660*/  IMAD.IADD R111, R4, 0x1, R121 ;  /* 0x00000001046f7824 */ /* 0x000fc600078e0279 */
[----:B------:R-:W-:Y:S01]  /*9670*/  IMAD.X R67, RZ, RZ, R61, P0 ;  /* 0x000000ffff437224 */ /* 0x000fe200000e063d */
[----:B---3--:R3:W-:Y:S01]  /*9680*/  STG.E.U8 desc[UR10][R62.64], R113 ;  /* 0x000000713e007986 */ /* 0x0087e2000c10110a */
[C---:B------:R-:W-:Y:S01]  /*9690*/  IMAD.IADD R115, R4.reuse, 0x1, R111 ;  /* 0x0000000104737824 */ /* 0x040fe200078e026f */
[C---:B----4-:R-:W-:Y:S02]  /*96a0*/  IADD3 R64, P0, PT, R4.reuse, R66, RZ ;  /* 0x0000004204407210 */ /* 0x050fe40007f1e0ff */
[----:B------:R4:W-:Y:S01]  /*96b0*/  STG.E.U8 desc[UR10][R58.64], R114 ;  /* 0x000000723a007986 */ /* 0x0009e2000c10110a */
[C---:B0-----:R-:W-:Y:S02]  /*96c0*/  IMAD.IADD R103, R4.reuse, 0x1, R115 ;  /* 0x0000000104677824 */ /* 0x041fe400078e0273 */
[----:B------:R-:W-:Y:S01]  /*96d0*/  IMAD.X R65, RZ, RZ, R67, P0 ;  /* 0x000000ffff417224 */ /* 0x000fe200000e0643 */
[----:B------:R-:W0:Y:S01]  /*96e0*/  LDS.U8 R112, [R105] ;  /* 0x0000000069707984 */ /* 0x000e220000000000 */
[----:B------:R-:W-:-:S03]  /*96f0*/  IMAD.IADD R107, R4, 0x1, R103 ;  /* 0x00000001046b7824 */ /* 0x000fc600078e0267 */
[----:B------:R-:W0:Y:S01]  /*9700*/  LDS.U8 R121, [R121] ;  /* 0x0000000079797984 */ /* 0x000e220000000000 */
[C---:B---3--:R-:W-:Y:S01]  /*9710*/  IMAD.IADD R113, R4.reuse, 0x1, R107 ;  /* 0x0000000104717824 */ /* 0x048fe200078e026b */
[C---:B----4-:R-:W-:Y:S02]  /*9720*/  IADD3 R58, P0, PT, R4.reuse, R64, RZ ;  /* 0x00000040043a7210 */ /* 0x050fe40007f1e0ff */
[----:B------:R-:W3:Y:S01]  /*9730*/  LDS.U8 R111, [R111] ;  /* 0x000000006f6f7984 */ /* 0x000ee20000000000 */
[C---:B------:R-:W-:Y:S02]  /*9740*/  IMAD.IADD R114, R4.reuse, 0x1, R113 ;  /* 0x0000000104727824 */ /* 0x040fe400078e0271 */
[----:B------:R-:W-:Y:S01]  /*9750*/  IMAD.X R59, RZ, RZ, R65, P0 ;  /* 0x000000ffff3b7224 */ /* 0x000fe200000e0641 */
[C---:B------:R-:W-:Y:S01]  /*9760*/  IADD3 R62, P0, PT, R4.reuse, R58, RZ ;  /* 0x0000003a043e7210 */ /* 0x040fe20007f1e0ff */
[----:B-1----:R1:W-:Y:S01]  /*9770*/  STG.E.U8 desc[UR10][R60.64], R109 ;  /* 0x0000006d3c007986 */ /* 0x0023e2000c10110a */
[----:B------:R-:W-:-:S03]  /*9780*/  IMAD.IADD R117, R4, 0x1, R114 ;  /* 0x0000000104757824 */ /* 0x000fc600078e0272 */
[----:B------:R-:W-:Y:S01]  /*9790*/  IMAD.X R63, RZ, RZ, R59, P0 ;  /* 0x000000ffff3f7224 */ /* 0x000fe200000e063b */
[C---:B------:R-:W-:Y:S01]  /*97a0*/  IADD3 R108, P0, PT, R4.reuse, R62, RZ ;  /* 0x0000003e046c7210 */ /* 0x040fe20007f1e0ff */
[----:B------:R-:W4:Y:S04]  /*97b0*/  LDS.U8 R115, [R115] ;  /* 0x0000000073737984 */ /* 0x000f280000000000 */
[----:B------:R-:W4:Y:S01]  /*97c0*/  LDS.U8 R103, [R103] ;  /* 0x0000000067677984 */ /* 0x000f220000000000 */
[----:B-1----:R-:W-:Y:S02]  /*97d0*/  IADD3.X R109, PT, PT, RZ, R63, RZ, P0, !PT ;  /* 0x0000003fff6d7210 */ /* 0x002fe400007fe4ff */
[C---:B------:R-:W-:Y:S01]  /*97e0*/  IADD3 R60, P0, PT, R4.reuse, R108, RZ ;  /* 0x0000006c043c7210 */ /* 0x040fe20007f1e0ff */
[----:B------:R1:W4:Y:S04]  /*97f0*/  LDS.U8 R105, [R107] ;  /* 0x000000006b697984 */ /* 0x0003280000000000 */
[----:B------:R-:W-:Y:S01]  /*9800*/  IMAD.X R61, RZ, RZ, R109, P0 ;  /* 0x000000ffff3d7224 */ /* 0x000fe200000e066d */
[----:B------:R-:W-:Y:S01]  /*9810*/  IADD3 R106, P0, PT, R4, R60, RZ ;  /* 0x0000003c046a7210 */ /* 0x000fe20007f1e0ff */
[----:B--2---:R2:W-:Y:S04]  /*9820*/  STG.E.U8 desc[UR10][R66.64], R123 ;  /* 0x0000007b42007986 */ /* 0x0045e8000c10110a */
[----:B------:R-:W4:Y:S01]  /*9830*/  LDS.U8 R113, [R113] ;  /* 0x0000000071717984 */ /* 0x000f220000000000 */
[----:B-1----:R-:W-:-:S03]  /*9840*/  IMAD.X R107, RZ, RZ, R61, P0 ;  /* 0x000000ffff6b7224 */ /* 0x002fc600000e063d */
[----:B------:R-:W-:Y:S01]  /*9850*/  STG.E.U8 desc[UR10][R64.64], R125 ;  /* 0x0000007d40007986 */ /* 0x000fe2000c10110a */
[----:B--2---:R-:W-:-:S03]  /*9860*/  IADD3 R66, P0, PT, R4, R106, RZ ;  /* 0x0000006a04427210 */ /* 0x004fc60007f1e0ff */
[----:B------:R1:W-:Y:S01]  /*9870*/  STG.E.U8 desc[UR10][R58.64], R110 ;  /* 0x0000006e3a007986 */ /* 0x0003e2000c10110a */
[C---:B------:R-:W-:Y:S02]  /*9880*/  IMAD.IADD R123, R4.reuse, 0x1, R117 ;  /* 0x00000001047b7824 */ /* 0x040fe400078e0275 */
[----:B------:R-:W-:Y:S01]  /*9890*/  IMAD.X R67, RZ, RZ, R107, P0 ;  /* 0x000000ffff437224 */ /* 0x000fe200000e066b */
[----:B------:R-:W2:Y:S04]  /*98a0*/  LDS.U8 R119, [R114] ;  /* 0x0000000072777984 */ /* 0x000ea80000000000 */
[----:B------:R-:W2:Y:S01]  /*98b0*/  LDS.U8 R117, [R117] ;  /* 0x0000000075757984 */ /* 0x000ea20000000000 */
[----:B-1----:R-:W-:-:S03]  /*98c0*/  IADD3 R58, P0, PT, R4, R66, RZ ;  /* 0x00000042043a7210 */ /* 0x002fc60007f1e0ff */
[----:B0-----:R0:W-:Y:S01]  /*98d0*/  STG.E.U8 desc[UR10][R62.64], R112 ;  /* 0x000000703e007986 */ /* 0x0011e2000c10110a */
[C---:B------:R-:W-:Y:S02]  /*98e0*/  IMAD.IADD R110, R4.reuse, 0x1, R123 ;  /* 0x00000001046e7824 */ /* 0x040fe400078e027b */
[----:B------:R-:W-:Y:S01]  /*98f0*/  IMAD.X R59, RZ, RZ, R67, P0 ;  /* 0x000000ffff3b7224 */ /* 0x000fe200000e0643 */
[C---:B------:R-:W-:Y:S01]  /*9900*/  IADD3 R64, P0, PT, R4.reuse, R58, RZ ;  /* 0x0000003a04407210 */ /* 0x040fe20007f1e0ff */
[----:B------:R-:W1:Y:S04]  /*9910*/  LDS.U8 R125, [R123] ;  /* 0x000000007b7d7984 */ /* 0x000e680000000000 */
[----:B------:R-:W-:Y:S01]  /*9920*/  IMAD.X R65, RZ, RZ, R59, P0 ;  /* 0x000000ffff417224 */ /* 0x000fe200000e063b */
[----:B------:R4:W-:Y:S01]  /*9930*/  STG.E.U8 desc[UR10][R108.64], R121 ;  /* 0x000000796c007986 */ /* 0x0009e2000c10110a */
[----:B0-----:R-:W-:-:S03]  /*9940*/  IADD3 R62, P0, PT, R4, R64, RZ ;  /* 0x00000040043e7210 */ /* 0x001fc60007f1e0ff */
[----:B---3--:R0:W-:Y:S02]  /*9950*/  STG.E.U8 desc[UR10][R60.64], R111 ;  /* 0x0000006f3c007986 */ /* 0x0081e4000c10110a */
[----:B------:R-:W-:Y:S02]  /*9960*/  IMAD.X R63, RZ, RZ, R65, P0 ;  /* 0x000000ffff3f7224 */ /* 0x000fe400000e0641 */
[----:B----4-:R3:W-:Y:S01]  /*9970*/  STG.E.U8 desc[UR10][R106.64], R115 ;  /* 0x000000736a007986 */ /* 0x0107e2000c10110a */
[----:B------:R-:W-:-:S03]  /*9980*/  IMAD.IADD R109, R4, 0x1, R110 ;  /* 0x00000001046d7824 */ /* 0x000fc600078e026e */
[----:B------:R4:W-:Y:S01]  /*9990*/  STG.E.U8 desc[UR10][R66.64], R103 ;  /* 0x0000006742007986 */ /* 0x0009e2000c10110a */
[C---:B0-----:R-:W-:Y:S01]  /*99a0*/  IADD3 R60, P0, PT, R4.reuse, R62, RZ ;  /* 0x0000003e043c7210 */ /* 0x041fe20007f1e0ff */
[C---:B------:R-:W-:Y:S02]  /*99b0*/  IMAD.IADD R121, R4.reuse, 0x1, R109 ;  /* 0x0000000104797824 */ /* 0x040fe400078e026d */
[----:B------:R0:W-:Y:S02]  /*99c0*/  STG.E.U8 desc[UR10][R58.64], R105 ;  /* 0x000000693a007986 */ /* 0x0001e4000c10110a */
[----:B------:R-:W-:Y:S01]  /*99d0*/  IMAD.X R61, RZ, RZ, R63, P0 ;  /* 0x000000ffff3d7224 */ /* 0x000fe200000e063f */
[C---:B---3--:R-:W-:Y:S01]  /*99e0*/  IADD3 R106, P0, PT, R4.reuse, R60, RZ ;  /* 0x0000003c046a7210 */ /* 0x048fe20007f1e0ff */
[C---:B------:R-:W-:Y:S01]  /*99f0*/  IMAD.IADD R115, R4.reuse, 0x1, R121 ;  /* 0x0000000104737824 */ /* 0x040fe200078e0279 */
[----:B------:R3:W-:Y:S02]  /*9a00*/  STG.E.U8 desc[UR10][R64.64], R113 ;  /* 0x0000007140007986 */ /* 0x0007e4000c10110a */
[----:B------:R-:W-:Y:S01]  /*9a10*/  IADD3.X R107, PT, PT, RZ, R61, RZ, P0, !PT ;  /* 0x0000003dff6b7210 */ /* 0x000fe200007fe4ff */
[C---:B----4-:R-:W-:Y:S01]  /*9a20*/  IMAD.IADD R67, R4.reuse, 0x1, R115 ;  /* 0x0000000104437824 */ /* 0x050fe200078e0273 */
[----:B------:R4:W1:Y:S01]  /*9a30*/  LDS.U8 R123, [R110] ;  /* 0x000000006e7b7984 */ /* 0x0008620000000000 */
[----:B0-----:R-:W-:-:S03]  /*9a40*/  IADD3 R58, P0, PT, R4, R106, RZ ;  /* 0x0000006a043a7210 */ /* 0x001fc60007f1e0ff */
[----:B--2---:R-:W-:Y:S02]  /*9a50*/  STG.E.U8 desc[UR10][R62.64], R119 ;  /* 0x000000773e007986 */ /* 0x004fe4000c10110a */
[----:B------:R-:W-:Y:S01]  /*9a60*/  IMAD.X R59, RZ, RZ, R107, P0 ;  /* 0x000000ffff3b7224 */ /* 0x000fe200000e066b */
[C---:B------:R-:W-:Y:S01]  /*9a70*/  IADD3 R112, P0, PT, R4.reuse, R58, RZ ;  /* 0x0000003a04707210 */ /* 0x040fe20007f1e0ff */
[C---:B---3--:R-:W-:Y:S01]  /*9a80*/  IMAD.IADD R65, R4.reuse, 0x1, R67 ;  /* 0x0000000104417824 */ /* 0x048fe200078e0243 */
[----:B------:R0:W-:Y:S03]  /*9a90*/  STG.E.U8 desc[UR10][R60.64], R117 ;  /* 0x000000753c007986 */ /* 0x0001e6000c10110a */
[C---:B------:R-:W-:Y:S01]  /*9aa0*/  IMAD.IADD R103, R4.reuse, 0x1, R65 ;  /* 0x0000000104677824 */ /* 0x040fe200078e0241 */
[----:B------:R2:W3:Y:S01]  /*9ab0*/  LDS.U8 R120, [R109] ;  /* 0x000000006d787984 */ /* 0x0004e20000000000 */
[----:B------:R-:W-:Y:S01]  /*9ac0*/  IMAD.X R113, RZ, RZ, R59, P0 ;  /* 0x000000ffff717224 */ /* 0x000fe200000e063b */
[C---:B----4-:R-:W-:Y:S01]  /*9ad0*/  IADD3 R110, P0, PT, R4.reuse, R112, RZ ;  /* 0x00000070046e7210 */ /* 0x050fe20007f1e0ff */
[C---:B------:R-:W-:Y:S01]  /*9ae0*/  IMAD.IADD R105, R4.reuse, 0x1, R103 ;  /* 0x0000000104697824 */ /* 0x040fe200078e0267 */
[----:B------:R4:W3:Y:S03]  /*9af0*/  LDS.U8 R114, [R121] ;  /* 0x0000000079727984 */ /* 0x0008e60000000000 */
[----:B------:R-:W-:Y:S01]  /*9b00*/  IMAD.X R111, RZ, RZ, R113, P0 ;  /* 0x000000ffff6f7224 */ /* 0x000fe200000e0671 */
[C---:B------:R-:W-:Y:S01]  /*9b10*/  IADD3 R108, P0, PT, R4.reuse, R110, RZ ;  /* 0x0000006e046c7210 */ /* 0x040fe20007f1e0ff */
[C---:B0-----:R-:W-:Y:S01]  /*9b20*/  IMAD.IADD R61, R4.reuse, 0x1, R105 ;  /* 0x00000001043d7824 */ /* 0x041fe200078e0269 */
[----:B-1----:R0:W-:Y:S03]  /*9b30*/  STG.E.U8 desc[UR10][R106.64], R125 ;  /* 0x0000007d6a007986 */ /* 0x0021e6000c10110a */
[----:B------:R-:W-:Y:S01]  /*9b40*/  IMAD.IADD R117, R4, 0x1, R61 ;  /* 0x0000000104757824 */ /* 0x000fe200078e023d */
[----:B------:R-:W1:Y:S01]  /*9b50*/  LDS.U8 R122, [R115] ;  /* 0x00000000737a7984 */ /* 0x000e620000000000 */
[----:B--2---:R-:W-:-:S02]  /*9b60*/  IMAD.X R109, RZ, RZ, R111, P0 ;  /* 0x000000ffff6d7224 */ /* 0x004fc400000e066f */
[C---:B------:R-:W-:Y:S01]  /*9b70*/  IMAD.IADD R119, R4.reuse, 0x1, R117 ;  /* 0x0000000104777824 */ /* 0x040fe200078e0275 */
[----:B------:R2:W1:Y:S03]  /*9b80*/  LDS.U8 R116, [R67] ;  /* 0x0000000043747984 */ /* 0x0004660000000000 */
[C---:B----4-:R-:W-:Y:S01]  /*9b90*/  IMAD.IADD R121, R4.reuse, 0x1, R119 ;  /* 0x0000000104797824 */ /* 0x050fe200078e0277 */
[C---:B0-----:R-:W-:Y:S01]  /*9ba0*/  IADD3 R106, P0, PT, R4.reuse, R108, RZ ;  /* 0x0000006c046a7210 */ /* 0x041fe20007f1e0ff */
[----:B------:R0:W4:Y:S04]  /*9bb0*/  LDS.U8 R118, [R65] ;  /* 0x0000000041767984 */ /* 0x0001280000000000 */
[----:B------:R-:W-:Y:S01]  /*9bc0*/  IMAD.X R107, RZ, RZ, R109, P0 ;  /* 0x000000ffff6b7224 */ /* 0x000fe200000e066d */
[----:B------:R-:W4:Y:S01]  /*9bd0*/  LDS.U8 R103, [R103] ;  /* 0x0000000067677984 */ /* 0x000f220000000000 */
[----:B------:R-:W-:-:S03]  /*9be0*/  IADD3 R66, P0, PT, R4, R106, RZ ;  /* 0x0000006a04427210 */ /* 0x000fc60007f1e0ff */
[----:B------:R-:W4:Y:S01]  /*9bf0*/  LDS.U8 R105, [R105] ;  /* 0x0000000069697984 */ /* 0x000f220000000000 */
[----:B--2---:R-:W-:Y:S02]  /*9c00*/  IADD3.X R67, PT, PT, RZ, R107, RZ, P0, !PT ;  /* 0x0000006bff437210 */ /* 0x004fe400007fe4ff */
[C---:B------:R-:W-:Y:S01]  /*9c10*/  IADD3 R64, P0, PT, R4.reuse, R66, RZ ;  /* 0x0000004204407210 */ /* 0x040fe20007f1e0ff */
[----:B------:R2:W4:Y:S04]  /*9c20*/  LDS.U8 R115, [R61] ;  /* 0x000000003d737984 */ /* 0x0005280000000000 */
[----:B------:R-:W4:Y:S01]  /*9c30*/  LDS.U8 R117, [R117] ;  /* 0x0000000075757984 */ /* 0x000f220000000000 */
[----:B0-----:R-:W-:Y:S01]  /*9c40*/  IMAD.X R65, RZ, RZ, R67, P0 ;  /* 0x000000ffff417224 */ /* 0x001fe200000e0643 */
[----:B------:R-:W-:-:S02]  /*9c50*/  IADD3 R62, P0, PT, R4, R64, RZ ;  /* 0x00000040043e7210 */ /* 0x000fc40007f1e0ff */
[----:B------:R-:W0:Y:S03]  /*9c60*/  LDS.U8 R119, [R119] ;  /* 0x0000000077777984 */ /* 0x000e260000000000 */
[----:B------:R-:W-:Y:S01]  /*9c70*/  IMAD.X R63, RZ, RZ, R65, P0 ;  /* 0x000000ffff3f7224 */ /* 0x000fe200000e0641 */
[----:B------:R-:W0:Y:S01]  /*9c80*/  LDS.U8 R121, [R121] ;  /* 0x0000000079797984 */ /* 0x000e220000000000 */
[----:B------:R-:W-:-:S03]  /*9c90*/  IADD3 R60, P0, PT, R4, R62, RZ ;  /* 0x0000003e043c7210 */ /* 0x000fc60007f1e0ff */
[----:B------:R1:W-:Y:S02]  /*9ca0*/  STG.E.U8 desc[UR10][R58.64], R123 ;  /* 0x0000007b3a007986 */ /* 0x0003e4000c10110a */
[----:B--2---:R-:W-:Y:S02]  /*9cb0*/  IMAD.X R61, RZ, RZ, R63, P0 ;  /* 0x000000ffff3d7224 */ /* 0x004fe400000e063f */
[----:B---3--:R-:W-:Y:S04]  /*9cc0*/  STG.E.U8 desc[UR10][R112.64], R120 ;  /* 0x0000007870007986 */ /* 0x008fe8000c10110a */
[----:B------:R2:W-:Y:S01]  /*9cd0*/  STG.E.U8 desc[UR10][R110.64], R114 ;  /* 0x000000726e007986 */ /* 0x0005e2000c10110a */
[----:B-1----:R-:W-:-:S03]  /*9ce0*/  IADD3 R58, P0, PT, R4, R60, RZ ;  /* 0x0000003c043a7210 */ /* 0x002fc60007f1e0ff */
[----:B------:R1:W-:Y:S02]  /*9cf0*/  STG.E.U8 desc[UR10][R108.64], R122 ;  /* 0x0000007a6c007986 */ /* 0x0003e4000c10110a */
[----:B------:R-:W-:Y:S02]  /*9d00*/  IMAD.X R59, RZ, RZ, R61, P0 ;  /* 0x000000ffff3b7224 */ /* 0x000fe400000e063d */
[----:B------:R1:W-:Y:S01]  /*9d10*/  STG.E.U8 desc[UR10][R106.64], R116 ;  /* 0x000000746a007986 */ /* 0x0003e2000c10110a */
[----:B--2---:R-:W-:-:S03]  /*9d20*/  IADD3 R110, P0, PT, R4, R58, RZ ;  /* 0x0000003a046e7210 */ /* 0x004fc60007f1e0ff */
[----:B----4-:R1:W-:Y:S02]  /*9d30*/  STG.E.U8 desc[UR10][R66.64], R118 ;  /* 0x0000007642007986 */ /* 0x0103e4000c10110a */
[----:B------:R-:W-:Y:S01]  /*9d40*/  IMAD.X R111, RZ, RZ, R59, P0 ;  /* 0x000000ffff6f7224 */ /* 0x000fe200000e063b */
[C---:B------:R-:W-:Y:S01]  /*9d50*/  IADD3 R112, P0, PT, R4.reuse, R110, RZ ;  /* 0x0000006e04707210 */ /* 0x040fe20007f1e0ff */
[----:B------:R1:W-:Y:S04]  /*9d60*/  STG.E.U8 desc[UR10][R64.64], R103 ;  /* 0x0000006740007986 */ /* 0x0003e8000c10110a */
[----:B------:R-:W-:Y:S01]  /*9d70*/  IMAD.X R113, RZ, RZ, R111, P0 ;  /* 0x000000ffff717224 */ /* 0x000fe200000e066f */
[----:B------:R1:W-:Y:S01]  /*9d80*/  STG.E.U8 desc[UR10][R62.64], R105 ;  /* 0x000000693e007986 */ /* 0x0003e2000c10110a */
[----:B------:R-:W-:-:S03]  /*9d90*/  LEA R101, P0, R4, R101, 0x6 ;  /* 0x0000006504657211 */ /* 0x000fc600078030ff */
[----:B------:R1:W-:Y:S01]  /*9da0*/  STG.E.U8 desc[UR10][R60.64], R115 ;  /* 0x000000733c007986 */ /* 0x0003e2000c10110a */
[----:B------:R-:W-:Y:S02]  /*9db0*/  LEA.HI.X R68, R4, R68, RZ, 0x6, P0 ;  /* 0x0000004404447211 */ /* 0x000fe400000f34ff */
[----:B------:R-:W-:Y:S01]  /*9dc0*/  ISETP.GE.U32.AND P0, PT, R101, R102, PT ;  /* 0x000000666500720c */ /* 0x000fe20003f06070 */
[----:B------:R1:W-:Y:S03]  /*9dd0*/  STG.E.U8 desc[UR10][R58.64], R117 ;  /* 0x000000753a007986 */ /* 0x0003e6000c10110a */
[----:B------:R-:W-:Y:S01]  /*9de0*/  ISETP.GE.U32.AND.EX P0, PT, R68, RZ, PT, P0 ;  /* 0x000000ff4400720c */ /* 0x000fe20003f06100 */
[----:B0-----:R1:W-:Y:S04]  /*9df0*/  STG.E.U8 desc[UR10][R110.64], R119 ;  /* 0x000000776e007986 */ /* 0x0013e8000c10110a */
[----:B------:R1:W-:Y:S08]  /*9e00*/  STG.E.U8 desc[UR10][R112.64], R121 ;  /* 0x0000007970007986 */ /* 0x0003f0000c10110a */
[----:B------:R-:W-:Y:S05]  /*9e10*/  @!P0 BRA `(.L_x_45) ;  /* 0xffffffe800e88947 */ /* 0x000fea000383ffff */
.L_x_39:
[----:B------:R-:W-:Y:S05]  /*9e20*/  BSYNC.RECONVERGENT B0 ;  /* 0x0000000000007941 */ /* 0x000fea0003800200 */
.L_x_38:
[----:B------:R-:W-:Y:S01]  /*9e30*/  VIADD R96, R96, 0x1 ;  /* 0x0000000160607836 */ /* 0x000fe20000000000 */
[----:B------:R0:W-:Y:S01]  /*9e40*/  SYNCS.ARRIVE.TRANS64.A1T0 RZ, [R100+URZ+0x8], RZ ;  /* 0x000008ff64ff79a7 */ /* 0x0001e200081000ff */
[----:B------:R-:W-:-:S03]  /*9e50*/  VIADD R95, R95, 0x1 ;  /* 0x000000015f5f7836 */ /* 0x000fc60000000000 */
[----:B01234-:R-:W-:Y:S02]  /*9e60*/  LOP3.LUT R58, R96, 0xff, RZ, 0xc0, !PT ;  /* 0x000000ff603a7812 */ /* 0x01ffe400078ec0ff */
[----:B------:R-:W-:Y:S02]  /*9e70*/  ISETP.NE.AND P1, PT, R95, R2, PT ;  /* 0x000000025f00720c */ /* 0x000fe40003f25270 */
[----:B------:R-:W-:-:S04]  /*9e80*/  ISETP.NE.AND P0, PT, R58, 0x2, PT ;  /* 0x000000023a00780c */ /* 0x000fc80003f05270 */
[----:B------:R-:W-:-:S09]  /*9e90*/  SEL R96, R96, RZ, P0 ;  /* 0x000000ff60607207 */ /* 0x000fd20000000000 */
[----:B------:R-:W-:Y:S01]  /*9ea0*/  @!P0 LOP3.LUT R98, R98, 0x2, RZ, 0x3c, !PT ;  /* 0x0000000262628812 */ /* 0x000fe200078e3cff */
[----:B------:R-:W-:Y:S06]  /*9eb0*/  @P1 BRA `(.L_x_46) ;  /* 0xffffff6c00f41947 */ /* 0x000fec000383ffff */
[----:B------:R-:W-:Y:S05]  /*9ec0*/  BSYNC B1 ;  /* 0x0000000000017941 */ /* 0x000fea0003800000 */
.L_x_13:
[----:B------:R-:W-:-:S13]  /*9ed0*/  LOP3.LUT P0, RZ, R98, 0x4, RZ, 0xc0, !PT ;  /* 0x0000000462ff7812 */ /* 0x000fda000780c0ff */
[----:B------:R-:W-:Y:S05]  /*9ee0*/  @!P0 EXIT ;  /* 0x000000000000894d */ /* 0x000fea0003800000 */
.L_x_12:
[----:B------:R-:W-:Y:S05]  /*9ef0*/  BSYNC B2 ;  /* 0x0000000000027941 */ /* 0x000fea0003800000 */
.L_x_11:
[----:B------:R-:W0:Y:S01]  /*9f00*/  S2R R3, SR_CgaCtaId ;  /* 0x0000000000037919 */ /* 0x000e220000008800 */
[----:B------:R-:W-:Y:S01]  /*9f10*/  MOV R0, 0x400 ;  /* 0x0000040000007802 */ /* 0x000fe20000000f00 */
[----:B------:R-:W1:Y:S01]  /*9f20*/  S2R R7, SR_SWINHI ;  /* 0x0000000000077919 */ /* 0x000e620000002f00 */
[----:B------:R-:W2:Y:S02]  /*9f30*/  S2R R9, SR_LANEID ;  /* 0x0000000000097919 */ /* 0x000ea40000000000 */
[----:B0-----:R-:W-:-:S04]  /*9f40*/  LEA R6, R3, R0, 0x18 ;  /* 0x0000000003067211 */ /* 0x001fc800078ec0ff */
[----:B------:R-:W-:Y:S02]  /*9f50*/  MOV R4, R6 ;  /* 0x0000000600047202 */ /* 0x000fe40000000f00 */
[----:B-1----:R-:W-:Y:S02]  /*9f60*/  MOV R5, R7 ;  /* 0x0000000700057202 */ /* 0x002fe40000000f00 */
[----:B------:R-:W-:Y:S02]  /*9f70*/  VOTE.ANY R7, PT, PT ;  /* 0x0000000000077806 */ /* 0x000fe400038e0100 */
[----:B------:R-:W-:Y:S02]  /*9f80*/  IADD3 R2, P0, PT, R4, 0x20, RZ ;  /* 0x0000002004027810 */ /* 0x000fe40007f1e0ff */
[----:B------:R-:W-:Y:S05]  /*9f90*/  WARPSYNC R7 ;  /* 0x0000000007007348 */ /* 0x000fea0003800000 */
[----:B------:R-:W-:-:S04]  /*9fa0*/  IMAD.X R3, RZ, RZ, R5, P0 ;  /* 0x000000ffff037224 */ /* 0x000fc800000e0605 */
[----:B------:R-:W0:Y:S02]  /*9fb0*/  MATCH.ANY.U64 R2, R2 ;  /* 0x00000000020273a1 */ /* 0x000e2400000e8200 */
[----:B0-----:R-:W0:Y:S08]  /*9fc0*/  BREV R0, R2 ;  /* 0x0000000200007301 */ /* 0x001e300000000000 */
[----:B0-----:R-:W2:Y:S02]  /*9fd0*/  FLO.U32.SH R0, R0 ;  /* 0x0000000000007300 */ /* 0x001ea400000e0400 */
[----:B--2---:R-:W-:-:S13]  /*9fe0*/  ISETP.NE.AND P0, PT, R9, R0, PT ;  /* 0x000000000900720c */ /* 0x004fda0003f05270 */
[----:B------:R-:W-:Y:S05]  /*9ff0*/  @P0 EXIT ;  /* 0x000000000000094d */ /* 0x000fea0003800000 */
[----:B------:R-:W0:Y:S02]  /*a000*/  POPC R2, R2 ;  /* 0x0000000200027309 */ /* 0x000e240000000000 */
[----:B0-----:R-:W-:Y:S01]  /*a010*/  IMAD.MOV R3, RZ, RZ, -R2 ;  /* 0x000000ffff037224 */ /* 0x001fe200078e0a02 */
[----:B------:R0:W-:Y:S06]  /*a020*/  MEMBAR.SC.CTA ;  /* 0x0000000000007992 */ /* 0x0001ec0000000000 */
[----:B0-----:R-:W2:Y:S02]  /*a030*/  ATOM.E.ADD.STRONG.SM PT, R5, desc[UR10][R4.64+0x20], R3 ;  /* 0x800020030405798a */ /* 0x001ea400081eb10a */
[----:B--2---:R-:W-:Y:S01]  /*a040*/  NOP ;  /* 0x0000000000007918 */ /* 0x004fe20000000000 */
[----:B------:R-:W-:-:S13]  /*a050*/  ISETP.NE.AND P0, PT, R5, R2, PT ;  /* 0x000000020500720c */ /* 0x000fda0003f05270 */
[----:B------:R-:W-:Y:S05]  /*a060*/  @P0 EXIT ;  /* 0x000000000000094d */ /* 0x000fea0003800000 */
[----:B------:R-:W0:Y:S02]  /*a070*/  SYNCS.CCTL.IV [R6+URZ] ;  /* 0x00000000060079b1 */ /* 0x000e2400080000ff */
[----:B0-----:R-:W0:Y:S02]  /*a080*/  SYNCS.CCTL.IV [R6+URZ+0x8] ;  /* 0x00000800060079b1 */ /* 0x001e2400080000ff */
[----:B0-----:R-:W0:Y:S02]  /*a090*/  SYNCS.CCTL.IV [R6+URZ+0x10] ;  /* 0x00001000060079b1 */ /* 0x001e2400080000ff */
[----:B0-----:R-:W-:Y:S01]  /*a0a0*/  SYNCS.CCTL.IV [R6+URZ+0x18] ;  /* 0x00001800060079b1 */ /* 0x001fe200080000ff */
[----:B------:R-:W-:Y:S05]  /*a0b0*/  EXIT ;  /* 0x000000000000794d */ /* 0x000fea0003800000 */
        .weak           $__internal_0_$__cuda_sm20_div_u64
        .type           $__internal_0_$__cuda_sm20_div_u64,@function
        .size           $__internal_0_$__cuda_sm20_div_u64,(.L_x_138 - $__internal_0_$__cuda_sm20_div_u64)
$__internal_0_$__cuda_sm20_div_u64:
[----:B------:R-:W-:-:S06]  /*a0c0*/  IMAD.MOV.U32 R66, RZ, RZ, R4 ;  /* 0x000000ffff427224 */ /* 0x000fcc00078e0004 */
[----:B------:R-:W0:Y:S08]  /*a0d0*/  I2F.U64.RP R66, R66 ;  /* 0x0000004200427312 */ /* 0x000e300000309000 */
[----:B0-----:R-:W0:Y:S02]  /*a0e0*/  MUFU.RCP R62, R66 ;  /* 0x00000042003e7308 */ /* 0x001e240000001000 */
[----:B0-----:R-:W-:-:S06]  /*a0f0*/  VIADD R64, R62, 0x1ffffffe ;  /* 0x1ffffffe3e407836 */ /* 0x001fcc0000000000 */
[----:B------:R-:W0:Y:S02]  /*a100*/  F2I.U64.TRUNC R64, R64 ;  /* 0x0000004000407311 */ /* 0x000e24000020d800 */
[----:B0-----:R-:W-:-:S04]  /*a110*/  IMAD.WIDE.U32 R62, R64, R4, RZ ;  /* 0x00000004403e7225 */ /* 0x001fc800078e00ff */
[----:B------:R-:W-:Y:S01]  /*a120*/  IMAD R63, R64, R67, R63 ;  /* 0x00000043403f7224 */ /* 0x000fe200078e023f */
[----:B------:R-:W-:-:S03]  /*a130*/  IADD3 R107, P1, PT, RZ, -R62, RZ ;  /* 0x8000003eff6b7210 */ /* 0x000fc60007f3e0ff */
[----:B------:R-:W-:Y:S02]  /*a140*/  IMAD R63, R65, R4, R63 ;  /* 0x00000004413f7224 */ /* 0x000fe400078e023f */
[----:B------:R-:W-:-:S04]  /*a150*/  IMAD.HI.U32 R62, R64, R107, RZ ;  /* 0x0000006b403e7227 */ /* 0x000fc800078e00ff */
[----:B------:R-:W-:Y:S01]  /*a160*/  IMAD.X R109, RZ, RZ, ~R63, P1 ;  /* 0x000000ffff6d7224 */ /* 0x000fe200008e0e3f */
[----:B------:R-:W-:-:S03]  /*a170*/  MOV R63, R64 ;  /* 0x00000040003f7202 */ /* 0x000fc60000000f00 */
[-C--:B------:R-:W-:Y:S02]  /*a180*/  IMAD R111, R65, R109.reuse, RZ ;  /* 0x0000006d416f7224 */ /* 0x080fe400078e02ff */
[----:B------:R-:W-:-:S04]  /*a190*/  IMAD.WIDE.U32 R62, P1, R64, R109, R62 ;  /* 0x0000006d403e7225 */ /* 0x000fc8000782003e */
[----:B------:R-:W-:-:S04]  /*a1a0*/  IMAD.HI.U32 R62, P2, R65, R107, R62 ;  /* 0x0000006b413e7227 */ /* 0x000fc8000784003e */
[----:B------:R-:W-:Y:S01]  /*a1b0*/  IMAD.HI.U32 R107, R65, R109, RZ ;  /* 0x0000006d416b7227 */ /* 0x000fe200078e00ff */
[----:B------:R-:W-:-:S03]  /*a1c0*/  IADD3 R63, P3, PT, R111, R62, RZ ;  /* 0x0000003e6f3f7210 */ /* 0x000fc60007f7e0ff */
[----:B------:R-:W-:Y:S02]  /*a1d0*/  IMAD.X R107, R107, 0x1, R65, P1 ;  /* 0x000000016b6b7824 */ /* 0x000fe400008e0641 */
[----:B------:R-:W-:-:S03]  /*a1e0*/  IMAD.WIDE.U32 R64, R63, R4, RZ ;  /* 0x000000043f407225 */ /* 0x000fc600078e00ff */
[----:B------:R-:W-:Y:S01]  /*a1f0*/  IADD3.X R107, PT, PT, RZ, RZ, R107, P3, P2 ;  /* 0x000000ffff6b7210 */ /* 0x000fe20001fe446b */
[----:B------:R-:W-:Y:S01]  /*a200*/  IMAD R62, R63, R67, R65 ;  /* 0x000000433f3e7224 */ /* 0x000fe200078e0241 */
[----:B------:R-:W-:-:S03]  /*a210*/  IADD3 R65, P1, PT, RZ, -R64, RZ ;  /* 0x80000040ff417210 */ /* 0x000fc60007f3e0ff */
[----:B------:R-:W-:Y:S02]  /*a220*/  IMAD R64, R107, R4, R62 ;  /* 0x000000046b407224 */ /* 0x000fe400078e023e */
[----:B------:R-:W-:-:S04]  /*a230*/  IMAD.HI.U32 R62, R63, R65, RZ ;  /* 0x000000413f3e7227 */ /* 0x000fc800078e00ff */
[----:B------:R-:W-:-:S04]  /*a240*/  IMAD.X R64, RZ, RZ, ~R64, P1 ;  /* 0x000000ffff407224 */ /* 0x000fc800008e0e40 */
[----:B------:R-:W-:-:S04]  /*a250*/  IMAD.WIDE.U32 R62, P1, R63, R64, R62 ;  /* 0x000000403f3e7225 */ /* 0x000fc8000782003e */
[C---:B------:R-:W-:Y:S02]  /*a260*/  IMAD R109, R107.reuse, R64, RZ ;  /* 0x000000406b6d7224 */ /* 0x040fe400078e02ff */
[----:B------:R-:W-:-:S04]  /*a270*/  IMAD.HI.U32 R62, P2, R107, R65, R62 ;  /* 0x000000416b3e7227 */ /* 0x000fc8000784003e */
[----:B------:R-:W-:Y:S01]  /*a280*/  IMAD.HI.U32 R66, R107, R64, RZ ;  /* 0x000000406b427227 */ /* 0x000fe200078e00ff */
[----:B------:R-:W-:-:S03]  /*a290*/  IADD3 R64, P3, PT, R109, R62, RZ ;  /* 0x0000003e6d407210 */ /* 0x000fc60007f7e0ff */
[----:B------:R-:W-:Y:S02]  /*a2a0*/  IMAD.X R107, R66, 0x1, R107, P1 ;  /* 0x00000001426b7824 */ /* 0x000fe400008e066b */
[----:B------:R-:W-:-:S03]  /*a2b0*/  IMAD.HI.U32 R62, R64, R71, RZ ;  /* 0x00000047403e7227 */ /* 0x000fc600078e00ff */
[----:B------:R-:W-:Y:S01]  /*a2c0*/  IADD3.X R66, PT, PT, RZ, RZ, R107, P3, P2 ;  /* 0x000000ffff427210 */ /* 0x000fe20001fe446b */
[----:B------:R-:W-:Y:S02]  /*a2d0*/  IMAD.MOV.U32 R63, RZ, RZ, RZ ;  /* 0x000000ffff3f7224 */ /* 0x000fe400078e00ff */
[----:B------:R-:W-:-:S04]  /*a2e0*/  IMAD.WIDE.U32 R62, R64, R105, R62 ;  /* 0x00000069403e7225 */ /* 0x000fc800078e003e */
[C---:B------:R-:W-:Y:S02]  /*a2f0*/  IMAD R107, R66.reuse, R105, RZ ;  /* 0x00000069426b7224 */ /* 0x040fe400078e02ff */
[----:B------:R-:W-:-:S04]  /*a300*/  IMAD.HI.U32 R62, P1, R66, R71, R62 ;  /* 0x00000047423e7227 */ /* 0x000fc8000782003e */
[----:B------:R-:W-:Y:S01]  /*a310*/  IMAD.HI.U32 R65, R66, R105, RZ ;  /* 0x0000006942417227 */ /* 0x000fe200078e00ff */
[----:B------:R-:W-:-:S03]  /*a320*/  IADD3 R107, P2, PT, R107, R62, RZ ;  /* 0x0000003e6b6b7210 */ /* 0x000fc60007f5e0ff */
[----:B------:R-:W-:Y:S02]  /*a330*/  IMAD.X R65, RZ, RZ, R65, P1 ;  /* 0x000000ffff417224 */ /* 0x000fe400008e0641 */
[----:B------:R-:W-:-:S04]  /*a340*/  IMAD.WIDE.U32 R62, R107, R4, RZ ;  /* 0x000000046b3e7225 */ /* 0x000fc800078e00ff */
[----:B------:R-:W-:Y:S01]  /*a350*/  IMAD.X R65, RZ, RZ, R65, P2 ;  /* 0x000000ffff417224 */ /* 0x000fe200010e0641 */
[----:B------:R-:W-:Y:S01]  /*a360*/  IADD3 R71, P2, PT, -R62, R71, RZ ;  /* 0x000000473e477210 */ /* 0x000fe20007f5e1ff */
[----:B------:R-:W-:-:S03]  /*a370*/  IMAD R63, R107, R67, R63 ;  /* 0x000000436b3f7224 */ /* 0x000fc600078e023f */
[-C--:B------:R-:W-:Y:S01]  /*a380*/  ISETP.GE.U32.AND P1, PT, R71, R4.reuse, PT ;  /* 0x000000044700720c */ /* 0x080fe20003f26070 */
[----:B------:R-:W-:Y:S01]  /*a390*/  IMAD R62, R65, R4, R63 ;  /* 0x00000004413e7224 */ /* 0x000fe200078e023f */
[----:B------:R-:W-:-:S03]  /*a3a0*/  IADD3 R63, P3, PT, -R4, R71, RZ ;  /* 0x00000047043f7210 */ /* 0x000fc60007f7e1ff */
[----:B------:R-:W-:Y:S01]  /*a3b0*/  IMAD.X R108, R105, 0x1, ~R62, P2 ;  /* 0x00000001696c7824 */ /* 0x000fe200010e0e3e */
[----:B------:R-:W-:-:S03]  /*a3c0*/  IADD3 R62, P2, PT, R107, 0x1, RZ ;  /* 0x000000016b3e7810 */ /* 0x000fc60007f5e0ff */
[C---:B------:R-:W-:Y:S01]  /*a3d0*/  IMAD.X R66, R108.reuse, 0x1, ~R67, P3 ;  /* 0x000000016c427824 */ /* 0x040fe200018e0e43 */
[----:B------:R-:W-:Y:S01]  /*a3e0*/  ISETP.GE.U32.AND.EX P1, PT, R108, R67, PT, P1 ;  /* 0x000000436c00720c */ /* 0x000fe20003f26110 */
[----:B------:R-:W-:Y:S01]  /*a3f0*/  IMAD.X R64, RZ, RZ, R65, P2 ;  /* 0x000000ffff407224 */ /* 0x000fe200010e0641 */
[----:B------:R-:W-:Y:S02]  /*a400*/  ISETP.NE.U32.AND P2, PT, R4, RZ, PT ;  /* 0x000000ff0400720c */ /* 0x000fe40003f45070 */
[----:B------:R-:W-:Y:S02]  /*a410*/  SEL R107, R62, R107, P1 ;  /* 0x0000006b3e6b7207 */ /* 0x000fe40000800000 */
[----:B------:R-:W-:Y:S02]  /*a420*/  SEL R63, R63, R71, P1 ;  /* 0x000000473f3f7207 */ /* 0x000fe40000800000 */
[----:B------:R-:W-:Y:S02]  /*a430*/  SEL R62, R64, R65, P1 ;  /* 0x00000041403e7207 */ /* 0x000fe40000800000 */
[----:B------:R-:W-:-:S02]  /*a440*/  IADD3 R64, P3, PT, R107, 0x1, RZ ;  /* 0x000000016b407810 */ /* 0x000fc40007f7e0ff */
[----:B------:R-:W-:Y:S02]  /*a450*/  SEL R66, R66, R108, P1 ;  /* 0x0000006c42427207 */ /* 0x000fe40000800000 */
[----:B------:R-:W-:Y:S01]  /*a460*/  ISETP.GE.U32.AND P1, PT, R63, R4, PT ;  /* 0x000000043f00720c */ /* 0x000fe20003f26070 */
[----:B------:R-:W-:Y:S01]  /*a470*/  IMAD.X R65, RZ, RZ, R62, P3 ;  /* 0x000000ffff417224 */ /* 0x000fe200018e063e */
[----:B------:R-:W-:Y:S01]  /*a480*/  ISETP.NE.AND.EX P2, PT, R67, RZ, PT, P2 ;  /* 0x000000ff4300720c */ /* 0x000fe20003f45320 */
[----:B------:R-:W-:Y:S01]  /*a490*/  IMAD.MOV.U32 R63, RZ, RZ, 0x0 ;  /* 0x00000000ff3f7424 */ /* 0x000fe200078e00ff */
[----:B------:R-:W-:-:S04]  /*a4a0*/  ISETP.GE.U32.AND.EX P1, PT, R66, R67, PT, P1 ;  /* 0x000000434200720c */ /* 0x000fc80003f26110 */
[----:B------:R-:W-:Y:S01]  /*a4b0*/  SEL R65, R65, R62, P1 ;  /* 0x0000003e41417207 */ /* 0x000fe20000800000 */
[----:B------:R-:W-:Y:S01]  /*a4c0*/  IMAD.MOV.U32 R62, RZ, RZ, R68 ;  /* 0x000000ffff3e7224 */ /* 0x000fe200078e0044 */
[----:B------:R-:W-:Y:S02]  /*a4d0*/  SEL R64, R64, R107, P1 ;  /* 0x0000006b40407207 */ /* 0x000fe40000800000 */
[----:B------:R-:W-:Y:S02]  /*a4e0*/  SEL R65, R65, 0xffffffff, P2 ;  /* 0xffffffff41417807 */ /* 0x000fe40001000000 */
[----:B------:R-:W-:Y:S01]  /*a4f0*/  SEL R64, R64, 0xffffffff, P2 ;  /* 0xffffffff40407807 */ /* 0x000fe20001000000 */
[----:B------:R-:W-:Y:S06]  /*a500*/  RET.REL.NODEC R62 `(_Z27scatter_kernel_TMA_pipelineILh2EEvPKh4descPKiiPhS2_) ;  /* 0xffffff583ebc7950 */ /* 0x000fec0003c3ffff */
.L_x_47:
        /* <DEDUP_REMOVED lines=15> */
.L_x_138:


//--------------------- .text._Z18scatter_kernel_TMAPKh4descPKiiPhS1_ --------------------------
	.section	.text._Z18scatter_kernel_TMAPKh4descPKiiPhS1_,"ax",@progbits
	.align	128
        .global         _Z18scatter_kernel_TMAPKh4descPKiiPhS1_
        .type           _Z18scatter_kernel_TMAPKh4descPKiiPhS1_,@function
        .size           _Z18scatter_kernel_TMAPKh4descPKiiPhS1_,(.L_x_143 - _Z18scatter_kernel_TMAPKh4descPKiiPhS1_)
        .other          _Z18scatter_kernel_TMAPKh4descPKiiPhS1_,@"STO_CUDA_ENTRY STV_DEFAULT"
_Z18scatter_kernel_TMAPKh4descPKiiPhS1_:
.text._Z18scatter_kernel_TMAPKh4descPKiiPhS1_:
[----:B------:R-:W-:Y:S08]  /*0000*/  LDC R1, c[0x0][0x37c] ;  /* 0x0000df00ff017b82 */ /* 0x000ff00000000800 */
[----:B------:R-:W1:Y:S08]  /*0010*/  S2UR UR9, SR_CTAID.X ;  /* 0x00000000000979c3 */ /* 0x000e700000002500 */
[----:B------:R-:W1:Y:S02]  /*0020*/  LDC R0, c[0x0][0x3a0] ;  /* 0x0000e800ff007b82 */ /* 0x000e640000000800 */
[----:B-1----:R-:W-:-:S13]  /*0030*/  ISETP.LE.AND P0, PT, R0, UR9, PT ;  /* 0x0000000900007c0c */ /* 0x002fda000bf03270 */
[----:B------:R-:W-:Y:S05]  /*0040*/  @P0 EXIT ;  /* 0x000000000000094d */ /* 0x000fea0003800000 */
[----:B------:R-:W1:Y:S01]  /*0050*/  S2UR UR7, SR_CgaCtaId ;  /* 0x00000000000779c3 */ /* 0x000e620000008800 */
[----:B------:R-:W2:Y:S01]  /*0060*/  S2R R0, SR_TID.Y ;  /* 0x0000000000007919 */ /* 0x000ea20000002200 */
[----:B------:R-:W3:Y:S01]  /*0070*/  LDCU UR14, c[0x0][0x360] ;  /* 0x00006c00ff0e77ac */ /* 0x000ee20008000800 */
[----:B------:R-:W2:Y:S01]  /*0080*/  S2R R5, SR_TID.Z ;  /* 0x0000000000057919 */ /* 0x000ea20000002300 */
[----:B------:R-:W3:Y:S04]  /*0090*/  LDCU UR15, c[0x0][0x364] ;  /* 0x00006c80ff0f77ac */ /* 0x000ee80008000800 */
[----:B------:R-:W4:Y:S01]  /*00a0*/  S2UR UR8, SR_SWINHI ;  /* 0x00000000000879c3 */ /* 0x000f220000002f00 */
[----:B------:R-:W5:Y:S01]  /*00b0*/  S2R R3, SR_TID.X ;  /* 0x0000000000037919 */ /* 0x000f620000002100 */
[----:B------:R-:W1:Y:S01]  /*00c0*/  LDCU UR10, c[0x0][0x368] ;  /* 0x00006d00ff0a77ac */ /* 0x000e620008000800 */
[----:B------:R-:W5:Y:S01]  /*00d0*/  LDCU UR13, c[0x0][0x370] ;  /* 0x00006e00ff0d77ac */ /* 0x000f620008000800 */
[----:B------:R-:W2:Y:S01]  /*00e0*/  LDCU UR11, c[0x0][0x374] ;  /* 0x00006e80ff0b77ac */ /* 0x000ea20008000800 */
[----:B------:R-:W2:Y:S01]  /*00f0*/  LDCU UR12, c[0x0][0x378] ;  /* 0x00006f00ff0c77ac */ /* 0x000ea20008000800 */
[----:B------:R-:W-:Y:S01]  /*0100*/  UMOV UR4, 0x400 ;  /* 0x0000040000047882 */ /* 0x000fe20000000000 */
[----:B---3--:R-:W-:-:S02]  /*0110*/  UIMAD UR6, UR14, UR15, URZ ;  /* 0x0000000f0e0672a4 */ /* 0x008fc4000f8e02ff */
[----:B-1----:R-:W-:Y:S02]  /*0120*/  ULEA UR7, UR7, UR4, 0x18 ;  /* 0x0000000407077291 */ /* 0x002fe4000f8ec0ff */
[----:B------:R-:W-:Y:S01]  /*0130*/  UIMAD UR10, UR6, UR10, URZ ;  /* 0x0000000a060a72a4 */ /* 0x000fe2000f8e02ff */
[----:B------:R-:W1:Y:S04]  /*0140*/  LDCU.64 UR18, c[0x0][0x358] ;  /* 0x00006b00ff1277ac */ /* 0x000e680008000a00 */
[----:B------:R-:W-:Y:S01]  /*0150*/  UMOV UR4, UR7 ;  /* 0x0000000700047c82 */ /* 0x000fe20008000000 */
[----:B----4-:R-:W-:Y:S01]  /*0160*/  UMOV UR5, UR8 ;  /* 0x0000000800057c82 */ /* 0x010fe20008000000 */
[----:B--2---:R-:W-:Y:S01]  /*0170*/  IMAD R0, R5, UR15, R0 ;  /* 0x0000000f05007c24 */ /* 0x004fe2000f8e0200 */
[----:B------:R-:W-:-:S02]  /*0180*/  UIADD3 UR4, UPT, UPT, -UR4, URZ, URZ ;  /* 0x000000ff04047290 */ /* 0x000fc4000fffe1ff */
[----:B------:R-:W-:Y:S01]  /*0190*/  UIMAD UR6, UR11, UR12, URZ ;  /* 0x0000000c0b0672a4 */ /* 0x000fe2000f8e02ff */
[----:B-----5:R-:W-:Y:S01]  /*01a0*/  IMAD R0, R0, UR14, R3 ;  /* 0x0000000e00007c24 */ /* 0x020fe2000f8e0203 */
[----:B------:R-:W-:Y:S02]  /*01b0*/  ULOP3.LUT UR20, UR4, 0xf, URZ, 0xc0, !UPT ;  /* 0x0000000f04147892 */ /* 0x000fe4000f8ec0ff */
[----:B------:R-:W-:Y:S02]  /*01c0*/  ULOP3.LUT UR17, UR4, 0x7, URZ, 0xc0, !UPT ;  /* 0x0000000704117892 */ /* 0x000fe4000f8ec0ff */
[----:B------:R-:W-:Y:S02]  /*01d0*/  UIADD3 UR12, UPT, UPT, UR7, UR20, URZ ;  /* 0x00000014070c7290 */ /* 0x000fe4000fffe0ff */
[----:B------:R-:W-:Y:S02]  /*01e0*/  UIMAD.WIDE.U32 UR6, UR6, UR13, URZ ;  /* 0x0000000d060672a5 */ /* 0x000fe4000f8e00ff */
[----:B------:R-:W-:Y:S01]  /*01f0*/  ULOP3.LUT UR11, UR4, 0x3, URZ, 0xc0, !UPT ;  /* 0x00000003040b7892 */ /* 0x000fe2000f8ec0ff */
[----:B------:R-:W-:Y:S01]  /*0200*/  UMOV UR13, UR9 ;  /* 0x00000009000d7c82 */ /* 0x000fe20008000000 */
[----:B-1----:R-:W-:-:S10]  /*0210*/  UMOV UR5, URZ ;  /* 0x000000ff00057c82 */ /* 0x002fd40008000000 */
.L_x_114:
[----:B-1----:R-:W1:Y:S02]  /*0220*/  LDCU UR4, c[0x0][0x3b4] ;  /* 0x00007680ff0477ac */ /* 0x002e640008000800 */
[----:B-1----:R-:W-:-:S09]  /*0230*/  UISETP.GE.AND UP0, UPT, UR4, 0x1, UPT ;  /* 0x000000010400788c */ /* 0x002fd2000bf06270 */
[----:B--23--:R-:W-:Y:S05]  /*0240*/  BRA.U !UP0, `(.L_x_48) ;  /* 0x0000002108c87547 */ /* 0x00cfea000b800000 */
[----:B------:R-:W1:Y:S02]  /*0250*/  LDCU.64 UR8, c[0x0][0x398] ;  /* 0x00007300ff0877ac */ /* 0x000e640008000a00 */
[----:B-1----:R-:W-:-:S04]  /*0260*/  ULEA UR4, UP0, UR13, UR8, 0x2 ;  /* 0x000000080d047291 */ /* 0x002fc8000f8010ff */
[----:B------:R-:W-:Y:S02]  /*0270*/  ULEA.HI.X UR8, UR13, UR9, UR5, 0x2, UP0 ;  /* 0x000000090d087291 */ /* 0x000fe400080f1405 */
[----:B------:R-:W-:-:S04]  /*0280*/  IMAD.U32 R2, RZ, RZ, UR4 ;  /* 0x00000004ff027e24 */ /* 0x000fc8000f8e00ff */
[----:B------:R-:W-:-:S05]  /*0290*/  IMAD.U32 R3, RZ, RZ, UR8 ;  /* 0x00000008ff037e24 */ /* 0x000fca000f8e00ff */
[----:B------:R1:W5:Y:S01]  /*02a0*/  LDG.E R2, desc[UR18][R2.64] ;  /* 0x0000001202027981 */ /* 0x000362000c1e1900 */
[----:B------:R-:W-:-:S05]  /*02b0*/  UMOV UR4, URZ ;  /* 0x000000ff00047c82 */ /* 0x000fca0008000000 */
.L_x_113:
[----:B--2---:R-:W2:Y:S01]  /*02c0*/  S2UR UR16, SR_CgaCtaId ;  /* 0x00000000001079c3 */ /* 0x004ea20000008800 */
[----:B-1-3--:R-:W3:Y:S01]  /*02d0*/  S2R R5, SR_SWINHI ;  /* 0x0000000000057919 */ /* 0x00aee20000002f00 */
[----:B------:R-:W4:Y:S01]  /*02e0*/  LDCU.64 UR14, c[0x0][0x390] ;  /* 0x00007200ff0e77ac */ /* 0x000f220008000a00 */
[----:B------:R-:W-:Y:S01]  /*02f0*/  BSSY.RECONVERGENT B0, `(.L_x_49) ;  /* 0x000011e000007945 */ /* 0x000fe20003800200 */
[----:B------:R-:W-:-:S04]  /*0300*/  UMOV UR8, 0x400 ;  /* 0x0000040000087882 */ /* 0x000fc80000000000 */
[----:B------:R-:W3:Y:S08]  /*0310*/  LDC.64 R8, c[0x0][0x380] ;  /* 0x0000e000ff087b82 */ /* 0x000ef00000000a00 */
[----:B-1----:R-:W1:Y:S01]  /*0320*/  LDC R3, c[0x0][0x3b4] ;  /* 0x0000ed00ff037b82 */ /* 0x002e620000000800 */
[----:B----4-:R-:W-:Y:S02]  /*0330*/  USHF.R.S32.HI UR9, URZ, 0x1f, UR15 ;  /* 0x0000001fff097899 */ /* 0x010fe4000801140f */
[----:B--2---:R-:W-:-:S03]  /*0340*/  ULEA UR16, UR16, UR8, 0x18 ;  /* 0x0000000810107291 */ /* 0x004fc6000f8ec0ff */
[----:B------:R-:W-:Y:S01]  /*0350*/  UMOV UR8, UR15 ;  /* 0x0000000f00087c82 */ /* 0x000fe20008000000 */
[----:B------:R-:W-:Y:S02]  /*0360*/  USHF.R.S32.HI UR15, URZ, 0x1f, UR4 ;  /* 0x0000001fff0f7899 */ /* 0x000fe40008011404 */
[----:B------:R-:W-:Y:S01]  /*0370*/  UIMAD.WIDE.U32 UR8, UR13, UR14, UR8 ;  /* 0x0000000e0d0872a5 */ /* 0x000fe2000f8e0008 */
[----:B------:R-:W-:-:S03]  /*0380*/  IMAD.U32 R4, RZ, RZ, UR16 ;  /* 0x00000010ff047e24 */ /* 0x000fc6000f8e00ff */
[----:B------:R-:W-:Y:S02]  /*0390*/  UIADD3 UR8, UP0, UPT, UR4, UR8, URZ ;  /* 0x0000000804087290 */ /* 0x000fe4000ff1e0ff */
[----:B------:R-:W-:Y:S02]  /*03a0*/  MOV R6, R4 ;  /* 0x0000000400067202 */ /* 0x000fe40000000f00 */
[----:B---3--:R-:W-:Y:S02]  /*03b0*/  MOV R7, R5 ;  /* 0x0000000500077202 */ /* 0x008fe40000000f00 */
[----:B------:R-:W-:Y:S01]  /*03c0*/  IADD3 R7, P0, PT, R8, UR8, RZ ;  /* 0x0000000808077c10 */ /* 0x000fe2000ff1e0ff */
[----:B------:R-:W-:Y:S02]  /*03d0*/  USHF.R.S32.HI UR8, URZ, 0x1f, UR14 ;  /* 0x0000001fff087899 */ /* 0x000fe4000801140e */
[----:B------:R-:W-:Y:S01]  /*03e0*/  UIMAD UR14, UR5, UR14, URZ ;  /* 0x0000000e050e72a4 */ /* 0x000fe2000f8e02ff */
[----:B------:R-:W-:-:S02]  /*03f0*/  LOP3.LUT R5, R7, 0x8, R6, 0x48, !PT ;  /* 0x0000000807057812 */ /* 0x000fc400078e4806 */
[--C-:B------:R-:W-:Y:S01]  /*0400*/  LOP3.LUT P1, RZ, R7, 0x4, R6.reuse, 0x48, !PT ;  /* 0x0000000407ff7812 */ /* 0x100fe20007824806 */
[----:B------:R-:W-:Y:S01]  /*0410*/  UIMAD UR8, UR8, UR13, UR14 ;  /* 0x0000000d080872a4 */ /* 0x000fe2000f8e020e */
[----:B------:R-:W-:Y:S02]  /*0420*/  IADD3 R5, PT, PT, -R5, 0x10, RZ ;  /* 0x0000001005057810 */ /* 0x000fe40007ffe1ff */
[C-C-:B------:R-:W-:Y:S01]  /*0430*/  LOP3.LUT R8, R7.reuse, 0x1, R6.reuse, 0x48, !PT ;  /* 0x0000000107087812 */ /* 0x140fe200078e4806 */
[----:B------:R-:W-:Y:S01]  /*0440*/  UIADD3.X UR8, UPT, UPT, UR15, UR9, UR8, UP0, !UPT ;  /* 0x000000090f087290 */ /* 0x000fe200087fe408 */
[----:B------:R-:W-:Y:S02]  /*0450*/  LOP3.LUT P2, RZ, R7, 0x2, R6, 0x48, !PT ;  /* 0x0000000207ff7812 */ /* 0x000fe40007844806 */
[----:B------:R-:W-:Y:S02]  /*0460*/  SEL R5, R5, 0x4, !P1 ;  /* 0x0000000405057807 */ /* 0x000fe40004800000 */
[----:B------:R-:W-:Y:S01]  /*0470*/  ISETP.NE.U32.AND P1, PT, R8, 0x1, PT ;  /* 0x000000010800780c */ /* 0x000fe20003f25070 */
[----:B------:R-:W-:Y:S01]  /*0480*/  IMAD R8, RZ, RZ, -UR4 ;  /* 0x80000004ff087e24 */ /* 0x000fe2000f8e02ff */
[----:B------:R-:W-:-:S04]  /*0490*/  SEL R6, R5, 0x2, !P2 ;  /* 0x0000000205067807 */ /* 0x000fc80005000000 */
[----:B-1----:R-:W-:Y:S02]  /*04a0*/  VIADDMNMX.U32 R5, R8, R3, UR10, PT ;  /* 0x0000000a08057e46 */ /* 0x002fe4000b800003 */
[----:B------:R-:W-:-:S04]  /*04b0*/  SEL R6, R6, 0x1, P1 ;  /* 0x0000000106067807 */ /* 0x000fc80000800000 */
[----:B------:R-:W-:Y:S01]  /*04c0*/  ISETP.GE.U32.AND P1, PT, R5, R6, PT ;  /* 0x000000060500720c */ /* 0x000fe20003f26070 */
[----:B------:R-:W-:-:S05]  /*04d0*/  VIADD R6, R6, 0xfffffffe ;  /* 0xfffffffe06067836 */ /* 0x000fca0000000000 */
[----:B------:R-:W-:-:S04]  /*04e0*/  SEL R6, R6, 0xffffffff, P1 ;  /* 0xffffffff06067807 */ /* 0x000fc80000800000 */
[----:B------:R-:W-:Y:S02]  /*04f0*/  SHF.L.W.U32.HI R11, R6, 0x1f, R6 ;  /* 0x0000001f060b7819 */ /* 0x000fe40000010e06 */
[----:B------:R-:W-:Y:S02]  /*0500*/  IADD3.X R6, PT, PT, R9, UR8, RZ, P0, !PT ;  /* 0x0000000809067c10 */ /* 0x000fe400087fe4ff */
[----:B------:R-:W-:-:S13]  /*0510*/  ISETP.GT.AND P1, PT, R11, 0x2, PT ;  /* 0x000000020b00780c */ /* 0x000fda0003f24270 */
[----:B------:R-:W-:Y:S05]  /*0520*/  @P1 BRA `(.L_x_50) ;  /* 0x00000004006c1947 */ /* 0x000fea0003800000 */
[----:B------:R-:W-:-:S05]  /*0530*/  VIMNMX.U32 R8, PT, PT, R11, 0x2, PT ;  /* 0x000000020b087848 */ /* 0x000fca0003fe0000 */
[----:B------:R-:W-:-:S04]  /*0540*/  IMAD.SHL.U32 R10, R8, 0x4, RZ ;  /* 0x00000004080a7824 */ /* 0x000fc800078e00ff */
[----:B------:R-:W1:Y:S02]  /*0550*/  LDC R8, c[0x2][R10] ;  /* 0x008000000a087b82 */ /* 0x000e640000000800 */
[----:B-1----:R-:W-:-:S04]  /*0560*/  SHF.R.S32.HI R9, RZ, 0x1f, R8 ;  /* 0x0000001fff097819 */ /* 0x002fc80000011408 */
.L_x_116:
[----:B------:R-:W-:Y:S05]  /*0570*/  BRX R8 -0x580                                                                 (*"BRANCH_TARGETS .L_x_117,.L_x_118,.L_x_119"*) ;  /* 0xfffffff808a07949 */ /* 0x000fea000383ffff */
.L_x_118:
[--C-:B------:R-:W-:Y:S01]  /*0580*/  IMAD.MOV R8, RZ, RZ, -R7.reuse ;  /* 0x000000ffff087224 */ /* 0x100fe200078e0a07 */
[----:B------:R-:W-:Y:S01]  /*0590*/  BSSY.RECONVERGENT B1, `(.L_x_51) ;  /* 0x000001c000017945 */ /* 0x000fe20003800200 */
[----:B------:R-:W-:-:S03]  /*05a0*/  IMAD.MOV R12, RZ, RZ, -R7 ;  /* 0x000000ffff0c7224 */ /* 0x000fc600078e0a07 */
[----:B------:R-:W-:Y:S02]  /*05b0*/  LOP3.LUT R16, R8, 0x3, RZ, 0xc0, !PT ;  /* 0x0000000308107812 */ /* 0x000fe400078ec0ff */
[----:B------:R-:W-:Y:S02]  /*05c0*/  LOP3.LUT R12, R12, 0x3, RZ, 0xc0, !PT ;  /* 0x000000030c0c7812 */ /* 0x000fe400078ec0ff */
[CC--:B------:R-:W-:Y:S01]  /*05d0*/  IADD3 R8, P0, PT, R5.reuse, -R16.reuse, RZ ;  /* 0x8000001005087210 */ /* 0x0c0fe20007f1e0ff */
[----:B------:R-:W-:Y:S01]  /*05e0*/  VIADD R10, R16, UR16 ;  /* 0x00000010100a7c36 */ /* 0x000fe20008000000 */
[----:B------:R-:W-:Y:S01]  /*05f0*/  ISETP.GE.U32.AND P2, PT, R0, R16, PT ;  /* 0x000000100000720c */ /* 0x000fe20003f46070 */
[----:B------:R-:W-:Y:S02]  /*0600*/  IMAD.IADD R21, R5, 0x1, -R12 ;  /* 0x0000000105157824 */ /* 0x000fe400078e0a0c */
[----:B------:R-:W-:-:S03]  /*0610*/  IMAD.X R13, RZ, RZ, -0x1, P0 ;  /* 0xffffffffff0d7424 */ /* 0x000fc600000e06ff */
[----:B------:R-:W-:Y:S02]  /*0620*/  LOP3.LUT R11, R21, 0x3, RZ, 0xc0, !PT ;  /* 0x00000003150b7812 */ /* 0x000fe400078ec0ff */
[--C-:B------:R-:W-:Y:S02]  /*0630*/  SHF.R.U64 R18, R8, 0x2, R13.reuse ;  /* 0x0000000208127819 */ /* 0x100fe4000000120d */
[-C--:B------:R-:W-:Y:S02]  /*0640*/  ISETP.GT.U32.AND P0, PT, R11, R0.reuse, PT ;  /* 0x000000000b00720c */ /* 0x080fe40003f04070 */
[----:B------:R-:W-:Y:S02]  /*0650*/  SHF.R.U32.HI R19, RZ, 0x2, R13 ;  /* 0x00000002ff137819 */ /* 0x000fe4000001160d */
[----:B------:R-:W-:Y:S02]  /*0660*/  ISETP.GT.U32.AND P1, PT, R18, R0, PT ;  /* 0x000000001200720c */ /* 0x000fe40003f24070 */
[----:B------:R-:W-:-:S02]  /*0670*/  ISETP.GT.U32.AND.EX P0, PT, RZ, RZ, PT, P0 ;  /* 0x000000ffff00720c */ /* 0x000fc40003f04100 */
[----:B------:R-:W-:Y:S01]  /*0680*/  ISETP.GT.U32.AND.EX P1, PT, R19, RZ, PT, P1 ;  /* 0x000000ff1300720c */ /* 0x000fe20003f24110 */
[----:B------:R-:W-:-:S12]  /*0690*/  @P2 BRA `(.L_x_52) ;  /* 0x00000000002c2947 */ /* 0x000fd80003800000 */
[----:B------:R-:W-:Y:S02]  /*06a0*/  IMAD.MOV.U32 R14, RZ, RZ, R0 ;  /* 0x000000ffff0e7224 */ /* 0x000fe400078e0000 */
[----:B------:R-:W-:-:S07]  /*06b0*/  IMAD.MOV.U32 R15, RZ, RZ, RZ ;  /* 0x000000ffff0f7224 */ /* 0x000fce00078e00ff */
.L_x_53:
[----:B------:R-:W-:-:S05]  /*06c0*/  IADD3 R8, P2, PT, R14, R7, RZ ;  /* 0x000000070e087210 */ /* 0x000fca0007f5e0ff */
[----:B------:R-:W-:-:S05]  /*06d0*/  IMAD.X R9, R15, 0x1, R6, P2 ;  /* 0x000000010f097824 */ /* 0x000fca00010e0606 */
[----:B------:R-:W2:Y:S04]  /*06e0*/  LDG.E.U8 R8, desc[UR18][R8.64] ;  /* 0x0000001208087981 */ /* 0x000ea8000c1e1100 */
[----:B--2---:R1:W-:Y:S02]  /*06f0*/  STS.U8 [R14+UR16], R8 ;  /* 0x000000080e007988 */ /* 0x0043e40008000010 */
[----:B-1----:R-:W-:-:S05]  /*0700*/  IADD3 R14, P2, PT, R14, UR10, RZ ;  /* 0x0000000a0e0e7c10 */ /* 0x002fca000ff5e0ff */
[----:B------:R-:W-:Y:S01]  /*0710*/  IMAD.X R15, RZ, RZ, R15, P2 ;  /* 0x000000ffff0f7224 */ /* 0x000fe200010e060f */
[----:B------:R-:W-:-:S04]  /*0720*/  ISETP.GE.U32.AND P2, PT, R14, R16, PT ;  /* 0x000000100e00720c */ /* 0x000fc80003f46070 */
[----:B------:R-:W-:-:S13]  /*0730*/  ISETP.GE.U32.AND.EX P2, PT, R15, RZ, PT, P2 ;  /* 0x000000ff0f00720c */ /* 0x000fda0003f46120 */
[----:B------:R-:W-:Y:S05]  /*0740*/  @!P2 BRA `(.L_x_53) ;  /* 0xfffffffc00dca947 */ /* 0x000fea000383ffff */
.L_x_52:
[----:B------:R-:W-:Y:S05]  /*0750*/  BSYNC.RECONVERGENT B1 ;  /* 0x0000000000017941 */ /* 0x000fea0003800200 */
.L_x_51:
[----:B------:R-:W-:Y:S04]  /*0760*/  BSSY.RECONVERGENT B1, `(.L_x_54) ;  /* 0x0000012000017945 */ /* 0x000fe80003800200 */
[----:B------:R-:W-:Y:S05]  /*0770*/  @!P1 BRA `(.L_x_55) ;  /* 0x0000000000409947 */ /* 0x000fea0003800000 */
[----:B------:R-:W-:Y:S01]  /*0780*/  IADD3 R16, P1, PT, R16, R7, RZ ;  /* 0x0000000710107210 */ /* 0x000fe20007f3e0ff */
[----:B------:R-:W-:Y:S02]  /*0790*/  IMAD.MOV.U32 R17, RZ, RZ, R0 ;  /* 0x000000ffff117224 */ /* 0x000fe400078e0000 */
[----:B------:R-:W-:Y:S02]  /*07a0*/  IMAD.MOV.U32 R14, RZ, RZ, RZ ;  /* 0x000000ffff0e7224 */ /* 0x000fe400078e00ff */
[----:B------:R-:W-:-:S08]  /*07b0*/  IMAD.X R20, RZ, RZ, R6, P1 ;  /* 0x000000ffff147224 */ /* 0x000fd000008e0606 */
.L_x_56:
[C---:B------:R-:W-:Y:S01]  /*07c0*/  LEA R8, P1, R17.reuse, R16, 0x2 ;  /* 0x0000001011087211 */ /* 0x040fe200078210ff */
[----:B------:R-:W-:-:S03]  /*07d0*/  IMAD R15, R17, 0x4, R10 ;  /* 0x00000004110f7824 */ /* 0x000fc600078e020a */
[C---:B------:R-:W-:Y:S02]  /*07e0*/  LEA.HI.X R9, R17.reuse, R20, R14, 0x2, P1 ;  /* 0x0000001411097211 */ /* 0x040fe400008f140e */
[----:B------:R-:W-:-:S03]  /*07f0*/  IADD3 R17, P1, PT, R17, UR10, RZ ;  /* 0x0000000a11117c10 */ /* 0x000fc6000ff3e0ff */
[----:B------:R-:W-:Y:S01]  /*0800*/  @!PT LDS RZ, [RZ] ;  /* 0x00000000fffff984 */ /* 0x000fe20000000800 */
[----:B------:R-:W-:Y:S01]  /*0810*/  @!PT LDS RZ, [RZ] ;  /* 0x00000000fffff984 */ /* 0x000fe20000000800 */
[----:B------:R-:W-:Y:S01]  /*0820*/  @!PT LDS RZ, [RZ] ;  /* 0x00000000fffff984 */ /* 0x000fe20000000800 */
[----:B------:R1:W-:Y:S02]  /*0830*/  LDGSTS.E [R15], desc[UR18][R8.64] ;  /* 0x00000000080f7fae */ /* 0x0003e4000b9a1012 */
[----:B------:R-:W-:Y:S01]  /*0840*/  IMAD.X R14, RZ, RZ, R14, P1 ;  /* 0x000000ffff0e7224 */ /* 0x000fe200008e060e */
[----:B------:R-:W-:-:S04]  /*0850*/  ISETP.GE.U32.AND P1, PT, R17, R18, PT ;  /* 0x000000121100720c */ /* 0x000fc80003f26070 */
[----:B------:R-:W-:-:S13]  /*0860*/  ISETP.GE.U32.AND.EX P1, PT, R14, R19, PT, P1 ;  /* 0x000000130e00720c */ /* 0x000fda0003f26110 */
[----:B-1----:R-:W-:Y:S05]  /*0870*/  @!P1 BRA `(.L_x_56) ;  /* 0xfffffffc00d09947 */ /* 0x002fea000383ffff */
.L_x_55:
[----:B------:R-:W-:Y:S05]  /*0880*/  BSYNC.RECONVERGENT B1 ;  /* 0x0000000000017941 */ /* 0x000fea0003800200 */
.L_x_54:
[----:B------:R-:W-:Y:S04]  /*0890*/  BSSY.RECONVERGENT B1, `(.L_x_57) ;  /* 0x0000010000017945 */ /* 0x000fe80003800200 */
[----:B------:R-:W-:Y:S05]  /*08a0*/  @!P0 BRA `(.L_x_58) ;  /* 0x0000000000388947 */ /* 0x000fea0003800000 */
[----:B------:R-:W-:Y:S01]  /*08b0*/  LOP3.LUT R17, R21, 0xfffffffc, RZ, 0xc0, !PT ;  /* 0xfffffffc15117812 */ /* 0x000fe200078ec0ff */
[----:B------:R-:W-:Y:S02]  /*08c0*/  IMAD.MOV.U32 R14, RZ, RZ, R0 ;  /* 0x000000ffff0e7224 */ /* 0x000fe400078e0000 */
[----:B------:R-:W-:Y:S01]  /*08d0*/  IMAD.MOV.U32 R16, RZ, RZ, RZ ;  /* 0x000000ffff107224 */ /* 0x000fe200078e00ff */
[----:B------:R-:W-:-:S07]  /*08e0*/  LOP3.LUT R12, R17, R12, RZ, 0xfc, !PT ;  /* 0x0000000c110c7212 */ /* 0x000fce00078efcff */
.L_x_59:
[----:B-1----:R-:W-:-:S04]  /*08f0*/  IADD3 R8, P0, P1, R7, R14, R12 ;  /* 0x0000000e07087210 */ /* 0x002fc8000791e00c */
[----:B------:R-:W-:-:S05]  /*0900*/  IADD3.X R9, PT, PT, R6, R16, R13, P0, P1 ;  /* 0x0000001006097210 */ /* 0x000fca00007e240d */
[----:B------:R-:W2:Y:S01]  /*0910*/  LDG.E.U8 R8, desc[UR18][R8.64] ;  /* 0x0000001208087981 */ /* 0x000ea2000c1e1100 */
[----:B------:R-:W-:Y:S02]  /*0920*/  IADD3 R15, PT, PT, R10, R14, R17 ;  /* 0x0000000e0a0f7210 */ /* 0x000fe40007ffe011 */
[----:B------:R-:W-:-:S05]  /*0930*/  IADD3 R14, P0, PT, R14, UR10, RZ ;  /* 0x0000000a0e0e7c10 */ /* 0x000fca000ff1e0ff */
[----:B------:R-:W-:Y:S01]  /*0940*/  IMAD.X R16, RZ, RZ, R16, P0 ;  /* 0x000000ffff107224 */ /* 0x000fe200000e0610 */
[----:B------:R-:W-:-:S04]  /*0950*/  ISETP.GE.U32.AND P0, PT, R14, R11, PT ;  /* 0x0000000b0e00720c */ /* 0x000fc80003f06070 */
[----:B------:R-:W-:Y:S01]  /*0960*/  ISETP.GE.U32.AND.EX P0, PT, R16, RZ, PT, P0 ;  /* 0x000000ff1000720c */ /* 0x000fe20003f06100 */
[----:B--2---:R1:W-:-:S12]  /*0970*/  STS.U8 [R15], R8 ;  /* 0x000000080f007388 */ /* 0x0043d80000000000 */
[----:B------:R-:W-:Y:S05]  /*0980*/  @!P0 BRA `(.L_x_59) ;  /* 0xfffffffc00d88947 */ /* 0x000fea000383ffff */
.L_x_58:
[----:B------:R-:W-:Y:S05]  /*0990*/  BSYNC.RECONVERGENT B1 ;  /* 0x0000000000017941 */ /* 0x000fea0003800200 */
.L_x_57:
[----:B------:R-:W-:Y:S05]  /*09a0*/  BRA `(.L_x_60) ;  /* 0x0000000800c87947 */ /* 0x000fea0003800000 */
.L_x_117:
[----:B------:R-:W-:Y:S01]  /*09b0*/  SHF.R.U64 R15, R5, 0x1, RZ ;  /* 0x00000001050f7819 */ /* 0x000fe200000012ff */
[----:B------:R-:W-:Y:S03]  /*09c0*/  BSSY.RECONVERGENT B1, `(.L_x_61) ;  /* 0x0000010000017945 */ /* 0x000fe60003800200 */
[----:B------:R-:W-:-:S04]  /*09d0*/  ISETP.GT.U32.AND P0, PT, R15, R0, PT ;  /* 0x000000000f00720c */ /* 0x000fc80003f04070 */
[----:B------:R-:W-:-:S13]  /*09e0*/  ISETP.GT.U32.AND.EX P0, PT, RZ, RZ, PT, P0 ;  /* 0x000000ffff00720c */ /* 0x000fda0003f04100 */
[----:B------:R-:W-:Y:S05]  /*09f0*/  @!P0 BRA `(.L_x_62) ;  /* 0x0000000000308947 */ /* 0x000fea0003800000 */
[----:B------:R-:W-:Y:S02]  /*0a00*/  IMAD.MOV.U32 R10, RZ, RZ, R0 ;  /* 0x000000ffff0a7224 */ /* 0x000fe400078e0000 */
[----:B------:R-:W-:-:S07]  /*0a10*/  IMAD.MOV.U32 R13, RZ, RZ, RZ ;  /* 0x000000ffff0d7224 */ /* 0x000fce00078e00ff */
.L_x_63:
[----:B-1----:R-:W-:-:S04]  /*0a20*/  LEA R8, P0, R10, R7, 0x1 ;  /* 0x000000070a087211 */ /* 0x002fc800078008ff */
[----:B------:R-:W-:-:S05]  /*0a30*/  LEA.HI.X R9, R10, R6, R13, 0x1, P0 ;  /* 0x000000060a097211 */ /* 0x000fca00000f0c0d */
[----:B------:R-:W2:Y:S01]  /*0a40*/  LDG.E.U16 R8, desc[UR18][R8.64] ;  /* 0x0000001208087981 */ /* 0x000ea2000c1e1500 */
[C---:B------:R-:W-:Y:S02]  /*0a50*/  LEA R11, R10.reuse, UR16, 0x1 ;  /* 0x000000100a0b7c11 */ /* 0x040fe4000f8e08ff */
[----:B------:R-:W-:-:S05]  /*0a60*/  IADD3 R10, P0, PT, R10, UR10, RZ ;  /* 0x0000000a0a0a7c10 */ /* 0x000fca000ff1e0ff */
[----:B------:R-:W-:Y:S01]  /*0a70*/  IMAD.X R13, RZ, RZ, R13, P0 ;  /* 0x000000ffff0d7224 */ /* 0x000fe200000e060d */
[----:B------:R-:W-:-:S04]  /*0a80*/  ISETP.GE.U32.AND P0, PT, R10, R15, PT ;  /* 0x0000000f0a00720c */ /* 0x000fc80003f06070 */
[----:B------:R-:W-:Y:S01]  /*0a90*/  ISETP.GE.U32.AND.EX P0, PT, R13, RZ, PT, P0 ;  /* 0x000000ff0d00720c */ /* 0x000fe20003f06100 */
[----:B--2---:R1:W-:-:S12]  /*0aa0*/  STS.U16 [R11], R8 ;  /* 0x000000080b007388 */ /* 0x0043d80000000400 */
[----:B------:R-:W-:Y:S05]  /*0ab0*/  @!P0 BRA `(.L_x_63) ;  /* 0xfffffffc00d88947 */ /* 0x000fea000383ffff */
.L_x_62:
[----:B------:R-:W-:Y:S05]  /*0ac0*/  BSYNC.RECONVERGENT B1 ;  /* 0x0000000000017941 */ /* 0x000fea0003800200 */
.L_x_61:
[----:B------:R-:W-:Y:S05]  /*0ad0*/  BRA `(.L_x_60) ;  /* 0x00000008007c7947 */ /* 0x000fea0003800000 */
.L_x_50:
[----:B------:R-:W-:-:S05]  /*0ae0*/  IMAD.MOV.U32 R8, RZ, RZ, -0x3 ;  /* 0xfffffffdff087424 */ /* 0x000fca00078e00ff */
[----:B------:R-:W-:-:S05]  /*0af0*/  VIADDMNMX.U32 R8, R11, R8, 0x5, PT ;  /* 0x000000050b087446 */ /* 0x000fca0003800008 */
[----:B------:R-:W-:-:S04]  /*0b00*/  IMAD.SHL.U32 R10, R8, 0x4, RZ ;  /* 0x00000004080a7824 */ /* 0x000fc800078e00ff */
[----:B------:R-:W1:Y:S02]  /*0b10*/  LDC R8, c[0x2][R10+0xc] ;  /* 0x008003000a087b82 */ /* 0x000e640000000800 */
[----:B-1----:R-:W-:-:S04]  /*0b20*/  SHF.R.S32.HI R9, RZ, 0x1f, R8 ;  /* 0x0000001fff097819 */ /* 0x002fc80000011408 */
.L_x_120:
[----:B------:R-:W-:Y:S05]  /*0b30*/  BRX R8 -0xb40                                                                 (*"BRANCH_TARGETS .L_x_121,.L_x_119,.L_x_125"*) ;  /* 0xfffffff408307949 */ /* 0x000fea000383ffff */
.L_x_119:
[----:B------:R-:W-:Y:S01]  /*0b40*/  ISETP.GE.U32.AND P0, PT, R0, R5, PT ;  /* 0x000000050000720c */ /* 0x000fe20003f06070 */
[----:B------:R-:W-:-:S12]  /*0b50*/  BSSY.RECONVERGENT B1, `(.L_x_64) ;  /* 0x000000d000017945 */ /* 0x000fd80003800200 */
[----:B------:R-:W-:Y:S05]  /*0b60*/  @P0 BRA `(.L_x_65) ;  /* 0x00000000002c0947 */ /* 0x000fea0003800000 */
[----:B------:R-:W-:Y:S02]  /*0b70*/  IMAD.MOV.U32 R10, RZ, RZ, R0 ;  /* 0x000000ffff0a7224 */ /* 0x000fe400078e0000 */
[----:B------:R-:W-:-:S07]  /*0b80*/  IMAD.MOV.U32 R11, RZ, RZ, RZ ;  /* 0x000000ffff0b7224 */ /* 0x000fce00078e00ff */
.L_x_66:
        /* <DEDUP_REMOVED lines=9> */
.L_x_65:
[----:B------:R-:W-:Y:S05]  /*0c20*/  BSYNC.RECONVERGENT B1 ;  /* 0x0000000000017941 */ /* 0x000fea0003800200 */
.L_x_64:
[----:B------:R-:W-:Y:S05]  /*0c30*/  BRA `(.L_x_60) ;  /* 0x0000000800247947 */ /* 0x000fea0003800000 */
.L_x_121:
[----:B------:R-:W-:Y:S01]  /*0c40*/  IMAD.MOV R12, RZ, RZ, -R7 ;  /* 0x000000ffff0c7224 */ /* 0x000fe200078e0a07 */
[----:B------:R-:W-:Y:S04]  /*0c50*/  BSSY.RECONVERGENT B1, `(.L_x_67) ;  /* 0x0000022000017945 */ /* 0x000fe80003800200 */
[----:B------:R-:W-:-:S04]  /*0c60*/  LOP3.LUT R12, R12, 0x7, RZ, 0xc0, !PT ;  /* 0x000000070c0c7812 */ /* 0x000fc800078ec0ff */
[CC--:B------:R-:W-:Y:S01]  /*0c70*/  IADD3 R8, P0, PT, R5.reuse, -R12.reuse, RZ ;  /* 0x8000000c05087210 */ /* 0x0c0fe20007f1e0ff */
[----:B------:R-:W-:Y:S01]  /*0c80*/  IMAD.IADD R14, R5, 0x1, -R12 ;  /* 0x00000001050e7824 */ /* 0x000fe200078e0a0c */
[----:B------:R-:W-:Y:S01]  /*0c90*/  ISETP.GE.U32.AND P2, PT, R0, R12, PT ;  /* 0x0000000c0000720c */ /* 0x000fe20003f46070 */
[----:B------:R-:W-:Y:S02]  /*0ca0*/  VIADD R10, R12, UR16 ;  /* 0x000000100c0a7c36 */ /* 0x000fe40008000000 */
[----:B------:R-:W-:Y:S01]  /*0cb0*/  IMAD.X R11, RZ, RZ, -0x1, P0 ;  /* 0xffffffffff0b7424 */ /* 0x000fe200000e06ff */
[----:B------:R-:W-:-:S04]  /*0cc0*/  LOP3.LUT R13, R14, 0x7, RZ, 0xc0, !PT ;  /* 0x000000070e0d7812 */ /* 0x000fc800078ec0ff */
[--C-:B------:R-:W-:Y:S02]  /*0cd0*/  SHF.R.U64 R17, R8, 0x3, R11.reuse ;  /* 0x0000000308117819 */ /* 0x100fe4000000120b */
[-C--:B------:R-:W-:Y:S02]  /*0ce0*/  ISETP.GT.U32.AND P0, PT, R13, R0.reuse, PT ;  /* 0x000000000d00720c */ /* 0x080fe40003f04070 */
[----:B------:R-:W-:Y:S02]  /*0cf0*/  SHF.R.U32.HI R15, RZ, 0x3, R11 ;  /* 0x00000003ff0f7819 */ /* 0x000fe4000001160b */
[----:B------:R-:W-:Y:S02]  /*0d00*/  ISETP.GT.U32.AND P1, PT, R17, R0, PT ;  /* 0x000000001100720c */ /* 0x000fe40003f24070 */
[----:B------:R-:W-:Y:S02]  /*0d10*/  ISETP.GT.U32.AND.EX P0, PT, RZ, RZ, PT, P0 ;  /* 0x000000ffff00720c */ /* 0x000fe40003f04100 */
[----:B------:R-:W-:Y:S01]  /*0d20*/  ISETP.GT.U32.AND.EX P1, PT, R15, RZ, PT, P1 ;  /* 0x000000ff0f00720c */ /* 0x000fe20003f24110 */
[----:B------:R-:W-:-:S12]  /*0d30*/  @P2 BRA `(.L_x_68) ;  /* 0x00000000004c2947 */ /* 0x000fd80003800000 */
[----:B------:R-:W1:Y:S01]  /*0d40*/  S2UR UR9, SR_CgaCtaId ;  /* 0x00000000000979c3 */ /* 0x000e620000008800 */
[----:B------:R-:W-:Y:S01]  /*0d50*/  UMOV UR8, 0x400 ;  /* 0x0000040000087882 */ /* 0x000fe20000000000 */
[----:B------:R-:W-:Y:S02]  /*0d60*/  IADD3 R22, P2, PT, R0, R7, RZ ;  /* 0x0000000700167210 */ /* 0x000fe40007f5e0ff */
[----:B------:R-:W-:-:S03]  /*0d70*/  CS2R R20, SRZ ;  /* 0x0000000000147805 */ /* 0x000fc6000001ff00 */
[----:B------:R-:W-:Y:S01]  /*0d80*/  IMAD.X R23, RZ, RZ, R6, P2 ;  /* 0x000000ffff177224 */ /* 0x000fe200010e0606 */
[----:B-1----:R-:W-:-:S06]  /*0d90*/  ULEA UR8, UR9, UR8, 0x18 ;  /* 0x0000000809087291 */ /* 0x002fcc000f8ec0ff */
[----:B------:R-:W-:-:S07]  /*0da0*/  VIADD R16, R0, UR8 ;  /* 0x0000000800107c36 */ /* 0x000fce0008000000 */
.L_x_69:
[----:B------:R-:W-:-:S05]  /*0db0*/  IADD3 R8, P2, PT, R21, R22, RZ ;  /* 0x0000001615087210 */ /* 0x000fca0007f5e0ff */
[----:B------:R-:W-:-:S06]  /*0dc0*/  IMAD.X R9, R20, 0x1, R23, P2 ;  /* 0x0000000114097824 */ /* 0x000fcc00010e0617 */
[----:B------:R-:W2:Y:S01]  /*0dd0*/  LDG.E.U8 R9, desc[UR18][R8.64] ;  /* 0x0000001208097981 */ /* 0x000ea2000c1e1100 */
[----:B------:R-:W-:-:S04]  /*0de0*/  IADD3 R21, P2, PT, R21, UR10, RZ ;  /* 0x0000000a15157c10 */ /* 0x000fc8000ff5e0ff */
[----:B------:R-:W-:Y:S01]  /*0df0*/  IADD3 R19, P3, PT, R0, R21, RZ ;  /* 0x0000001500137210 */ /* 0x000fe20007f7e0ff */
[----:B------:R-:W-:-:S03]  /*0e00*/  IMAD.X R20, RZ, RZ, R20, P2 ;  /* 0x000000ffff147224 */ /* 0x000fc600010e0614 */
[----:B------:R-:W-:Y:S01]  /*0e10*/  ISETP.GE.U32.AND P2, PT, R19, R12, PT ;  /* 0x0000000c1300720c */ /* 0x000fe20003f46070 */
[----:B------:R-:W-:-:S05]  /*0e20*/  IMAD.X R18, RZ, RZ, R20, P3 ;  /* 0x000000ffff127224 */ /* 0x000fca00018e0614 */
[----:B------:R-:W-:Y:S01]  /*0e30*/  ISETP.GE.U32.AND.EX P2, PT, R18, RZ, PT, P2 ;  /* 0x000000ff1200720c */ /* 0x000fe20003f46120 */
[----:B--2---:R1:W-:Y:S02]  /*0e40*/  STS.U8 [R16], R9 ;  /* 0x0000000910007388 */ /* 0x0043e40000000000 */
[----:B-1----:R-:W-:-:S10]  /*0e50*/  VIADD R16, R16, UR10 ;  /* 0x0000000a10107c36 */ /* 0x002fd40008000000 */
[----:B------:R-:W-:Y:S05]  /*0e60*/  @!P2 BRA `(.L_x_69) ;  /* 0xfffffffc00d0a947 */ /* 0x000fea000383ffff */
.L_x_68:
[----:B------:R-:W-:Y:S05]  /*0e70*/  BSYNC.RECONVERGENT B1 ;  /* 0x0000000000017941 */ /* 0x000fea0003800200 */
.L_x_67:
[----:B------:R-:W-:Y:S04]  /*0e80*/  BSSY.RECONVERGENT B1, `(.L_x_70) ;  /* 0x0000012000017945 */ /* 0x000fe80003800200 */
[----:B------:R-:W-:Y:S05]  /*0e90*/  @!P1 BRA `(.L_x_71) ;  /* 0x0000000000409947 */ /* 0x000fea0003800000 */
[----:B------:R-:W-:Y:S01]  /*0ea0*/  IADD3 R21, P1, PT, R12, R7, RZ ;  /* 0x000000070c157210 */ /* 0x000fe20007f3e0ff */
[----:B------:R-:W-:Y:S02]  /*0eb0*/  IMAD.MOV.U32 R16, RZ, RZ, R0 ;  /* 0x000000ffff107224 */ /* 0x000fe400078e0000 */
[----:B------:R-:W-:Y:S02]  /*0ec0*/  IMAD.MOV.U32 R18, RZ, RZ, RZ ;  /* 0x000000ffff127224 */ /* 0x000fe400078e00ff */
[----:B------:R-:W-:-:S08]  /*0ed0*/  IMAD.X R23, RZ, RZ, R6, P1 ;  /* 0x000000ffff177224 */ /* 0x000fd000008e0606 */
.L_x_72:
[C---:B------:R-:W-:Y:S01]  /*0ee0*/  LEA R8, P1, R16.reuse, R21, 0x3 ;  /* 0x0000001510087211 */ /* 0x040fe200078218ff */
[----:B------:R-:W-:-:S03]  /*0ef0*/  IMAD R19, R16, 0x8, R10 ;  /* 0x0000000810137824 */ /* 0x000fc600078e020a */
[C---:B------:R-:W-:Y:S02]  /*0f00*/  LEA.HI.X R9, R16.reuse, R23, R18, 0x3, P1 ;  /* 0x0000001710097211 */ /* 0x040fe400008f1c12 */
[----:B------:R-:W-:-:S03]  /*0f10*/  IADD3 R16, P1, PT, R16, UR10, RZ ;  /* 0x0000000a10107c10 */ /* 0x000fc6000ff3e0ff */
[----:B------:R-:W-:Y:S01]  /*0f20*/  @!PT LDS RZ, [RZ] ;  /* 0x00000000fffff984 */ /* 0x000fe20000000800 */
[----:B------:R-:W-:Y:S01]  /*0f30*/  @!PT LDS RZ, [RZ] ;  /* 0x00000000fffff984 */ /* 0x000fe20000000800 */
[----:B------:R-:W-:Y:S01]  /*0f40*/  @!PT LDS RZ, [RZ] ;  /* 0x00000000fffff984 */ /* 0x000fe20000000800 */
[----:B------:R1:W-:Y:S02]  /*0f50*/  LDGSTS.E.64 [R19], desc[UR18][R8.64] ;  /* 0x0000000008137fae */ /* 0x0003e4000b9a1412 */
[----:B------:R-:W-:Y:S01]  /*0f60*/  IMAD.X R18, RZ, RZ, R18, P1 ;  /* 0x000000ffff127224 */ /* 0x000fe200008e0612 */
[----:B------:R-:W-:-:S04]  /*0f70*/  ISETP.GE.U32.AND P1, PT, R16, R17, PT ;  /* 0x000000111000720c */ /* 0x000fc80003f26070 */
[----:B------:R-:W-:-:S13]  /*0f80*/  ISETP.GE.U32.AND.EX P1, PT, R18, R15, PT, P1 ;  /* 0x0000000f1200720c */ /* 0x000fda0003f26110 */
[----:B-1----:R-:W-:Y:S05]  /*0f90*/  @!P1 BRA `(.L_x_72) ;  /* 0xfffffffc00d09947 */ /* 0x002fea000383ffff */
.L_x_71:
[----:B------:R-:W-:Y:S05]  /*0fa0*/  BSYNC.RECONVERGENT B1 ;  /* 0x0000000000017941 */ /* 0x000fea0003800200 */
.L_x_70:
[----:B------:R-:W-:Y:S04]  /*0fb0*/  BSSY.RECONVERGENT B1, `(.L_x_73) ;  /* 0x0000010000017945 */ /* 0x000fe80003800200 */
[----:B------:R-:W-:Y:S05]  /*0fc0*/  @!P0 BRA `(.L_x_74) ;  /* 0x0000000000388947 */ /* 0x000fea0003800000 */
[----:B------:R-:W-:Y:S01]  /*0fd0*/  LOP3.LUT R17, R14, 0xfffffff8, RZ, 0xc0, !PT ;  /* 0xfffffff80e117812 */ /* 0x000fe200078ec0ff */
[----:B------:R-:W-:Y:S02]  /*0fe0*/  IMAD.MOV.U32 R14, RZ, RZ, R0 ;  /* 0x000000ffff0e7224 */ /* 0x000fe400078e0000 */
[----:B------:R-:W-:Y:S01]  /*0ff0*/  IMAD.MOV.U32 R16, RZ, RZ, RZ ;  /* 0x000000ffff107224 */ /* 0x000fe200078e00ff */
[----:B------:R-:W-:-:S07]  /*1000*/  LOP3.LUT R12, R17, R12, RZ, 0xfc, !PT ;  /* 0x0000000c110c7212 */ /* 0x000fce00078efcff */
.L_x_75:
        /* <DEDUP_REMOVED lines=10> */
.L_x_74:
[----:B------:R-:W-:Y:S05]  /*10b0*/  BSYNC.RECONVERGENT B1 ;  /* 0x0000000000017941 */ /* 0x000fea0003800200 */
.L_x_73:
[----:B------:R-:W-:Y:S05]  /*10c0*/  BRA `(.L_x_60) ;  /* 0x0000000400007947 */ /* 0x000fea0003800000 */
.L_x_125:
        /* <DEDUP_REMOVED lines=20> */
.L_x_78:
        /* <DEDUP_REMOVED lines=9> */
.L_x_77:
[----:B------:R-:W-:Y:S05]  /*12a0*/  BSYNC.RECONVERGENT B1 ;  /* 0x0000000000017941 */ /* 0x000fea0003800200 */
.L_x_76:
[----:B------:R-:W-:Y:S04]  /*12b0*/  BSSY.RECONVERGENT B1, `(.L_x_79) ;  /* 0x0000012000017945 */ /* 0x000fe80003800200 */
[----:B------:R-:W-:Y:S05]  /*12c0*/  @!P1 BRA `(.L_x_80) ;  /* 0x0000000000409947 */ /* 0x000fea0003800000 */
[----:B------:R-:W-:Y:S01]  /*12d0*/  IADD3 R16, P1, PT, R16, R7, RZ ;  /* 0x0000000710107210 */ /* 0x000fe20007f3e0ff */
[----:B------:R-:W-:Y:S02]  /*12e0*/  IMAD.MOV.U32 R17, RZ, RZ, R0 ;  /* 0x000000ffff117224 */ /* 0x000fe400078e0000 */
[----:B------:R-:W-:Y:S02]  /*12f0*/  IMAD.MOV.U32 R14, RZ, RZ, RZ ;  /* 0x000000ffff0e7224 */ /* 0x000fe400078e00ff */
[----:B------:R-:W-:-:S08]  /*1300*/  IMAD.X R20, RZ, RZ, R6, P1 ;  /* 0x000000ffff147224 */ /* 0x000fd000008e0606 */
.L_x_81:
[C---:B------:R-:W-:Y:S01]  /*1310*/  LEA R8, P1, R17.reuse, R16, 0x4 ;  /* 0x0000001011087211 */ /* 0x040fe200078220ff */
[----:B------:R-:W-:-:S03]  /*1320*/  IMAD R15, R17, 0x10, R10 ;  /* 0x00000010110f7824 */ /* 0x000fc600078e020a */
[C---:B------:R-:W-:Y:S02]  /*1330*/  LEA.HI.X R9, R17.reuse, R20, R14, 0x4, P1 ;  /* 0x0000001411097211 */ /* 0x040fe400008f240e */
[----:B------:R-:W-:-:S03]  /*1340*/  IADD3 R17, P1, PT, R17, UR10, RZ ;  /* 0x0000000a11117c10 */ /* 0x000fc6000ff3e0ff */
[----:B------:R-:W-:Y:S01]  /*1350*/  @!PT LDS RZ, [RZ] ;  /* 0x00000000fffff984 */ /* 0x000fe20000000800 */
[----:B------:R-:W-:Y:S01]  /*1360*/  @!PT LDS RZ, [RZ] ;  /* 0x00000000fffff984 */ /* 0x000fe20000000800 */
[----:B------:R-:W-:Y:S01]  /*1370*/  @!PT LDS RZ, [RZ] ;  /* 0x00000000fffff984 */ /* 0x000fe20000000800 */
[----:B------:R1:W-:Y:S02]  /*1380*/  LDGSTS.E.BYPASS.128 [R15], desc[UR18][R8.64] ;  /* 0x00000000080f7fae */ /* 0x0003e4000b981812 */
[----:B------:R-:W-:Y:S01]  /*1390*/  IMAD.X R14, RZ, RZ, R14, P1 ;  /* 0x000000ffff0e7224 */ /* 0x000fe200008e060e */
[----:B------:R-:W-:-:S04]  /*13a0*/  ISETP.GE.U32.AND P1, PT, R17, R18, PT ;  /* 0x000000121100720c */ /* 0x000fc80003f26070 */
[----:B------:R-:W-:-:S13]  /*13b0*/  ISETP.GE.U32.AND.EX P1, PT, R14, R19, PT, P1 ;  /* 0x000000130e00720c */ /* 0x000fda0003f26110 */
[----:B-1----:R-:W-:Y:S05]  /*13c0*/  @!P1 BRA `(.L_x_81) ;  /* 0xfffffffc00d09947 */ /* 0x002fea000383ffff */
.L_x_80:
[----:B------:R-:W-:Y:S05]  /*13d0*/  BSYNC.RECONVERGENT B1 ;  /* 0x0000000000017941 */ /* 0x000fea0003800200 */
.L_x_79:
[----:B------:R-:W-:Y:S05]  /*13e0*/  @!P0 BRA `(.L_x_60) ;  /* 0x0000000000388947 */ /* 0x000fea0003800000 */
[----:B------:R-:W-:Y:S01]  /*13f0*/  LOP3.LUT R17, R21, 0xfffffff0, RZ, 0xc0, !PT ;  /* 0xfffffff015117812 */ /* 0x000fe200078ec0ff */
[----:B------:R-:W-:Y:S02]  /*1400*/  IMAD.MOV.U32 R14, RZ, RZ, R0 ;  /* 0x000000ffff0e7224 */ /* 0x000fe400078e0000 */
[----:B------:R-:W-:Y:S01]  /*1410*/  IMAD.MOV.U32 R16, RZ, RZ, RZ ;  /* 0x000000ffff107224 */ /* 0x000fe200078e00ff */
[----:B------:R-:W-:-:S07]  /*1420*/  LOP3.LUT R12, R17, R12, RZ, 0xfc, !PT ;  /* 0x0000000c110c7212 */ /* 0x000fce00078efcff */
.L_x_82:
        /* <DEDUP_REMOVED lines=10> */
.L_x_60:
[----:B------:R-:W-:Y:S05]  /*14d0*/  BSYNC.RECONVERGENT B0 ;  /* 0x0000000000007941 */ /* 0x000fea0003800200 */
.L_x_49:
[----:B------:R-:W2:Y:S01]  /*14e0*/  LDCU.64 UR14, c[0x0][0x3b8] ;  /* 0x00007700ff0e77ac */ /* 0x000ea20008000a00 */
[----:B-1----:R-:W1:Y:S01]  /*14f0*/  S2R R15, SR_SWINHI ;  /* 0x00000000000f7919 */ /* 0x002e620000002f00 */
[----:B------:R-:W3:Y:S01]  /*1500*/  LDC.64 R6, c[0x0][0x3a8] ;  /* 0x0000ea00ff067b82 */ /* 0x000ee20000000a00 */
[----:B------:R-:W-:Y:S01]  /*1510*/  BSSY.RECONVERGENT B0, `(.L_x_83) ;  /* 0x00000ff000007945 */ /* 0x000fe20003800200 */
[----:B------:R-:W0:Y:S01]  /*1520*/  LDGDEPBAR ;  /* 0x00000000000079af */ /* 0x000e220000000000 */
[----:B--2---:R-:W-:Y:S02]  /*1530*/  USHF.R.S32.HI UR8, URZ, 0x1f, UR15 ;  /* 0x0000001fff087899 */ /* 0x004fe4000801140f */
[----:B------:R-:W-:-:S04]  /*1540*/  IMAD.U32 R8, RZ, RZ, UR15 ;  /* 0x0000000fff087e24 */ /* 0x000fc8000f8e00ff */
[----:B------:R-:W-:Y:S01]  /*1550*/  IMAD.U32 R9, RZ, RZ, UR8 ;  /* 0x00000008ff097e24 */ /* 0x000fe2000f8e00ff */
[----:B------:R-:W-:Y:S01]  /*1560*/  USHF.R.S32.HI UR8, URZ, 0x1f, UR4 ;  /* 0x0000001fff087899 */ /* 0x000fe20008011404 */
[----:B-----5:R-:W-:Y:S01]  /*1570*/  IMAD.WIDE R8, R2, UR14, R8 ;  /* 0x0000000e02087c25 */ /* 0x020fe2000f8e0208 */
[----:B------:R-:W-:-:S04]  /*1580*/  DEPBAR.LE SB0, 0x0 ;  /* 0x000080000000791a */ /* 0x000fc80000000000 */
[----:B------:R-:W-:Y:S01]  /*1590*/  BAR.SYNC.DEFER_BLOCKING 0x0 ;  /* 0x0000000000007b1d */ /* 0x000fe20000010000 */
[----:B------:R-:W-:Y:S02]  /*15a0*/  IADD3 R13, P0, PT, R8, UR4, RZ ;  /* 0x00000004080d7c10 */ /* 0x000fe4000ff1e0ff */
[----:B------:R-:W-:Y:S02]  /*15b0*/  MOV R10, R4 ;  /* 0x00000004000a7202 */ /* 0x000fe40000000f00 */
[----:B-1----:R-:W-:Y:S01]  /*15c0*/  MOV R11, R15 ;  /* 0x0000000f000b7202 */ /* 0x002fe20000000f00 */
[----:B---3--:R-:W-:-:S05]  /*15d0*/  IMAD.IADD R11, R13, 0x1, R6 ;  /* 0x000000010d0b7824 */ /* 0x008fca00078e0206 */
[----:B------:R-:W-:-:S04]  /*15e0*/  LOP3.LUT R11, R11, R10, RZ, 0x3c, !PT ;  /* 0x0000000a0b0b7212 */ /* 0x000fc800078e3cff */
[C---:B------:R-:W-:Y:S02]  /*15f0*/  LOP3.LUT R4, R11.reuse, 0x8, RZ, 0xc0, !PT ;  /* 0x000000080b047812 */ /* 0x040fe400078ec0ff */
[C---:B------:R-:W-:Y:S02]  /*1600*/  R2P PR, R11.reuse, 0x6 ;  /* 0x000000060b007804 */ /* 0x040fe40000000000 */
[----:B------:R-:W-:Y:S02]  /*1610*/  IADD3 R4, PT, PT, -R4, 0x10, RZ ;  /* 0x0000001004047810 */ /* 0x000fe40007ffe1ff */
[----:B------:R-:W-:Y:S02]  /*1620*/  LOP3.LUT R11, R11, 0x1, RZ, 0xc0, !PT ;  /* 0x000000010b0b7812 */ /* 0x000fe400078ec0ff */
[----:B------:R-:W-:Y:S02]  /*1630*/  SEL R4, R4, 0x4, !P2 ;  /* 0x0000000404047807 */ /* 0x000fe40005000000 */
[----:B------:R-:W-:-:S02]  /*1640*/  ISETP.NE.U32.AND P2, PT, R11, 0x1, PT ;  /* 0x000000010b00780c */ /* 0x000fc40003f45070 */
[----:B------:R-:W-:-:S04]  /*1650*/  SEL R4, R4, 0x2, !P1 ;  /* 0x0000000204047807 */ /* 0x000fc80004800000 */
[----:B------:R-:W-:Y:S02]  /*1660*/  SEL R4, R4, 0x1, P2 ;  /* 0x0000000104047807 */ /* 0x000fe40001000000 */
[----:B------:R-:W-:Y:S02]  /*1670*/  IADD3 R6, P2, PT, R13, R6, RZ ;  /* 0x000000060d067210 */ /* 0x000fe40007f5e0ff */
[----:B------:R-:W-:Y:S01]  /*1680*/  ISETP.GE.U32.AND P1, PT, R5, R4, PT ;  /* 0x000000040500720c */ /* 0x000fe20003f26070 */
[----:B------:R-:W-:Y:S01]  /*1690*/  VIADD R4, R4, 0xfffffffe ;  /* 0xfffffffe04047836 */ /* 0x000fe20000000000 */
[----:B------:R-:W-:-:S04]  /*16a0*/  IADD3.X R7, PT, PT, R7, UR8, R9, P2, P0 ;  /* 0x0000000807077c10 */ /* 0x000fc800097e0409 */
[----:B------:R-:W-:-:S04]  /*16b0*/  SEL R4, R4, 0xffffffff, P1 ;  /* 0xffffffff04047807 */ /* 0x000fc80000800000 */
[----:B------:R-:W-:-:S04]  /*16c0*/  SHF.L.W.U32.HI R4, R4, 0x1f, R4 ;  /* 0x0000001f04047819 */ /* 0x000fc80000010e04 */
[----:B------:R-:W-:-:S13]  /*16d0*/  ISETP.GT.AND P1, PT, R4, 0x2, PT ;  /* 0x000000020400780c */ /* 0x000fda0003f24270 */
[----:B------:R-:W-:Y:S05]  /*16e0*/  @P1 BRA `(.L_x_84) ;  /* 0x0000000400581947 */ /* 0x000fea0003800000 */
[----:B------:R-:W-:-:S05]  /*16f0*/  VIMNMX.U32 R4, PT, PT, R4, 0x2, PT ;  /* 0x0000000204047848 */ /* 0x000fca0003fe0000 */
[----:B------:R-:W-:-:S04]  /*1700*/  IMAD.SHL.U32 R4, R4, 0x4, RZ ;  /* 0x0000000404047824 */ /* 0x000fc800078e00ff */
[----:B------:R-:W1:Y:S02]  /*1710*/  LDC R8, c[0x2][R4+0x24] ;  /* 0x0080090004087b82 */ /* 0x000e640000000800 */
[----:B-1----:R-:W-:-:S04]  /*1720*/  SHF.R.S32.HI R9, RZ, 0x1f, R8 ;  /* 0x0000001fff097819 */ /* 0x002fc80000011408 */
.L_x_127:
[----:B------:R-:W-:Y:S05]  /*1730*/  BRX R8 -0x1740                                                                (*"BRANCH_TARGETS .L_x_128,.L_x_129,.L_x_130"*) ;  /* 0xffffffe808307949 */ /* 0x000fea000383ffff */
.L_x_129:
[----:B------:R-:W-:Y:S01]  /*1740*/  ISETP.GE.U32.AND P0, PT, R0, UR11, PT ;  /* 0x0000000b00007c0c */ /* 0x000fe2000bf06070 */
[----:B------:R-:W-:-:S12]  /*1750*/  BSSY.RECONVERGENT B1, `(.L_x_85) ;  /* 0x000000d000017945 */ /* 0x000fd80003800200 */
[----:B------:R-:W-:Y:S05]  /*1760*/  @P0 BRA `(.L_x_86) ;  /* 0x00000000002c0947 */ /* 0x000fea0003800000 */
[----:B------:R-:W-:Y:S02]  /*1770*/  IMAD.MOV.U32 R13, RZ, RZ, R0 ;  /* 0x000000ffff0d7224 */ /* 0x000fe400078e0000 */
[----:B------:R-:W-:-:S07]  /*1780*/  IMAD.MOV.U32 R4, RZ, RZ, RZ ;  /* 0x000000ffff047224 */ /* 0x000fce00078e00ff */
.L_x_87:
[----:B-1----:R1:W2:Y:S01]  /*1790*/  LDS.U8 R11, [R13+UR16] ;  /* 0x000000100d0b7984 */ /* 0x0022a20008000000 */
[----:B------:R-:W-:-:S05]  /*17a0*/  IADD3 R8, P0, PT, R13, R6, RZ ;  /* 0x000000060d087210 */ /* 0x000fca0007f1e0ff */
[----:B------:R-:W-:Y:S01]  /*17b0*/  IMAD.X R9, R4, 0x1, R7, P0 ;  /* 0x0000000104097824 */ /* 0x000fe200000e0607 */
[----:B-1----:R-:W-:-:S05]  /*17c0*/  IADD3 R13, P0, PT, R13, UR10, RZ ;  /* 0x0000000a0d0d7c10 */ /* 0x002fca000ff1e0ff */
[----:B------:R-:W-:Y:S01]  /*17d0*/  IMAD.X R4, RZ, RZ, R4, P0 ;  /* 0x000000ffff047224 */ /* 0x000fe200000e0604 */
[----:B------:R-:W-:-:S04]  /*17e0*/  ISETP.GE.U32.AND P0, PT, R13, UR11, PT ;  /* 0x0000000b0d007c0c */ /* 0x000fc8000bf06070 */
[----:B------:R-:W-:Y:S01]  /*17f0*/  ISETP.GE.U32.AND.EX P0, PT, R4, RZ, PT, P0 ;  /* 0x000000ff0400720c */ /* 0x000fe20003f06100 */
[----:B--2---:R1:W-:-:S12]  /*1800*/  STG.E.U8 desc[UR18][R8.64], R11 ;  /* 0x0000000b08007986 */ /* 0x0043d8000c101112 */
[----:B------:R-:W-:Y:S05]  /*1810*/  @!P0 BRA `(.L_x_87) ;  /* 0xfffffffc00dc8947 */ /* 0x000fea000383ffff */
.L_x_86:
[----:B------:R-:W-:Y:S05]  /*1820*/  BSYNC.RECONVERGENT B1 ;  /* 0x0000000000017941 */ /* 0x000fea0003800200 */
.L_x_85:
[----:B------:R-:W-:Y:S01]  /*1830*/  IADD3 R10, P0, PT, R5, -UR11, RZ ;  /* 0x8000000b050a7c10 */ /* 0x000fe2000ff1e0ff */
[----:B------:R-:W2:Y:S01]  /*1840*/  S2UR UR9, SR_CgaCtaId ;  /* 0x00000000000979c3 */ /* 0x000ea20000008800 */
[----:B------:R-:W-:Y:S01]  /*1850*/  UMOV UR8, 0x400 ;  /* 0x0000040000087882 */ /* 0x000fe20000000000 */
[----:B------:R-:W-:Y:S01]  /*1860*/  IADD3 R13, P2, PT, R6, UR11, RZ ;  /* 0x0000000b060d7c10 */ /* 0x000fe2000ff5e0ff */
[----:B------:R-:W-:Y:S01]  /*1870*/  BSSY.RECONVERGENT B1, `(.L_x_88) ;  /* 0x0000019000017945 */ /* 0x000fe20003800200 */
[----:B-1----:R-:W-:Y:S01]  /*1880*/  IMAD.X R11, RZ, RZ, -0x1, P0 ;  /* 0xffffffffff0b7424 */ /* 0x002fe200000e06ff */
[C---:B------:R-:W-:Y:S02]  /*1890*/  LOP3.LUT R17, R10.reuse, 0x3, RZ, 0xc0, !PT ;  /* 0x000000030a117812 */ /* 0x040fe400078ec0ff */
[----:B------:R-:W-:Y:S02]  /*18a0*/  IMAD.X R12, RZ, RZ, R7, P2 ;  /* 0x000000ffff0c7224 */ /* 0x000fe400010e0607 */
[----:B------:R-:W-:-:S02]  /*18b0*/  SHF.R.U64 R15, R10, 0x2, R11 ;  /* 0x000000020a0f7819 */ /* 0x000fc4000000120b */
[----:B------:R-:W-:Y:S02]  /*18c0*/  SHF.R.U32.HI R14, RZ, 0x2, R11 ;  /* 0x00000002ff0e7819 */ /* 0x000fe4000001160b */
[-C--:B------:R-:W-:Y:S02]  /*18d0*/  ISETP.GT.U32.AND P1, PT, R15, R0.reuse, PT ;  /* 0x000000000f00720c */ /* 0x080fe40003f24070 */
[----:B------:R-:W-:Y:S02]  /*18e0*/  ISETP.GT.U32.AND P0, PT, R17, R0, PT ;  /* 0x000000001100720c */ /* 0x000fe40003f04070 */
[----:B------:R-:W-:Y:S02]  /*18f0*/  ISETP.GT.U32.AND.EX P1, PT, R14, RZ, PT, P1 ;  /* 0x000000ff0e00720c */ /* 0x000fe40003f24110 */
[----:B------:R-:W-:Y:S01]  /*1900*/  ISETP.GT.U32.AND.EX P0, PT, RZ, RZ, PT, P0 ;  /* 0x000000ffff00720c */ /* 0x000fe20003f04100 */
[----:B--2---:R-:W-:-:S04]  /*1910*/  ULEA UR8, UR9, UR8, 0x18 ;  /* 0x0000000809087291 */ /* 0x004fc8000f8ec0ff */
[----:B------:R-:W-:-:S06]  /*1920*/  UIADD3 UR8, UPT, UPT, UR8, UR11, URZ ;  /* 0x0000000b08087290 */ /* 0x000fcc000fffe0ff */
[----:B------:R-:W-:Y:S06]  /*1930*/  @!P1 BRA `(.L_x_89) ;  /* 0x0000000000309947 */ /* 0x000fec0003800000 */
[----:B------:R-:W-:Y:S02]  /*1940*/  IMAD.MOV.U32 R8, RZ, RZ, R0 ;  /* 0x000000ffff087224 */ /* 0x000fe400078e0000 */
[----:B------:R-:W-:-:S07]  /*1950*/  IMAD.MOV.U32 R9, RZ, RZ, RZ ;  /* 0x000000ffff097224 */ /* 0x000fce00078e00ff */
.L_x_90:
[C---:B------:R-:W-:Y:S02]  /*1960*/  LEA R6, R8.reuse, UR8, 0x2 ;  /* 0x0000000808067c11 */ /* 0x040fe4000f8e10ff */
[----:B-1----:R-:W-:-:S03]  /*1970*/  LEA R4, P1, R8, R13, 0x2 ;  /* 0x0000000d08047211 */ /* 0x002fc600078210ff */
[----:B------:R-:W1:Y:S01]  /*1980*/  LDS R7, [R6] ;  /* 0x0000000006077984 */ /* 0x000e620000000800 */
[C---:B------:R-:W-:Y:S02]  /*1990*/  LEA.HI.X R5, R8.reuse, R12, R9, 0x2, P1 ;  /* 0x0000000c08057211 */ /* 0x040fe400008f1409 */
[----:B------:R-:W-:-:S05]  /*19a0*/  IADD3 R8, P1, PT, R8, UR10, RZ ;  /* 0x0000000a08087c10 */ /* 0x000fca000ff3e0ff */
[----:B------:R-:W-:Y:S01]  /*19b0*/  IMAD.X R9, RZ, RZ, R9, P1 ;  /* 0x000000ffff097224 */ /* 0x000fe200008e0609 */
[----:B------:R-:W-:-:S04]  /*19c0*/  ISETP.GE.U32.AND P1, PT, R8, R15, PT ;  /* 0x0000000f0800720c */ /* 0x000fc80003f26070 */
[----:B------:R-:W-:Y:S01]  /*19d0*/  ISETP.GE.U32.AND.EX P1, PT, R9, R14, PT, P1 ;  /* 0x0000000e0900720c */ /* 0x000fe20003f26110 */
[----:B-1----:R1:W-:-:S12]  /*19e0*/  STG.E desc[UR18][R4.64], R7 ;  /* 0x0000000704007986 */ /* 0x0023d8000c101912 */
[----:B------:R-:W-:Y:S05]  /*19f0*/  @!P1 BRA `(.L_x_90) ;  /* 0xfffffffc00d89947 */ /* 0x000fea000383ffff */
.L_x_89:
[----:B------:R-:W-:Y:S05]  /*1a00*/  BSYNC.RECONVERGENT B1 ;  /* 0x0000000000017941 */ /* 0x000fea0003800200 */
.L_x_88:
[----:B------:R-:W-:Y:S05]  /*1a10*/  @!P0 BRA `(.L_x_91) ;  /* 0x0000000800b88947 */ /* 0x000fea0003800000 */
[----:B------:R-:W-:Y:S01]  /*1a20*/  BSSY.RECONVERGENT B1, `(.L_x_92) ;  /* 0x000000e000017945 */ /* 0x000fe20003800200 */
[----:B------:R-:W-:Y:S01]  /*1a30*/  LOP3.LUT R15, R10, 0xfffffffc, RZ, 0xc0, !PT ;  /* 0xfffffffc0a0f7812 */ /* 0x000fe200078ec0ff */
[----:B------:R-:W-:Y:S02]  /*1a40*/  IMAD.MOV.U32 R8, RZ, RZ, R0 ;  /* 0x000000ffff087224 */ /* 0x000fe400078e0000 */
[----:B------:R-:W-:-:S07]  /*1a50*/  IMAD.MOV.U32 R9, RZ, RZ, RZ ;  /* 0x000000ffff097224 */ /* 0x000fce00078e00ff */
.L_x_93:
[--C-:B------:R-:W-:Y:S02]  /*1a60*/  IADD3 R6, PT, PT, R8, UR8, R15.reuse ;  /* 0x0000000808067c10 */ /* 0x100fe4000fffe00f */
[----:B-12---:R-:W-:-:S03]  /*1a70*/  IADD3 R4, P0, P1, R13, R8, R15 ;  /* 0x000000080d047210 */ /* 0x006fc6000791e00f */
[----:B------:R-:W1:Y:S01]  /*1a80*/  LDS.U8 R7, [R6] ;  /* 0x0000000006077984 */ /* 0x000e620000000000 */
[----:B------:R-:W-:Y:S02]  /*1a90*/  IADD3.X R5, PT, PT, R12, R9, R11, P0, P1 ;  /* 0x000000090c057210 */ /* 0x000fe400007e240b */
[----:B------:R-:W-:-:S05]  /*1aa0*/  IADD3 R8, P0, PT, R8, UR10, RZ ;  /* 0x0000000a08087c10 */ /* 0x000fca000ff1e0ff */
[----:B------:R-:W-:Y:S01]  /*1ab0*/  IMAD.X R9, RZ, RZ, R9, P0 ;  /* 0x000000ffff097224 */ /* 0x000fe200000e0609 */
[----:B------:R-:W-:-:S04]  /*1ac0*/  ISETP.GE.U32.AND P0, PT, R8, R17, PT ;  /* 0x000000110800720c */ /* 0x000fc80003f06070 */
[----:B------:R-:W-:Y:S01]  /*1ad0*/  ISETP.GE.U32.AND.EX P0, PT, R9, RZ, PT, P0 ;  /* 0x000000ff0900720c */ /* 0x000fe20003f06100 */
[----:B-1----:R2:W-:-:S12]  /*1ae0*/  STG.E.U8 desc[UR18][R4.64], R7 ;  /* 0x0000000704007986 */ /* 0x0025d8000c101112 */
[----:B------:R-:W-:Y:S05]  /*1af0*/  @!P0 BRA `(.L_x_93) ;  /* 0xfffffffc00d88947 */ /* 0x000fea000383ffff */
[----:B------:R-:W-:Y:S05]  /*1b00*/  BSYNC.RECONVERGENT B1 ;  /* 0x0000000000017941 */ /* 0x000fea0003800200 */
.L_x_92:
[----:B------:R-:W-:Y:S05]  /*1b10*/  BRA `(.L_x_91) ;  /* 0x0000000800787947 */ /* 0x000fea0003800000 */
.L_x_128:
[----:B------:R-:W-:-:S04]  /*1b20*/  SHF.R.U64 R13, R5, 0x1, RZ ;  /* 0x00000001050d7819 */ /* 0x000fc800000012ff */
[----:B------:R-:W-:-:S04]  /*1b30*/  ISETP.GT.U32.AND P0, PT, R13, R0, PT ;  /* 0x000000000d00720c */ /* 0x000fc80003f04070 */
[----:B------:R-:W-:-:S13]  /*1b40*/  ISETP.GT.U32.AND.EX P0, PT, RZ, RZ, PT, P0 ;  /* 0x000000ffff00720c */ /* 0x000fda0003f04100 */
[----:B------:R-:W-:Y:S05]  /*1b50*/  @!P0 BRA `(.L_x_91) ;  /* 0x0000000800688947 */ /* 0x000fea0003800000 */
[----:B------:R-:W-:Y:S01]  /*1b60*/  BSSY.RECONVERGENT B1, `(.L_x_94) ;  /* 0x000000d000017945 */ /* 0x000fe20003800200 */
[----:B------:R-:W-:Y:S02]  /*1b70*/  IMAD.MOV.U32 R10, RZ, RZ, R0 ;  /* 0x000000ffff0a7224 */ /* 0x000fe400078e0000 */
[----:B------:R-:W-:-:S07]  /*1b80*/  IMAD.MOV.U32 R11, RZ, RZ, RZ ;  /* 0x000000ffff0b7224 */ /* 0x000fce00078e00ff */
.L_x_95:
[C---:B------:R-:W-:Y:S02]  /*1b90*/  LEA R8, R10.reuse, UR16, 0x1 ;  /* 0x000000100a087c11 */ /* 0x040fe4000f8e08ff */
[----:B-1----:R-:W-:-:S03]  /*1ba0*/  LEA R4, P0, R10, R6, 0x1 ;  /* 0x000000060a047211 */ /* 0x002fc600078008ff */
[----:B------:R-:W1:Y:S01]  /*1bb0*/  LDS.U16 R9, [R8] ;  /* 0x0000000008097984 */ /* 0x000e620000000400 */
[C---:B------:R-:W-:Y:S02]  /*1bc0*/  LEA.HI.X R5, R10.reuse, R7, R11, 0x1, P0 ;  /* 0x000000070a057211 */ /* 0x040fe400000f0c0b */
[----:B------:R-:W-:-:S05]  /*1bd0*/  IADD3 R10, P0, PT, R10, UR10, RZ ;  /* 0x0000000a0a0a7c10 */ /* 0x000fca000ff1e0ff */
[----:B------:R-:W-:Y:S01]  /*1be0*/  IMAD.X R11, RZ, RZ, R11, P0 ;  /* 0x000000ffff0b7224 */ /* 0x000fe200000e060b */
[----:B------:R-:W-:-:S04]  /*1bf0*/  ISETP.GE.U32.AND P0, PT, R10, R13, PT ;  /* 0x0000000d0a00720c */ /* 0x000fc80003f06070 */
[----:B------:R-:W-:Y:S01]  /*1c00*/  ISETP.GE.U32.AND.EX P0, PT, R11, RZ, PT, P0 ;  /* 0x000000ff0b00720c */ /* 0x000fe20003f06100 */
[----:B-1----:R1:W-:-:S12]  /*1c10*/  STG.E.U16 desc[UR18][R4.64], R9 ;  /* 0x0000000904007986 */ /* 0x0023d8000c101512 */
[----:B------:R-:W-:Y:S05]  /*1c20*/  @!P0 BRA `(.L_x_95) ;  /* 0xfffffffc00d88947 */ /* 0x000fea000383ffff */
[----:B------:R-:W-:Y:S05]  /*1c30*/  BSYNC.RECONVERGENT B1 ;  /* 0x0000000000017941 */ /* 0x000fea0003800200 */
.L_x_94:
[----:B------:R-:W-:Y:S05]  /*1c40*/  BRA `(.L_x_91) ;  /* 0x00000008002c7947 */ /* 0x000fea0003800000 */
.L_x_84:
[----:B------:R-:W-:-:S05]  /*1c50*/  IMAD.MOV.U32 R9, RZ, RZ, -0x3 ;  /* 0xfffffffdff097424 */ /* 0x000fca00078e00ff */
[----:B------:R-:W-:-:S05]  /*1c60*/  VIADDMNMX.U32 R4, R4, R9, 0x5, PT ;  /* 0x0000000504047446 */ /* 0x000fca0003800009 */
[----:B------:R-:W-:-:S04]  /*1c70*/  IMAD.SHL.U32 R4, R4, 0x4, RZ ;  /* 0x0000000404047824 */ /* 0x000fc800078e00ff */
[----:B------:R-:W1:Y:S02]  /*1c80*/  LDC R8, c[0x2][R4+0x30] ;  /* 0x00800c0004087b82 */ /* 0x000e640000000800 */
[----:B-1----:R-:W-:-:S04]  /*1c90*/  SHF.R.S32.HI R9, RZ, 0x1f, R8 ;  /* 0x0000001fff097819 */ /* 0x002fc80000011408 */
.L_x_131:
[----:B------:R-:W-:Y:S05]  /*1ca0*/  BRX R8 -0x1cb0                                                                (*"BRANCH_TARGETS .L_x_132,.L_x_130,.L_x_136"*) ;  /* 0xffffffe008d47949 */ /* 0x000fea000383ffff */
.L_x_130:
[----:B------:R-:W-:-:S13]  /*1cb0*/  ISETP.GE.U32.AND P0, PT, R0, R5, PT ;  /* 0x000000050000720c */ /* 0x000fda0003f06070 */
[----:B------:R-:W-:Y:S05]  /*1cc0*/  @P0 BRA `(.L_x_91) ;  /* 0x00000008000c0947 */ /* 0x000fea0003800000 */
[----:B------:R-:W-:Y:S01]  /*1cd0*/  BSSY.RECONVERGENT B1, `(.L_x_96) ;  /* 0x000000c000017945 */ /* 0x000fe20003800200 */
[----:B------:R-:W-:Y:S02]  /*1ce0*/  IMAD.MOV.U32 R4, RZ, RZ, R0 ;  /* 0x000000ffff047224 */ /* 0x000fe400078e0000 */
[----:B------:R-:W-:-:S07]  /*1cf0*/  IMAD.MOV.U32 R10, RZ, RZ, RZ ;  /* 0x000000ffff0a7224 */ /* 0x000fce00078e00ff */
.L_x_97:
[----:B-1----:R1:W2:Y:S01]  /*1d00*/  LDS.U8 R11, [R4+UR16] ;  /* 0x00000010040b7984 */ /* 0x0022a20008000000 */
[----:B------:R-:W-:-:S05]  /*1d10*/  IADD3 R8, P0, PT, R4, R6, RZ ;  /* 0x0000000604087210 */ /* 0x000fca0007f1e0ff */
[----:B------:R-:W-:Y:S01]  /*1d20*/  IMAD.X R9, R10, 0x1, R7, P0 ;  /* 0x000000010a097824 */ /* 0x000fe200000e0607 */
[----:B-1----:R-:W-:-:S05]  /*1d30*/  IADD3 R4, P0, PT, R4, UR10, RZ ;  /* 0x0000000a04047c10 */ /* 0x002fca000ff1e0ff */
[----:B------:R-:W-:Y:S01]  /*1d40*/  IMAD.X R10, RZ, RZ, R10, P0 ;  /* 0x000000ffff0a7224 */ /* 0x000fe200000e060a */
[----:B------:R-:W-:-:S04]  /*1d50*/  ISETP.GE.U32.AND P0, PT, R4, R5, PT ;  /* 0x000000050400720c */ /* 0x000fc80003f06070 */
[----:B------:R-:W-:Y:S01]  /*1d60*/  ISETP.GE.U32.AND.EX P0, PT, R10, RZ, PT, P0 ;  /* 0x000000ff0a00720c */ /* 0x000fe20003f06100 */
[----:B--2---:R1:W-:-:S12]  /*1d70*/  STG.E.U8 desc[UR18][R8.64], R11 ;  /* 0x0000000b08007986 */ /* 0x0043d8000c101112 */
[----:B------:R-:W-:Y:S05]  /*1d80*/  @!P0 BRA `(.L_x_97) ;  /* 0xfffffffc00dc8947 */ /* 0x000fea000383ffff */
[----:B------:R-:W-:Y:S05]  /*1d90*/  BSYNC.RECONVERGENT B1 ;  /* 0x0000000000017941 */ /* 0x000fea0003800200 */
.L_x_96:
[----:B------:R-:W-:Y:S05]  /*1da0*/  BRA `(.L_x_91) ;  /* 0x0000000400d47947 */ /* 0x000fea0003800000 */
.L_x_132:
[----:B------:R-:W-:Y:S01]  /*1db0*/  ISETP.GE.U32.AND P0, PT, R0, UR17, PT ;  /* 0x0000001100007c0c */ /* 0x000fe2000bf06070 */
[----:B------:R-:W-:-:S12]  /*1dc0*/  BSSY.RECONVERGENT B1, `(.L_x_98) ;  /* 0x000000d000017945 */ /* 0x000fd80003800200 */
[----:B------:R-:W-:Y:S05]  /*1dd0*/  @P0 BRA `(.L_x_99) ;  /* 0x00000000002c0947 */ /* 0x000fea0003800000 */
[----:B------:R-:W-:Y:S02]  /*1de0*/  IMAD.MOV.U32 R13, RZ, RZ, R0 ;  /* 0x000000ffff0d7224 */ /* 0x000fe400078e0000 */
[----:B------:R-:W-:-:S07]  /*1df0*/  IMAD.MOV.U32 R4, RZ, RZ, RZ ;  /* 0x000000ffff047224 */ /* 0x000fce00078e00ff */
.L_x_100:
        /* <DEDUP_REMOVED lines=9> */
.L_x_99:
[----:B------:R-:W-:Y:S05]  /*1e90*/  BSYNC.RECONVERGENT B1 ;  /* 0x0000000000017941 */ /* 0x000fea0003800200 */
.L_x_98:
        /* <DEDUP_REMOVED lines=19> */
.L_x_103:
[C---:B-1----:R-:W-:Y:S02]  /*1fd0*/  LEA R6, R8.reuse, UR8, 0x3 ;  /* 0x0000000808067c11 */ /* 0x042fe4000f8e18ff */
[----:B------:R-:W-:-:S04]  /*1fe0*/  LEA R4, P1, R8, R13, 0x3 ;  /* 0x0000000d08047211 */ /* 0x000fc800078218ff */
[----:B------:R-:W1:Y:S01]  /*1ff0*/  LDS.64 R6, [R6] ;  /* 0x0000000006067984 */ /* 0x000e620000000a00 */
[C---:B------:R-:W-:Y:S02]  /*2000*/  LEA.HI.X R5, R8.reuse, R12, R9, 0x3, P1 ;  /* 0x0000000c08057211 */ /* 0x040fe400008f1c09 */
[----:B------:R-:W-:-:S05]  /*2010*/  IADD3 R8, P1, PT, R8, UR10, RZ ;  /* 0x0000000a08087c10 */ /* 0x000fca000ff3e0ff */
[----:B------:R-:W-:Y:S01]  /*2020*/  IMAD.X R9, RZ, RZ, R9, P1 ;  /* 0x000000ffff097224 */ /* 0x000fe200008e0609 */
[----:B------:R-:W-:-:S04]  /*2030*/  ISETP.GE.U32.AND P1, PT, R8, R15, PT ;  /* 0x0000000f0800720c */ /* 0x000fc80003f26070 */
[----:B------:R-:W-:Y:S01]  /*2040*/  ISETP.GE.U32.AND.EX P1, PT, R9, R14, PT, P1 ;  /* 0x0000000e0900720c */ /* 0x000fe20003f26110 */
[----:B-1----:R1:W-:-:S12]  /*2050*/  STG.E.64 desc[UR18][R4.64], R6 ;  /* 0x0000000604007986 */ /* 0x0023d8000c101b12 */
[----:B------:R-:W-:Y:S05]  /*2060*/  @!P1 BRA `(.L_x_103) ;  /* 0xfffffffc00d89947 */ /* 0x000fea000383ffff */
.L_x_102:
[----:B------:R-:W-:Y:S05]  /*2070*/  BSYNC.RECONVERGENT B1 ;  /* 0x0000000000017941 */ /* 0x000fea0003800200 */
.L_x_101:
[----:B------:R-:W-:Y:S05]  /*2080*/  @!P0 BRA `(.L_x_91) ;  /* 0x00000004001c8947 */ /* 0x000fea0003800000 */
[----:B------:R-:W-:Y:S01]  /*2090*/  BSSY.RECONVERGENT B1, `(.L_x_104) ;  /* 0x000000e000017945 */ /* 0x000fe20003800200 */
[----:B------:R-:W-:Y:S01]  /*20a0*/  LOP3.LUT R15, R10, 0xfffffff8, RZ, 0xc0, !PT ;  /* 0xfffffff80a0f7812 */ /* 0x000fe200078ec0ff */
[----:B------:R-:W-:Y:S02]  /*20b0*/  IMAD.MOV.U32 R8, RZ, RZ, R0 ;  /* 0x000000ffff087224 */ /* 0x000fe400078e0000 */
[----:B------:R-:W-:-:S07]  /*20c0*/  IMAD.MOV.U32 R9, RZ, RZ, RZ ;  /* 0x000000ffff097224 */ /* 0x000fce00078e00ff */
.L_x_105:
[--C-:B-1----:R-:W-:Y:S02]  /*20d0*/  IADD3 R6, PT, PT, R8, UR8, R15.reuse ;  /* 0x0000000808067c10 */ /* 0x102fe4000fffe00f */
[----:B--2---:R-:W-:-:S03]  /*20e0*/  IADD3 R4, P0, P1, R13, R8, R15 ;  /* 0x000000080d047210 */ /* 0x004fc6000791e00f */
        /* <DEDUP_REMOVED lines=9> */
.L_x_104:
[----:B------:R-:W-:Y:S05]  /*2180*/  BRA `(.L_x_91) ;  /* 0x0000000000dc7947 */ /* 0x000fea0003800000 */
.L_x_136:
[----:B------:R-:W-:Y:S01]  /*2190*/  IADD3 R15, P0, PT, R5, -UR20, RZ ;  /* 0x80000014050f7c10 */ /* 0x000fe2000ff1e0ff */
[----:B------:R-:W-:Y:S01]  /*21a0*/  BSSY.RECONVERGENT B1, `(.L_x_106) ;  /* 0x0000017000017945 */ /* 0x000fe20003800200 */
[----:B------:R-:W-:Y:S02]  /*21b0*/  ISETP.GE.U32.AND P3, PT, R0, UR20, PT ;  /* 0x0000001400007c0c */ /* 0x000fe4000bf66070 */
[----:B------:R-:W-:Y:S01]  /*21c0*/  LOP3.LUT R9, R15, 0xf, RZ, 0xc0, !PT ;  /* 0x0000000f0f097812 */ /* 0x000fe200078ec0ff */
[----:B------:R-:W-:Y:S01]  /*21d0*/  IMAD.X R10, RZ, RZ, -0x1, P0 ;  /* 0xffffffffff0a7424 */ /* 0x000fe200000e06ff */
[----:B------:R-:W-:Y:S02]  /*21e0*/  IADD3 R8, P2, PT, R6, UR20, RZ ;  /* 0x0000001406087c10 */ /* 0x000fe4000ff5e0ff */
[----:B------:R-:W-:Y:S02]  /*21f0*/  ISETP.GT.U32.AND P0, PT, R9, R0, PT ;  /* 0x000000000900720c */ /* 0x000fe40003f04070 */
[----:B------:R-:W-:-:S02]  /*2200*/  SHF.R.U64 R17, R15, 0x4, R10 ;  /* 0x000000040f117819 */ /* 0x000fc4000000120a */
[----:B------:R-:W-:Y:S02]  /*2210*/  SHF.R.U32.HI R19, RZ, 0x4, R10 ;  /* 0x00000004ff137819 */ /* 0x000fe4000001160a */
[----:B------:R-:W-:Y:S02]  /*2220*/  ISETP.GT.U32.AND P1, PT, R17, R0, PT ;  /* 0x000000001100720c */ /* 0x000fe40003f24070 */
[----:B------:R-:W-:Y:S02]  /*2230*/  ISETP.GT.U32.AND.EX P0, PT, RZ, RZ, PT, P0 ;  /* 0x000000ffff00720c */ /* 0x000fe40003f04100 */
[----:B------:R-:W-:Y:S01]  /*2240*/  ISETP.GT.U32.AND.EX P1, PT, R19, RZ, PT, P1 ;  /* 0x000000ff1300720c */ /* 0x000fe20003f24110 */
[----:B------:R-:W-:-:S12]  /*2250*/  @P3 BRA `(.L_x_107) ;  /* 0x00000000002c3947 */ /* 0x000fd80003800000 */
[----:B------:R-:W-:Y:S02]  /*2260*/  IMAD.MOV.U32 R13, RZ, RZ, R0 ;  /* 0x000000ffff0d7224 */ /* 0x000fe400078e0000 */
[----:B------:R-:W-:-:S07]  /*2270*/  IMAD.MOV.U32 R12, RZ, RZ, RZ ;  /* 0x000000ffff0c7224 */ /* 0x000fce00078e00ff */
.L_x_108:
        /* <DEDUP_REMOVED lines=9> */
.L_x_107:
[----:B------:R-:W-:Y:S05]  /*2310*/  BSYNC.RECONVERGENT B1 ;  /* 0x0000000000017941 */ /* 0x000fea0003800200 */
.L_x_106:
[----:B------:R-:W-:Y:S01]  /*2320*/  BSSY.RECONVERGENT B1, `(.L_x_109) ;  /* 0x000000f000017945 */ /* 0x000fe20003800200 */
[----:B------:R-:W-:-:S03]  /*2330*/  IMAD.X R16, RZ, RZ, R7, P2 ;  /* 0x000000ffff107224 */ /* 0x000fc600010e0607 */
[----:B------:R-:W-:Y:S05]  /*2340*/  @!P1 BRA `(.L_x_110) ;  /* 0x0000000000309947 */ /* 0x000fea0003800000 */
[----:B-1----:R-:W-:Y:S02]  /*2350*/  IMAD.MOV.U32 R11, RZ, RZ, R0 ;  /* 0x000000ffff0b7224 */ /* 0x002fe400078e0000 */
[----:B------:R-:W-:-:S07]  /*2360*/  IMAD.MOV.U32 R14, RZ, RZ, RZ ;  /* 0x000000ffff0e7224 */ /* 0x000fce00078e00ff */
.L_x_111:
[C---:B--2---:R-:W-:Y:S02]  /*2370*/  LEA R4, R11.reuse, UR12, 0x4 ;  /* 0x0000000c0b047c11 */ /* 0x044fe4000f8e20ff */
[----:B------:R-:W-:-:S04]  /*2380*/  LEA R12, P1, R11, R8, 0x4 ;  /* 0x000000080b0c7211 */ /* 0x000fc800078220ff */
[----:B------:R-:W1:Y:S01]  /*2390*/  LDS.128 R4, [R4] ;  /* 0x0000000004047984 */ /* 0x000e620000000c00 */
[C---:B------:R-:W-:Y:S02]  /*23a0*/  LEA.HI.X R13, R11.reuse, R16, R14, 0x4, P1 ;  /* 0x000000100b0d7211 */ /* 0x040fe400008f240e */
[----:B------:R-:W-:-:S05]  /*23b0*/  IADD3 R11, P1, PT, R11, UR10, RZ ;  /* 0x0000000a0b0b7c10 */ /* 0x000fca000ff3e0ff */
[----:B------:R-:W-:Y:S01]  /*23c0*/  IMAD.X R14, RZ, RZ, R14, P1 ;  /* 0x000000ffff0e7224 */ /* 0x000fe200008e060e */
[----:B------:R-:W-:-:S04]  /*23d0*/  ISETP.GE.U32.AND P1, PT, R11, R17, PT ;  /* 0x000000110b00720c */ /* 0x000fc80003f26070 */
[----:B------:R-:W-:Y:S01]  /*23e0*/  ISETP.GE.U32.AND.EX P1, PT, R14, R19, PT, P1 ;  /* 0x000000130e00720c */ /* 0x000fe20003f26110 */
[----:B-1----:R2:W-:-:S12]  /*23f0*/  STG.E.128 desc[UR18][R12.64], R4 ;  /* 0x000000040c007986 */ /* 0x0025d8000c101d12 */
[----:B------:R-:W-:Y:S05]  /*2400*/  @!P1 BRA `(.L_x_111) ;  /* 0xfffffffc00d89947 */ /* 0x000fea000383ffff */
.L_x_110:
[----:B------:R-:W-:Y:S05]  /*2410*/  BSYNC.RECONVERGENT B1 ;  /* 0x0000000000017941 */ /* 0x000fea0003800200 */
.L_x_109:
[----:B------:R-:W-:Y:S05]  /*2420*/  @!P0 BRA `(.L_x_91) ;  /* 0x0000000000348947 */ /* 0x000fea0003800000 */
[----:B--2---:R-:W-:Y:S01]  /*2430*/  LOP3.LUT R12, R15, 0xfffffff0, RZ, 0xc0, !PT ;  /* 0xfffffff00f0c7812 */ /* 0x004fe200078ec0ff */
[----:B-1----:R-:W-:Y:S02]  /*2440*/  IMAD.MOV.U32 R11, RZ, RZ, R0 ;  /* 0x000000ffff0b7224 */ /* 0x002fe400078e0000 */
[----:B------:R-:W-:-:S07]  /*2450*/  IMAD.MOV.U32 R13, RZ, RZ, RZ ;  /* 0x000000ffff0d7224 */ /* 0x000fce00078e00ff */
.L_x_112:
[--C-:B------:R-:W-:Y:S02]  /*2460*/  IADD3 R6, PT, PT, R11, UR12, R12.reuse ;  /* 0x0000000c0b067c10 */ /* 0x100fe4000fffe00c */
[----:B---3--:R-:W-:-:S03]  /*2470*/  IADD3 R4, P0, P1, R8, R11, R12 ;  /* 0x0000000b08047210 */ /* 0x008fc6000791e00c */
        /* <DEDUP_REMOVED lines=8> */
.L_x_91:
[----:B------:R-:W-:Y:S05]  /*2500*/  BSYNC.RECONVERGENT B0 ;  /* 0x0000000000007941 */ /* 0x000fea0003800200 */
.L_x_83:
[----:B------:R-:W0:Y:S01]  /*2510*/  LDGDEPBAR ;  /* 0x00000000000079af */ /* 0x000e220000000000 */
[----:B------:R-:W-:-:S06]  /*2520*/  UIADD3 UR4, UPT, UPT, UR10, UR4, URZ ;  /* 0x000000040a047290 */ /* 0x000fcc000fffe0ff */
[----:B------:R-:W-:Y:S01]  /*2530*/  ISETP.LE.AND P0, PT, R3, UR4, PT ;  /* 0x0000000403007c0c */ /* 0x000fe2000bf03270 */
[----:B------:R-:W-:-:S04]  /*2540*/  DEPBAR.LE SB0, 0x0 ;  /* 0x000080000000791a */ /* 0x000fc80000000000 */
[----:B------:R-:W-:Y:S08]  /*2550*/  BAR.SYNC.DEFER_BLOCKING 0x0 ;  /* 0x0000000000007b1d */ /* 0x000ff00000010000 */
[----:B------:R-:W-:Y:S05]  /*2560*/  @!P0 BRA `(.L_x_113) ;  /* 0xffffffdc00548947 */ /* 0x000fea000383ffff */
.L_x_48:
[----:B------:R-:W4:Y:S01]  /*2570*/  LDCU UR8, c[0x0][0x3a0] ;  /* 0x00007400ff0877ac */ /* 0x000f220008000800 */
[----:B------:R-:W-:-:S04]  /*2580*/  UIADD3 UR13, UP0, UPT, UR6, UR13, URZ ;  /* 0x0000000d060d7290 */ /* 0x000fc8000ff1e0ff */
[----:B------:R-:W-:Y:S02]  /*2590*/  UIADD3.X UR5, UPT, UPT, UR7, UR5, URZ, UP0, !UPT ;  /* 0x0000000507057290 */ /* 0x000fe400087fe4ff */
[----:B----4-:R-:W-:Y:S02]  /*25a0*/  USHF.R.S32.HI UR4, URZ, 0x1f, UR8 ;  /* 0x0000001fff047899 */ /* 0x010fe40008011408 */
[----:B------:R-:W-:-:S04]  /*25b0*/  UISETP.GE.U32.AND UP0, UPT, UR13, UR8, UPT ;  /* 0x000000080d00728c */ /* 0x000fc8000bf06070 */
[----:B------:R-:W-:-:S09]  /*25c0*/  UISETP.GE.AND.EX UP0, UPT, UR5, UR4, UPT, UP0 ;  /* 0x000000040500728c */ /* 0x000fd2000bf06300 */
[----:B------:R-:W-:Y:S05]  /*25d0*/  BRA.U !UP0, `(.L_x_114) ;  /* 0xffffffdd08107547 */ /* 0x000fea000b83ffff */
[----:B------:R-:W-:Y:S05]  /*25e0*/  EXIT ;  /* 0x000000000000794d */ /* 0x000fea0003800000 */
.L_x_115:
        /* <DEDUP_REMOVED lines=9> */
.L_x_143:


//--------------------- .nv.shared._ZN3cub18CUB_300001_SM_10006detail8for_each13static_kernelINS2_12policy_hub_t12policy_500_tElN6thrust24THRUST_300001_SM_1000_NS8cuda_cub13__swap_ranges6swap_fIPhNS7_16reverse_iteratorISB_EEEEEEvT0_T1_ --------------------------
	.section	.nv.shared._ZN3cub18CUB_300001_SM_10006detail8for_each13static_kernelINS2_12policy_hub_t12policy_500_tElN6thrust24THRUST_300001_SM_1000_NS8cuda_cub13__swap_ranges6swap_fIPhNS7_16reverse_iteratorISB_EEEEEEvT0_T1_,"aw",@nobits
	.sectionflags	@""
	.align	16
	.zero		1024


//--------------------- .nv.shared.reserved.0     --------------------------
	.section	.nv.shared.reserved.0,"aw",@nobits
	.weak		__nv_reservedSMEM_offset_0_alias
	.size		__nv_reservedSMEM_offset_0_alias, 0, 64
	.other		__nv_reservedSMEM_offset_0_alias,@"STO_CUDA_RESERVED_SHARED STV_DEFAULT"
__nv_reservedSMEM_offset_0_alias:
	.zero		0
	.zero		64


//--------------------- .nv.global                --------------------------
	.section	.nv.global,"aw",@nobits
.nv.global:
	.type		_ZN34_INTERNAL_855e0c81_4_k_cu_383922c36thrust24THRUST_300001_SM_1000_NS12placeholders2_8E,@object
	.size		_ZN34_INTERNAL_855e0c81_4_k_cu_383922c36thrust24THRUST_300001_SM_1000_NS12placeholders2_8E,(_ZN34_INTERNAL_855e0c81_4_k_cu_383922c34cuda3std3__436_GLOBAL__N__855e0c81_4_k_cu_383922c36ignoreE - _ZN34_INTERNAL_855e0c81_4_k_cu_383922c36thrust24THRUST_300001_SM_1000_NS12placeholders2_8E)
_ZN34_INTERNAL_855e0c81_4_k_cu_383922c36thrust24THRUST_300001_SM_1000_NS12placeholders2_8E:
	.zero		1
	.type		_ZN34_INTERNAL_855e0c81_4_k_cu_383922c34cuda3std3__436_GLOBAL__N__855e0c81_4_k_cu_383922c36ignoreE,@object
	.size		_ZN34_INTERNAL_855e0c81_4_k_cu_383922c34cuda3std3__436_GLOBAL__N__855e0c81_4_k_cu_383922c36ignoreE,(_ZN34_INTERNAL_855e0c81_4_k_cu_383922c34cuda3std6ranges3__45__cpo4dataE - _ZN34_INTERNAL_855e0c81_4_k_cu_383922c34cuda3std3__436_GLOBAL__N__855e0c81_4_k_cu_383922c36ignoreE)
_ZN34_INTERNAL_855e0c81_4_k_cu_383922c34cuda3std3__436_GLOBAL__N__855e0c81_4_k_cu_383922c36ignoreE:
	.zero		1
	.type		_ZN34_INTERNAL_855e0c81_4_k_cu_383922c34cuda3std6ranges3__45__cpo4dataE,@object
	.size		_ZN34_INTERNAL_855e0c81_4_k_cu_383922c34cuda3std6ranges3__45__cpo4dataE,(_ZN34_INTERNAL_855e0c81_4_k_cu_383922c36thrust24THRUST_300001_SM_1000_NS6system3cpp3parE - _ZN34_INTERNAL_855e0c81_4_k_cu_383922c34cuda3std6ranges3__45__cpo4dataE)
_ZN34_INTERNAL_855e0c81_4_k_cu_383922c34cuda3std6ranges3__45__cpo4dataE:
	.zero		1
	.type		_ZN34_INTERNAL_855e0c81_4_k_cu_383922c36thrust24THRUST_300001_SM_1000_NS6system3cpp3parE,@object
	.size		_ZN34_INTERNAL_855e0c81_4_k_cu_383922c36thrust24THRUST_300001_SM_1000_NS6system3cpp3parE,(_ZN34_INTERNAL_855e0c81_4_k_cu_383922c34cuda3std3__45__cpo5beginE - _ZN34_INTERNAL_855e0c81_4_k_cu_383922c36thrust24THRUST_300001_SM_1000_NS6system3cpp3parE)
_ZN34_INTERNAL_855e0c81_4_k_cu_383922c36thrust24THRUST_300001_SM_1000_NS6system3cpp3parE:
	.zero		1
	.type		_ZN34_INTERNAL_855e0c81_4_k_cu_383922c34cuda3std3__45__cpo5beginE,@object
	.size		_ZN34_INTERNAL_855e0c81_4_k_cu_383922c34cuda3std3__45__cpo5beginE,(_ZN34_INTERNAL_855e0c81_4_k_cu_383922c34cuda3std6ranges3__45__cpo5beginE - _ZN34_INTERNAL_855e0c81_4_k_cu_383922c34cuda3std3__45__cpo5beginE)
_ZN34_INTERNAL_855e0c81_4_k_cu_383922c34cuda3std3__45__cpo5beginE:
	.zero		1
	.type		_ZN34_INTERNAL_855e0c81_4_k_cu_383922c34cuda3std6ranges3__45__cpo5beginE,@object
	.size		_ZN34_INTERNAL_855e0c81_4_k_cu_383922c34cuda3std6ranges3__45__cpo5beginE,(_ZN34_INTERNAL_855e0c81_4_k_cu_383922c36thrust24THRUST_300001_SM_1000_NS6deviceE - _ZN34_INTERNAL_855e0c81_4_k_cu_383922c34cuda3std6ranges3__45__cpo5beginE)
_ZN34_INTERNAL_855e0c81_4_k_cu_383922c34cuda3std6ranges3__45__cpo5beginE:
	.zero		1
	.type		_ZN34_INTERNAL_855e0c81_4_k_cu_383922c36thrust24THRUST_300001_SM_1000_NS6deviceE,@object
	.size		_ZN34_INTERNAL_855e0c81_4_k_cu_383922c36thrust24THRUST_300001_SM_1000_NS6deviceE,(_ZN34_INTERNAL_855e0c81_4_k_cu_383922c34cuda3std3__47nulloptE - _ZN34_INTERNAL_855e0c81_4_k_cu_383922c36thrust24THRUST_300001_SM_1000_NS6deviceE)
_ZN34_INTERNAL_855e0c81_4_k_cu_383922c36thrust24THRUST_300001_SM_1000_NS6deviceE:
	.zero		1
	.type		_ZN34_INTERNAL_855e0c81_4_k_cu_383922c34cuda3std3__47nulloptE,@object
	.size		_ZN34_INTERNAL_855e0c81_4_k_cu_383922c34cuda3std3__47nulloptE,(_ZN34_INTERNAL_855e0c81_4_k_cu_383922c34cuda3std6ranges3__45__cpo8distanceE - _ZN34_INTERNAL_855e0c81_4_k_cu_383922c34cuda3std3__47nulloptE)
_ZN34_INTERNAL_855e0c81_4_k_cu_383922c34cuda3std3__47nulloptE:
	.zero		1
	.type		_ZN34_INTERNAL_855e0c81_4_k_cu_383922c34cuda3std6ranges3__45__cpo8distanceE,@object
	.size		_ZN34_INTERNAL_855e0c81_4_k_cu_383922c34cuda3std6ranges3__45__cpo8distanceE,(_ZN34_INTERNAL_855e0c81_4_k_cu_383922c36thrust24THRUST_300001_SM_1000_NS12placeholders2_4E - _ZN34_INTERNAL_855e0c81_4_k_cu_383922c34cuda3std6ranges3__45__cpo8distanceE)
_ZN34_INTERNAL_855e0c81_4_k_cu_383922c34cuda3std6ranges3__45__cpo8distanceE:
	.zero		1
	.type		_ZN34_INTERNAL_855e0c81_4_k_cu_383922c36thrust24THRUST_300001_SM_1000_NS12placeholders2_4E,@object
	.size		_ZN34_INTERNAL_855e0c81_4_k_cu_383922c36thrust24THRUST_300001_SM_1000_NS12placeholders2_4E,(_ZN34_INTERNAL_855e0c81_4_k_cu_383922c34cuda3std3__45__cpo6rbeginE - _ZN34_INTERNAL_855e0c81_4_k_cu_383922c36thrust24THRUST_300001_SM_1000_NS12placeholders2_4E)
_ZN34_INTERNAL_855e0c81_4_k_cu_383922c36thrust24THRUST_300001_SM_1000_NS12placeholders2_4E:
	.zero		1
	.type		_ZN34_INTERNAL_855e0c81_4_k_cu_383922c34cuda3std3__45__cpo6rbeginE,@object
	.size		_ZN34_INTERNAL_855e0c81_4_k_cu_383922c34cuda3std3__45__cpo6rbeginE,(_ZN34_INTERNAL_855e0c81_4_k_cu_383922c34cuda3std6ranges3__45__cpo7advanceE - _ZN34_INTERNAL_855e0c81_4_k_cu_383922c34cuda3std3__45__cpo6rbeginE)
_ZN34_INTERNAL_855e0c81_4_k_cu_383922c34cuda3std3__45__cpo6rbeginE:
	.zero		1
	.type		_ZN34_INTERNAL_855e0c81_4_k_cu_383922c34cuda3std6ranges3__45__cpo7advanceE,@object
	.size		_ZN34_INTERNAL_855e0c81_4_k_cu_383922c34cuda3std6ranges3__45__cpo7advanceE,(_ZN34_INTERNAL_855e0c81_4_k_cu_383922c36thrust24THRUST_300001_SM_1000_NS12placeholders3_10E - _ZN34_INTERNAL_855e0c81_4_k_cu_383922c34cuda3std6ranges3__45__cpo7advanceE)
_ZN34_INTERNAL_855e0c81_4_k_cu_383922c34cuda3std6ranges3__45__cpo7advanceE:
	.zero		1
	.type		_ZN34_INTERNAL_855e0c81_4_k_cu_383922c36thrust24THRUST_300001_SM_1000_NS12placeholders3_10E,@object
	.size		_ZN34_INTERNAL_855e0c81_4_k_cu_383922c36thrust24THRUST_300001_SM_1000_NS12placeholders3_10E,(_ZN34_INTERNAL_855e0c81_4_k_cu_383922c34cuda3std3__48in_placeE - _ZN34_INTERNAL_855e0c81_4_k_cu_383922c36thrust24THRUST_300001_SM_1000_NS12placeholders3_10E)
_ZN34_INTERNAL_855e0c81_4_k_cu_383922c36thrust24THRUST_300001_SM_1000_NS12placeholders3_10E:
	.zero		1
	.type		_ZN34_INTERNAL_855e0c81_4_k_cu_383922c34cuda3std3__48in_placeE,@object
	.size		_ZN34_INTERNAL_855e0c81_4_k_cu_383922c34cuda3std3__48in_placeE,(_ZN34_INTERNAL_855e0c81_4_k_cu_383922c34cuda3std6ranges3__45__cpo4sizeE - _ZN34_INTERNAL_855e0c81_4_k_cu_383922c34cuda3std3__48in_placeE)
_ZN34_INTERNAL_855e0c81_4_k_cu_383922c34cuda3std3__48in_placeE:
	.zero		1
	.type		_ZN34_INTERNAL_855e0c81_4_k_cu_383922c34cuda3std6ranges3__45__cpo4sizeE,@object
	.size		_ZN34_INTERNAL_855e0c81_4_k_cu_383922c34cuda3std6ranges3__45__cpo4sizeE,(_ZN34_INTERNAL_855e0c81_4_k_cu_383922c36thrust24THRUST_300001_SM_1000_NS12placeholders2_2E - _ZN34_INTERNAL_855e0c81_4_k_cu_383922c34cuda3std6ranges3__45__cpo4sizeE)
_ZN34_INTERNAL_855e0c81_4_k_cu_383922c34cuda3std6ranges3__45__cpo4sizeE:
	.zero		1
	.type		_ZN34_INTERNAL_855e0c81_4_k_cu_383922c36thrust24THRUST_300001_SM_1000_NS12placeholders2_2E,@object
	.size		_ZN34_INTERNAL_855e0c81_4_k_cu_383922c36thrust24THRUST_300001_SM_1000_NS12placeholders2_2E,(_ZN34_INTERNAL_855e0c81_4_k_cu_383922c34cuda3std3__45__cpo6cbeginE - _ZN34_INTERNAL_855e0c81_4_k_cu_383922c36thrust24THRUST_300001_SM_1000_NS12placeholders2_2E)
_ZN34_INTERNAL_855e0c81_4_k_cu_383922c36thrust24THRUST_300001_SM_1000_NS12placeholders2_2E:
	.zero		1
	.type		_ZN34_INTERNAL_855e0c81_4_k_cu_383922c34cuda3std3__45__cpo6cbeginE,@object
	.size		_ZN34_INTERNAL_855e0c81_4_k_cu_383922c34cuda3std3__45__cpo6cbeginE,(_ZN34_INTERNAL_855e0c81_4_k_cu_383922c34cuda3std6ranges3__45__cpo6cbeginE - _ZN34_INTERNAL_855e0c81_4_k_cu_383922c34cuda3std3__45__cpo6cbeginE)
_ZN34_INTERNAL_855e0c81_4_k_cu_383922c34cuda3std3__45__cpo6cbeginE:
	.zero		1
	.type		_ZN34_INTERNAL_855e0c81_4_k_cu_383922c34cuda3std6ranges3__45__cpo6cbeginE,@object
	.size		_ZN34_INTERNAL_855e0c81_4_k_cu_383922c34cuda3std6ranges3__45__cpo6cbeginE,(_ZN34_INTERNAL_855e0c81_4_k_cu_383922c36thrust24THRUST_300001_SM_1000_NS12placeholders2_6E - _ZN34_INTERNAL_855e0c81_4_k_cu_383922c34cuda3std6ranges3__45__cpo6cbeginE)
_ZN34_INTERNAL_855e0c81_4_k_cu_383922c34cuda3std6ranges3__45__cpo6cbeginE:
	.zero		1
	.type		_ZN34_INTERNAL_855e0c81_4_k_cu_383922c36thrust24THRUST_300001_SM_1000_NS12placeholders2_6E,@object
	.size		_ZN34_INTERNAL_855e0c81_4_k_cu_383922c36thrust24THRUST_300001_SM_1000_NS12placeholders2_6E,(_ZN34_INTERNAL_855e0c81_4_k_cu_383922c34cuda3std3__45__cpo7crbeginE - _ZN34_INTERNAL_855e0c81_4_k_cu_383922c36thrust24THRUST_300001_SM_1000_NS12placeholders2_6E)
_ZN34_INTERNAL_855e0c81_4_k_cu_383922c36thrust24THRUST_300001_SM_1000_NS12placeholders2_6E:
	.zero		1
	.type		_ZN34_INTERNAL_855e0c81_4_k_cu_383922c34cuda3std3__45__cpo7crbeginE,@object
	.size		_ZN34_INTERNAL_855e0c81_4_k_cu_383922c34cuda3std3__45__cpo7crbeginE,(_ZN34_INTERNAL_855e0c81_4_k_cu_383922c34cuda3std6ranges3__45__cpo4nextE - _ZN34_INTERNAL_855e0c81_4_k_cu_383922c34cuda3std3__45__cpo7crbeginE)
_ZN34_INTERNAL_855e0c81_4_k_cu_383922c34cuda3std3__45__cpo7crbeginE:
	.zero		1
	.type		_ZN34_INTERNAL_855e0c81_4_k_cu_383922c34cuda3std6ranges3__45__cpo4nextE,@object
	.size		_ZN34_INTERNAL_855e0c81_4_k_cu_383922c34cuda3std6ranges3__45__cpo4nextE,(_ZN34_INTERNAL_855e0c81_4_k_cu_383922c34cuda3std6ranges3__45__cpo4swapE - _ZN34_INTERNAL_855e0c81_4_k_cu_383922c34cuda3std6ranges3__45__cpo4nextE)
_ZN34_INTERNAL_855e0c81_4_k_cu_383922c34cuda3std6ranges3__45__cpo4nextE:
	.zero		1
	.type		_ZN34_INTERNAL_855e0c81_4_k_cu_383922c34cuda3std6ranges3__45__cpo4swapE,@object
	.size		_ZN34_INTERNAL_855e0c81_4_k_cu_383922c34cuda3std6ranges3__45__cpo4swapE,(_ZN34_INTERNAL_855e0c81_4_k_cu_383922c36thrust24THRUST_300001_SM_1000_NS8cuda_cub10par_nosyncE - _ZN34_INTERNAL_855e0c81_4_k_cu_383922c34cuda3std6ranges3__45__cpo4swapE)
_ZN34_INTERNAL_855e0c81_4_k_cu_383922c34cuda3std6ranges3__45__cpo4swapE:
	.zero		1
	.type		_ZN34_INTERNAL_855e0c81_4_k_cu_383922c36thrust24THRUST_300001_SM_1000_NS8cuda_cub10par_nosyncE,@object
	.size		_ZN34_INTERNAL_855e0c81_4_k_cu_383922c36thrust24THRUST_300001_SM_1000_NS8cuda_cub10par_nosyncE,(_ZN34_INTERNAL_855e0c81_4_k_cu_383922c36thrust24THRUST_300001_SM_1000_NS3seqE - _ZN34_INTERNAL_855e0c81_4_k_cu_383922c36thrust24THRUST_300001_SM_1000_NS8cuda_cub10par_nosyncE)
_ZN34_INTERNAL_855e0c81_4_k_cu_383922c36thrust24THRUST_300001_SM_1000_NS8cuda_cub10par_nosyncE:
	.zero		1
	.type		_ZN34_INTERNAL_855e0c81_4_k_cu_383922c36thrust24THRUST_300001_SM_1000_NS3seqE,@object
	.size		_ZN34_INTERNAL_855e0c81_4_k_cu_383922c36thrust24THRUST_300001_SM_1000_NS3seqE,(_ZN34_INTERNAL_855e0c81_4_k_cu_383922c34cuda3std3__420unreachable_sentinelE - _ZN34_INTERNAL_855e0c81_4_k_cu_383922c36thrust24THRUST_300001_SM_1000_NS3seqE)
_ZN34_INTERNAL_855e0c81_4_k_cu_383922c36thrust24THRUST_300001_SM_1000_NS3seqE:
	.zero		1
	.type		_ZN34_INTERNAL_855e0c81_4_k_cu_383922c34cuda3std3__420unreachable_sentinelE,@object
	.size		_ZN34_INTERNAL_855e0c81_4_k_cu_383922c34cuda3std3__420unreachable_sentinelE,(_ZN34_INTERNAL_855e0c81_4_k_cu_383922c34cuda3std6ranges3__45__cpo5ssizeE - _ZN34_INTERNAL_855e0c81_4_k_cu_383922c34cuda3std3__420unreachable_sentinelE)
_ZN34_INTERNAL_855e0c81_4_k_cu_383922c34cuda3std3__420unreachable_sentinelE:
	.zero		1
	.type		_ZN34_INTERNAL_855e0c81_4_k_cu_383922c34cuda3std6ranges3__45__cpo5ssizeE,@object
	.size		_ZN34_INTERNAL_855e0c81_4_k_cu_383922c34cuda3std6ranges3__45__cpo5ssizeE,(_ZN34_INTERNAL_855e0c81_4_k_cu_383922c36thrust24THRUST_300001_SM_1000_NS12placeholders2_3E - _ZN34_INTERNAL_855e0c81_4_k_cu_383922c34cuda3std6ranges3__45__cpo5ssizeE)
_ZN34_INTERNAL_855e0c81_4_k_cu_383922c34cuda3std6ranges3__45__cpo5ssizeE:
	.zero		1
	.type		_ZN34_INTERNAL_855e0c81_4_k_cu_383922c36thrust24THRUST_300001_SM_1000_NS12placeholders2_3E,@object
	.size		_ZN34_INTERNAL_855e0c81_4_k_cu_383922c36thrust24THRUST_300001_SM_1000_NS12placeholders2_3E,(_ZN34_INTERNAL_855e0c81_4_k_cu_383922c34cuda3std3__45__cpo4cendE - _ZN34_INTERNAL_855e0c81_4_k_cu_383922c36thrust24THRUST_300001_SM_1000_NS12placeholders2_3E)
_ZN34_INTERNAL_855e0c81_4_k_cu_383922c36thrust24THRUST_300001_SM_1000_NS12placeholders2_3E:
	.zero		1
	.type		_ZN34_INTERNAL_855e0c81_4_k_cu_383922c34cuda3std3__45__cpo4cendE,@object
	.size		_ZN34_INTERNAL_855e0c81_4_k_cu_383922c34cuda3std3__45__cpo4cendE,(_ZN34_INTERNAL_855e0c81_4_k_cu_383922c34cuda3std6ranges3__45__cpo4cendE - _ZN34_INTERNAL_855e0c81_4_k_cu_383922c34cuda3std3__45__cpo4cendE)
_ZN34_INTERNAL_855e0c81_4_k_cu_383922c34cuda3std3__45__cpo4cendE:
	.zero		1
	.type		_ZN34_INTERNAL_855e0c81_4_k_cu_383922c34cuda3std6ranges3__45__cpo4cendE,@object
	.size		_ZN34_INTERNAL_855e0c81_4_k_cu_383922c34cuda3std6ranges3__45__cpo4cendE,(_ZN34_INTERNAL_855e0c81_4_k_cu_383922c36thrust24THRUST_300001_SM_1000_NS12placeholders2_7E - _ZN34_INTERNAL_855e0c81_4_k_cu_383922c34cuda3std6ranges3__45__cpo4cendE)
_ZN34_INTERNAL_855e0c81_4_k_cu_383922c34cuda3std6ranges3__45__cpo4cendE:
	.zero		1
	.type		_ZN34_INTERNAL_855e0c81_4_k_cu_383922c36thrust24THRUST_300001_SM_1000_NS12placeholders2_7E,@object
	.size		_ZN34_INTERNAL_855e0c81_4_k_cu_383922c36thrust24THRUST_300001_SM_1000_NS12placeholders2_7E,(_ZN34_INTERNAL_855e0c81_4_k_cu_383922c34cuda3std3__45__cpo5crendE - _ZN34_INTERNAL_855e0c81_4_k_cu_383922c36thrust24THRUST_300001_SM_1000_NS12placeholders2_7E)
_ZN34_INTERNAL_855e0c81_4_k_cu_383922c36thrust24THRUST_300001_SM_1000_NS12placeholders2_7E:
	.zero		1
	.type		_ZN34_INTERNAL_855e0c81_4_k_cu_383922c34cuda3std3__45__cpo5crendE,@object
	.size		_ZN34_INTERNAL_855e0c81_4_k_cu_383922c34cuda3std3__45__cpo5crendE,(_ZN34_INTERNAL_855e0c81_4_k_cu_383922c34cuda3std6ranges3__45__cpo4prevE - _ZN34_INTERNAL_855e0c81_4_k_cu_383922c34cuda3std3__45__cpo5crendE)
_ZN34_INTERNAL_855e0c81_4_k_cu_383922c34cuda3std3__45__cpo5crendE:
	.zero		1
	.type		_ZN34_INTERNAL_855e0c81_4_k_cu_383922c34cuda3std6ranges3__45__cpo4prevE,@object
	.size		_ZN34_INTERNAL_855e0c81_4_k_cu_383922c34cuda3std6ranges3__45__cpo4prevE,(_ZN34_INTERNAL_855e0c81_4_k_cu_383922c34cuda3std6ranges3__45__cpo9iter_moveE - _ZN34_INTERNAL_855e0c81_4_k_cu_383922c34cuda3std6ranges3__45__cpo4prevE)
_ZN34_INTERNAL_855e0c81_4_k_cu_383922c34cuda3std6ranges3__45__cpo4prevE:
	.zero		1
	.type		_ZN34_INTERNAL_855e0c81_4_k_cu_383922c34cuda3std6ranges3__45__cpo9iter_moveE,@object
	.size		_ZN34_INTERNAL_855e0c81_4_k_cu_383922c34cuda3std6ranges3__45__cpo9iter_moveE,(_ZN34_INTERNAL_855e0c81_4_k_cu_383922c36thrust24THRUST_300001_SM_1000_NS6system6detail10sequential3seqE - _ZN34_INTERNAL_855e0c81_4_k_cu_383922c34cuda3std6ranges3__45__cpo9iter_moveE)
_ZN34_INTERNAL_855e0c81_4_k_cu_383922c34cuda3std6ranges3__45__cpo9iter_moveE:
	.zero		1
	.type		_ZN34_INTERNAL_855e0c81_4_k_cu_383922c36thrust24THRUST_300001_SM_1000_NS6system6detail10sequential3seqE,@object
	.size		_ZN34_INTERNAL_855e0c81_4_k_cu_383922c36thrust24THRUST_300001_SM_1000_NS6system6detail10sequential3seqE,(_ZN34_INTERNAL_855e0c81_4_k_cu_383922c36thrust24THRUST_300001_SM_1000_NS12placeholders2_9E - _ZN34_INTERNAL_855e0c81_4_k_cu_383922c36thrust24THRUST_300001_SM_1000_NS6system6detail10sequential3seqE)
_ZN34_INTERNAL_855e0c81_4_k_cu_383922c36thrust24THRUST_300001_SM_1000_NS6system6detail10sequential3seqE:
	.zero		1
	.type		_ZN34_INTERNAL_855e0c81_4_k_cu_383922c36thrust24THRUST_300001_SM_1000_NS12placeholders2_9E,@object
	.size		_ZN34_INTERNAL_855e0c81_4_k_cu_383922c36thrust24THRUST_300001_SM_1000_NS12placeholders2_9E,(_ZN34_INTERNAL_855e0c81_4_k_cu_383922c34cuda3std3__419piecewise_constructE - _ZN34_INTERNAL_855e0c81_4_k_cu_383922c36thrust24THRUST_300001_SM_1000_NS12placeholders2_9E)
_ZN34_INTERNAL_855e0c81_4_k_cu_383922c36thrust24THRUST_300001_SM_1000_NS12placeholders2_9E:
	.zero		1
	.type		_ZN34_INTERNAL_855e0c81_4_k_cu_383922c34cuda3std3__419piecewise_constructE,@object
	.size		_ZN34_INTERNAL_855e0c81_4_k_cu_383922c34cuda3std3__419piecewise_constructE,(_ZN34_INTERNAL_855e0c81_4_k_cu_383922c34cuda3std6ranges3__45__cpo5cdataE - _ZN34_INTERNAL_855e0c81_4_k_cu_383922c34cuda3std3__419piecewise_constructE)
_ZN34_INTERNAL_855e0c81_4_k_cu_383922c34cuda3std3__419piecewise_constructE:
	.zero		1
	.type		_ZN34_INTERNAL_855e0c81_4_k_cu_383922c34cuda3std6ranges3__45__cpo5cdataE,@object
	.size		_ZN34_INTERNAL_855e0c81_4_k_cu_383922c34cuda3std6ranges3__45__cpo5cdataE,(_ZN34_INTERNAL_855e0c81_4_k_cu_383922c36thrust24THRUST_300001_SM_1000_NS12placeholders2_1E - _ZN34_INTERNAL_855e0c81_4_k_cu_383922c34cuda3std6ranges3__45__cpo5cdataE)
_ZN34_INTERNAL_855e0c81_4_k_cu_383922c34cuda3std6ranges3__45__cpo5cdataE:
	.zero		1
	.type		_ZN34_INTERNAL_855e0c81_4_k_cu_383922c36thrust24THRUST_300001_SM_1000_NS12placeholders2_1E,@object
	.size		_ZN34_INTERNAL_855e0c81_4_k_cu_383922c36thrust24THRUST_300001_SM_1000_NS12placeholders2_1E,(_ZN34_INTERNAL_855e0c81_4_k_cu_383922c34cuda3std3__45__cpo3endE - _ZN34_INTERNAL_855e0c81_4_k_cu_383922c36thrust24THRUST_300001_SM_1000_NS12placeholders2_1E)
_ZN34_INTERNAL_855e0c81_4_k_cu_383922c36thrust24THRUST_300001_SM_1000_NS12placeholders2_1E:
	.zero		1
	.type		_ZN34_INTERNAL_855e0c81_4_k_cu_383922c34cuda3std3__45__cpo3endE,@object
	.size		_ZN34_INTERNAL_855e0c81_4_k_cu_383922c34cuda3std3__45__cpo3endE,(_ZN34_INTERNAL_855e0c81_4_k_cu_383922c34cuda3std6ranges3__45__cpo3endE - _ZN34_INTERNAL_855e0c81_4_k_cu_383922c34cuda3std3__45__cpo3endE)
_ZN34_INTERNAL_855e0c81_4_k_cu_383922c34cuda3std3__45__cpo3endE:
	.zero		1
	.type		_ZN34_INTERNAL_855e0c81_4_k_cu_383922c34cuda3std6ranges3__45__cpo3endE,@object
	.size		_ZN34_INTERNAL_855e0c81_4_k_cu_383922c34cuda3std6ranges3__45__cpo3endE,(_ZN34_INTERNAL_855e0c81_4_k_cu_383922c36thrust24THRUST_300001_SM_1000_NS12placeholders2_5E - _ZN34_INTERNAL_855e0c81_4_k_cu_383922c34cuda3std6ranges3__45__cpo3endE)
_ZN34_INTERNAL_855e0c81_4_k_cu_383922c34cuda3std6ranges3__45__cpo3endE:
	.zero		1
	.type		_ZN34_INTERNAL_855e0c81_4_k_cu_383922c36thrust24THRUST_300001_SM_1000_NS12placeholders2_5E,@object
	.size		_ZN34_INTERNAL_855e0c81_4_k_cu_383922c36thrust24THRUST_300001_SM_1000_NS12placeholders2_5E,(_ZN34_INTERNAL_855e0c81_4_k_cu_383922c34cuda3std3__45__cpo4rendE - _ZN34_INTERNAL_855e0c81_4_k_cu_383922c36thrust24THRUST_300001_SM_1000_NS12placeholders2_5E)
_ZN34_INTERNAL_855e0c81_4_k_cu_383922c36thrust24THRUST_300001_SM_1000_NS12placeholders2_5E:
	.zero		1
	.type		_ZN34_INTERNAL_855e0c81_4_k_cu_383922c34cuda3std3__45__cpo4rendE,@object
	.size		_ZN34_INTERNAL_855e0c81_4_k_cu_383922c34cuda3std3__45__cpo4rendE,(_ZN34_INTERNAL_855e0c81_4_k_cu_383922c34cuda3std6ranges3__45__cpo9iter_swapE - _ZN34_INTERNAL_855e0c81_4_k_cu_383922c34cuda3std3__45__cpo4rendE)
_ZN34_INTERNAL_855e0c81_4_k_cu_383922c34cuda3std3__45__cpo4rendE:
	.zero		1
	.type		_ZN34_INTERNAL_855e0c81_4_k_cu_383922c34cuda3std6ranges3__45__cpo9iter_swapE,@object
	.size		_ZN34_INTERNAL_855e0c81_4_k_cu_383922c34cuda3std6ranges3__45__cpo9iter_swapE,(_ZN34_INTERNAL_855e0c81_4_k_cu_383922c34cuda3std3__48unexpectE - _ZN34_INTERNAL_855e0c81_4_k_cu_383922c34cuda3std6ranges3__45__cpo9iter_swapE)
_ZN34_INTERNAL_855e0c81_4_k_cu_383922c34cuda3std6ranges3__45__cpo9iter_swapE:
	.zero		1
	.type		_ZN34_INTERNAL_855e0c81_4_k_cu_383922c34cuda3std3__48unexpectE,@object
	.size		_ZN34_INTERNAL_855e0c81_4_k_cu_383922c34cuda3std3__48unexpectE,(_ZN34_INTERNAL_855e0c81_4_k_cu_383922c36thrust24THRUST_300001_SM_1000_NS8cuda_cub3parE - _ZN34_INTERNAL_855e0c81_4_k_cu_383922c34cuda3std3__48unexpectE)
_ZN34_INTERNAL_855e0c81_4_k_cu_383922c34cuda3std3__48unexpectE:
	.zero		1
	.type		_ZN34_INTERNAL_855e0c81_4_k_cu_383922c36thrust24THRUST_300001_SM_1000_NS8cuda_cub3parE,@object
	.size		_ZN34_INTERNAL_855e0c81_4_k_cu_383922c36thrust24THRUST_300001_SM_1000_NS8cuda_cub3parE,(.L_29 - _ZN34_INTERNAL_855e0c81_4_k_cu_383922c36thrust24THRUST_300001_SM_1000_NS8cuda_cub3parE)
_ZN34_INTERNAL_855e0c81_4_k_cu_383922c36thrust24THRUST_300001_SM_1000_NS8cuda_cub3parE:
	.zero		1
.L_29:


//--------------------- .nv.shared._ZN3cub18CUB_300001_SM_10006detail8for_each13static_kernelINS2_12policy_hub_t12policy_500_tElN6thrust24THRUST_300001_SM_1000_NS8cuda_cub10__tabulate7functorIPhNS7_6system6detail7generic6detail22compute_sequence_valueIivEElEEEEvT0_T1_ --------------------------
	.section	.nv.shared._ZN3cub18CUB_300001_SM_10006detail8for_each13static_kernelINS2_12policy_hub_t12policy_500_tElN6thrust24THRUST_300001_SM_1000_NS8cuda_cub10__tabulate7functorIPhNS7_6system6detail7generic6detail22compute_sequence_valueIivEElEEEEvT0_T1_,"aw",@nobits
	.sectionflags	@""
	.align	16
	.zero		1024


//--------------------- .nv.shared._ZN3cub18CUB_300001_SM_10006detail11EmptyKernelIvEEvv --------------------------
	.section	.nv.shared._ZN3cub18CUB_300001_SM_10006detail11EmptyKernelIvEEvv,"aw",@nobits
	.sectionflags	@""
	.align	16
	.zero		1024


//--------------------- .nv.shared._Z27scatter_kernel_TMA_pipelineILh2EEvPKh4descPKiiPhS2_ --------------------------
	.section	.nv.shared._Z27scatter_kernel_TMA_pipelineILh2EEvPKh4descPKiiPhS2_,"aw",@nobits
	.sectionflags	@""
	.align	16
.nv.shared._Z27scatter_kernel_TMA_pipelineILh2EEvPKh4descPKiiPhS2_:
	.zero		1072


//--------------------- .nv.shared._Z18scatter_kernel_TMAPKh4descPKiiPhS1_ --------------------------
	.section	.nv.shared._Z18scatter_kernel_TMAPKh4descPKiiPhS1_,"aw",@nobits
	.sectionflags	@""
	.align	16
	.zero		1024


//--------------------- .nv.constant0._ZN3cub18CUB_300001_SM_10006detail8for_each13static_kernelINS2_12policy_hub_t12policy_500_tElN6thrust24THRUST_300001_SM_1000_NS8cuda_cub13__swap_ranges6swap_fIPhNS7_16reverse_iteratorISB_EEEEEEvT0_T1_ --------------------------
	.section	.nv.constant0._ZN3cub18CUB_300001_SM_10006detail8for_each13static_kernelINS2_12policy_hub_t12policy_500_tElN6thrust24THRUST_300001_SM_1000_NS8cuda_cub13__swap_ranges6swap_fIPhNS7_16reverse_iteratorISB_EEEEEEvT0_T1_,"a",@progbits
	.sectionflags	@""
	.align	4
.nv.constant0._ZN3cub18CUB_300001_SM_10006detail8for_each13static_kernelINS2_12policy_hub_t12policy_500_tElN6thrust24THRUST_300001_SM_1000_NS8cuda_cub13__swap_ranges6swap_fIPhNS7_16reverse_iteratorISB_EEEEEEvT0_T1_:
	.zero		920


//--------------------- .nv.constant0._ZN3cub18CUB_300001_SM_10006detail8for_each13static_kernelINS2_12policy_hub_t12policy_500_tElN6thrust24THRUST_300001_SM_1000_NS8cuda_cub10__tabulate7functorIPhNS7_6system6detail7generic6detail22compute_sequence_valueIivEElEEEEvT0_T1_ --------------------------
	.section	.nv.constant0._ZN3cub18CUB_300001_SM_10006detail8for_each13static_kernelINS2_12policy_hub_t12policy_500_tElN6thrust24THRUST_300001_SM_1000_NS8cuda_cub10__tabulate7functorIPhNS7_6system6detail7generic6detail22compute_sequence_valueIivEElEEEEvT0_T1_,"a",@progbits
	.sectionflags	@""
	.align	4
.nv.constant0._ZN3cub18CUB_300001_SM_10006detail8for_each13static_kernelINS2_12policy_hub_t12policy_500_tElN6thrust24THRUST_300001_SM_1000_NS8cuda_cub10__tabulate7functorIPhNS7_6system6detail7generic6detail22compute_sequence_valueIivEElEEEEvT0_T1_:
	.zero		920


//--------------------- .nv.constant0._ZN3cub18CUB_300001_SM_10006detail11EmptyKernelIvEEvv --------------------------
	.section	.nv.constant0._ZN3cub18CUB_300001_SM_10006detail11EmptyKernelIvEEvv,"a",@progbits
	.sectionflags	@""
	.align	4
.nv.constant0._ZN3cub18CUB_300001_SM_10006detail11EmptyKernelIvEEvv:
	.zero		896


//--------------------- .nv.constant0._Z27scatter_kernel_TMA_pipelineILh2EEvPKh4descPKiiPhS2_ --------------------------
	.section	.nv.constant0._Z27scatter_kernel_TMA_pipelineILh2EEvPKh4descPKiiPhS2_,"a",@progbits
	.sectionflags	@""
	.align	4
.nv.constant0._Z27scatter_kernel_TMA_pipelineILh2EEvPKh4descPKiiPhS2_:
	.zero		960


//--------------------- .nv.constant0._Z18scatter_kernel_TMAPKh4descPKiiPhS1_ --------------------------
	.section	.nv.constant0._Z18scatter_kernel_TMAPKh4descPKiiPhS1_,"a",@progbits
	.sectionflags	@""
	.align	4
.nv.constant0._Z18scatter_kernel_TMAPKh4descPKiiPhS1_:
	.zero		960


//--------------------- SYMBOLS --------------------------

	.type		.nv.reservedSmem.offset0,@object
	.size		.nv.reservedSmem.offset0,0x4
	.type		.nv.reservedSmem.cap,@object
	.size		.nv.reservedSmem.cap,0x4
